//
// Generated by NVIDIA NVVM Compiler
//
// Compiler Build ID: CL-36424714
// Cuda compilation tools, release 13.0, V13.0.88
// Based on NVVM 20.0.0
//

.version 9.0
.target sm_100
.address_size 64

	// .globl	_Z19SequentialMemorySetPfi
.global .align 4 .b8 precalc_xorwow_matrix[102400];
.global .align 4 .b8 precalc_xorwow_offset_matrix[102400];
.global .align 4 .b8 mrg32k3aM1[2304];
.global .align 4 .b8 mrg32k3aM2[2304];
.global .align 4 .b8 mrg32k3aM1SubSeq[2016];
.global .align 4 .b8 mrg32k3aM2SubSeq[2016];
.global .align 4 .b8 mrg32k3aM1Seq[2304];
.global .align 4 .b8 mrg32k3aM2Seq[2304];
.const .align 8 .b8 __cr_lgamma_table[72];
// _ZZN3cub18CUB_300001_SM_10006detail6reduce28DeviceReduceSingleTileKernelINS2_10policy_hubIfjN4cuda3std3__44plusIfEEE10Policy1000EN6thrust24THRUST_300001_SM_1000_NS6detail15normal_iteratorINSD_10device_ptrIfEEEEPfjS9_ffNS7_10__identityEEEvT0_T1_T2_T3_T4_T6_E12temp_storage has been demoted
// _ZZN3cub18CUB_300001_SM_10006detail6reduce18DeviceReduceKernelINS2_10policy_hubIfjN4cuda3std3__44plusIfEEE10Policy1000EN6thrust24THRUST_300001_SM_1000_NS6detail15normal_iteratorINSD_10device_ptrIfEEEEjS9_fNS7_10__identityEEEvT0_PT3_T1_NS0_13GridEvenShareISN_EET2_T4_E12temp_storage has been demoted
// _ZZN3cub18CUB_300001_SM_10006detail6reduce28DeviceReduceSingleTileKernelINS2_10policy_hubIfjN4cuda3std3__44plusIfEEE10Policy1000EPfSC_iS9_ffNS7_10__identityEEEvT0_T1_T2_T3_T4_T6_E12temp_storage has been demoted
// _ZZN3cub18CUB_300001_SM_10006detail6reduce28DeviceReduceSingleTileKernelINS2_10policy_hubIfyN4cuda3std3__44plusIfEEE10Policy1000EN6thrust24THRUST_300001_SM_1000_NS6detail15normal_iteratorINSD_10device_ptrIfEEEEPfyS9_ffNS7_10__identityEEEvT0_T1_T2_T3_T4_T6_E12temp_storage has been demoted
// _ZZN3cub18CUB_300001_SM_10006detail6reduce18DeviceReduceKernelINS2_10policy_hubIfyN4cuda3std3__44plusIfEEE10Policy1000EN6thrust24THRUST_300001_SM_1000_NS6detail15normal_iteratorINSD_10device_ptrIfEEEEyS9_fNS7_10__identityEEEvT0_PT3_T1_NS0_13GridEvenShareISN_EET2_T4_E12temp_storage has been demoted
// _ZZN3cub18CUB_300001_SM_10006detail6reduce28DeviceReduceSingleTileKernelINS2_10policy_hubIfyN4cuda3std3__44plusIfEEE10Policy1000EPfSC_iS9_ffNS7_10__identityEEEvT0_T1_T2_T3_T4_T6_E12temp_storage has been demoted
.global .align 1 .b8 _ZN34_INTERNAL_9ea98537_4_k_cu_ade8fcb04cuda3std3__45__cpo5beginE[1];
.global .align 1 .b8 _ZN34_INTERNAL_9ea98537_4_k_cu_ade8fcb04cuda3std3__45__cpo3endE[1];
.global .align 1 .b8 _ZN34_INTERNAL_9ea98537_4_k_cu_ade8fcb04cuda3std3__45__cpo6cbeginE[1];
.global .align 1 .b8 _ZN34_INTERNAL_9ea98537_4_k_cu_ade8fcb04cuda3std3__45__cpo4cendE[1];
.global .align 1 .b8 _ZN34_INTERNAL_9ea98537_4_k_cu_ade8fcb04cuda3std3__45__cpo6rbeginE[1];
.global .align 1 .b8 _ZN34_INTERNAL_9ea98537_4_k_cu_ade8fcb04cuda3std3__45__cpo4rendE[1];
.global .align 1 .b8 _ZN34_INTERNAL_9ea98537_4_k_cu_ade8fcb04cuda3std3__45__cpo7crbeginE[1];
.global .align 1 .b8 _ZN34_INTERNAL_9ea98537_4_k_cu_ade8fcb04cuda3std3__45__cpo5crendE[1];
.global .align 1 .b8 _ZN34_INTERNAL_9ea98537_4_k_cu_ade8fcb04cuda3std3__436_GLOBAL__N__9ea98537_4_k_cu_ade8fcb06ignoreE[1];
.global .align 1 .b8 _ZN34_INTERNAL_9ea98537_4_k_cu_ade8fcb04cuda3std3__419piecewise_constructE[1];
.global .align 1 .b8 _ZN34_INTERNAL_9ea98537_4_k_cu_ade8fcb04cuda3std3__48in_placeE[1];
.global .align 1 .b8 _ZN34_INTERNAL_9ea98537_4_k_cu_ade8fcb04cuda3std3__420unreachable_sentinelE[1];
.global .align 1 .b8 _ZN34_INTERNAL_9ea98537_4_k_cu_ade8fcb04cuda3std3__47nulloptE[1];
.global .align 1 .b8 _ZN34_INTERNAL_9ea98537_4_k_cu_ade8fcb04cuda3std3__48unexpectE[1];
.global .align 1 .b8 _ZN34_INTERNAL_9ea98537_4_k_cu_ade8fcb04cuda3std6ranges3__45__cpo4swapE[1];
.global .align 1 .b8 _ZN34_INTERNAL_9ea98537_4_k_cu_ade8fcb04cuda3std6ranges3__45__cpo9iter_moveE[1];
.global .align 1 .b8 _ZN34_INTERNAL_9ea98537_4_k_cu_ade8fcb04cuda3std6ranges3__45__cpo5beginE[1];
.global .align 1 .b8 _ZN34_INTERNAL_9ea98537_4_k_cu_ade8fcb04cuda3std6ranges3__45__cpo3endE[1];
.global .align 1 .b8 _ZN34_INTERNAL_9ea98537_4_k_cu_ade8fcb04cuda3std6ranges3__45__cpo6cbeginE[1];
.global .align 1 .b8 _ZN34_INTERNAL_9ea98537_4_k_cu_ade8fcb04cuda3std6ranges3__45__cpo4cendE[1];
.global .align 1 .b8 _ZN34_INTERNAL_9ea98537_4_k_cu_ade8fcb04cuda3std6ranges3__45__cpo7advanceE[1];
.global .align 1 .b8 _ZN34_INTERNAL_9ea98537_4_k_cu_ade8fcb04cuda3std6ranges3__45__cpo9iter_swapE[1];
.global .align 1 .b8 _ZN34_INTERNAL_9ea98537_4_k_cu_ade8fcb04cuda3std6ranges3__45__cpo4nextE[1];
.global .align 1 .b8 _ZN34_INTERNAL_9ea98537_4_k_cu_ade8fcb04cuda3std6ranges3__45__cpo4prevE[1];
.global .align 1 .b8 _ZN34_INTERNAL_9ea98537_4_k_cu_ade8fcb04cuda3std6ranges3__45__cpo4dataE[1];
.global .align 1 .b8 _ZN34_INTERNAL_9ea98537_4_k_cu_ade8fcb04cuda3std6ranges3__45__cpo5cdataE[1];
.global .align 1 .b8 _ZN34_INTERNAL_9ea98537_4_k_cu_ade8fcb04cuda3std6ranges3__45__cpo4sizeE[1];
.global .align 1 .b8 _ZN34_INTERNAL_9ea98537_4_k_cu_ade8fcb04cuda3std6ranges3__45__cpo5ssizeE[1];
.global .align 1 .b8 _ZN34_INTERNAL_9ea98537_4_k_cu_ade8fcb04cuda3std6ranges3__45__cpo8distanceE[1];
.global .align 1 .b8 _ZN34_INTERNAL_9ea98537_4_k_cu_ade8fcb06thrust24THRUST_300001_SM_1000_NS8cuda_cub3parE[1];
.global .align 1 .b8 _ZN34_INTERNAL_9ea98537_4_k_cu_ade8fcb06thrust24THRUST_300001_SM_1000_NS8cuda_cub10par_nosyncE[1];
.global .align 1 .b8 _ZN34_INTERNAL_9ea98537_4_k_cu_ade8fcb06thrust24THRUST_300001_SM_1000_NS6system6detail10sequential3seqE[1];
.global .align 1 .b8 _ZN34_INTERNAL_9ea98537_4_k_cu_ade8fcb06thrust24THRUST_300001_SM_1000_NS12placeholders2_1E[1];
.global .align 1 .b8 _ZN34_INTERNAL_9ea98537_4_k_cu_ade8fcb06thrust24THRUST_300001_SM_1000_NS12placeholders2_2E[1];
.global .align 1 .b8 _ZN34_INTERNAL_9ea98537_4_k_cu_ade8fcb06thrust24THRUST_300001_SM_1000_NS12placeholders2_3E[1];
.global .align 1 .b8 _ZN34_INTERNAL_9ea98537_4_k_cu_ade8fcb06thrust24THRUST_300001_SM_1000_NS12placeholders2_4E[1];
.global .align 1 .b8 _ZN34_INTERNAL_9ea98537_4_k_cu_ade8fcb06thrust24THRUST_300001_SM_1000_NS12placeholders2_5E[1];
.global .align 1 .b8 _ZN34_INTERNAL_9ea98537_4_k_cu_ade8fcb06thrust24THRUST_300001_SM_1000_NS12placeholders2_6E[1];
.global .align 1 .b8 _ZN34_INTERNAL_9ea98537_4_k_cu_ade8fcb06thrust24THRUST_300001_SM_1000_NS12placeholders2_7E[1];
.global .align 1 .b8 _ZN34_INTERNAL_9ea98537_4_k_cu_ade8fcb06thrust24THRUST_300001_SM_1000_NS12placeholders2_8E[1];
.global .align 1 .b8 _ZN34_INTERNAL_9ea98537_4_k_cu_ade8fcb06thrust24THRUST_300001_SM_1000_NS12placeholders2_9E[1];
.global .align 1 .b8 _ZN34_INTERNAL_9ea98537_4_k_cu_ade8fcb06thrust24THRUST_300001_SM_1000_NS12placeholders3_10E[1];
.global .align 1 .b8 _ZN34_INTERNAL_9ea98537_4_k_cu_ade8fcb06thrust24THRUST_300001_SM_1000_NS3seqE[1];

.visible .entry _Z19SequentialMemorySetPfi(
	.param .u64 .ptr .align 1 _Z19SequentialMemorySetPfi_param_0,
	.param .u32 _Z19SequentialMemorySetPfi_param_1
)
{
	.reg .b32 	%r<5>;
	.reg .b32 	%f<2>;
	.reg .b64 	%rd<5>;

	ld.param.u64 	%rd1, [_Z19SequentialMemorySetPfi_param_0];
	cvta.to.global.u64 	%rd2, %rd1;
	mov.u32 	%r1, %ctaid.x;
	mov.u32 	%r2, %ntid.x;
	mov.u32 	%r3, %tid.x;
	mad.lo.s32 	%r4, %r1, %r2, %r3;
	cvt.rn.f32.s32 	%f1, %r4;
	mul.wide.s32 	%rd3, %r4, 4;
	add.s64 	%rd4, %rd2, %rd3;
	st.global.f32 	[%rd4], %f1;
	ret;

}
	// .globl	_Z15RandomMemorySetPfi
.visible .entry _Z15RandomMemorySetPfi(
	.param .u64 .ptr .align 1 _Z15RandomMemorySetPfi_param_0,
	.param .u32 _Z15RandomMemorySetPfi_param_1
)
{
	.reg .b32 	%r<17>;
	.reg .b32 	%f<2>;
	.reg .b64 	%rd<5>;

	ld.param.u64 	%rd1, [_Z15RandomMemorySetPfi_param_0];
	ld.param.u32 	%r1, [_Z15RandomMemorySetPfi_param_1];
	cvta.to.global.u64 	%rd2, %rd1;
	mov.u32 	%r2, %ctaid.x;
	mov.u32 	%r3, %ntid.x;
	mov.u32 	%r4, %tid.x;
	mad.lo.s32 	%r5, %r2, %r3, %r4;
	shr.u32 	%r6, %r5, 16;
	xor.b32  	%r7, %r5, %r6;
	xor.b32  	%r8, %r7, 61;
	mul.lo.s32 	%r9, %r8, 9;
	shr.u32 	%r10, %r9, 4;
	xor.b32  	%r11, %r10, %r9;
	mul.lo.s32 	%r12, %r11, 668265261;
	shr.u32 	%r13, %r12, 15;
	xor.b32  	%r14, %r13, %r12;
	cvt.rn.f32.s32 	%f1, %r14;
	add.s32 	%r15, %r1, -1;
	and.b32  	%r16, %r14, %r15;
	mul.wide.s32 	%rd3, %r16, 4;
	add.s64 	%rd4, %rd2, %rd3;
	st.global.f32 	[%rd4], %f1;
	ret;

}
	// .globl	_Z12VectorAddSetPfif
.visible .entry _Z12VectorAddSetPfif(
	.param .u64 .ptr .align 1 _Z12VectorAddSetPfif_param_0,
	.param .u32 _Z12VectorAddSetPfif_param_1,
	.param .f32 _Z12VectorAddSetPfif_param_2
)
{
	.reg .b32 	%r<5>;
	.reg .b32 	%f<4>;
	.reg .b64 	%rd<5>;

	ld.param.u64 	%rd1, [_Z12VectorAddSetPfif_param_0];
	ld.param.f32 	%f1, [_Z12VectorAddSetPfif_param_2];
	cvta.to.global.u64 	%rd2, %rd1;
	mov.u32 	%r1, %ctaid.x;
	mov.u32 	%r2, %ntid.x;
	mov.u32 	%r3, %tid.x;
	mad.lo.s32 	%r4, %r1, %r2, %r3;
	mul.wide.s32 	%rd3, %r4, 4;
	add.s64 	%rd4, %rd2, %rd3;
	ld.global.f32 	%f2, [%rd4];
	add.f32 	%f3, %f1, %f2;
	st.global.f32 	[%rd4], %f3;
	ret;

}
	// .globl	_ZN3cub18CUB_300001_SM_10006detail11EmptyKernelIvEEvv
.visible .entry _ZN3cub18CUB_300001_SM_10006detail11EmptyKernelIvEEvv()
{


	ret;

}
	// .globl	_ZN3cub18CUB_300001_SM_10006detail8for_each13static_kernelINS2_12policy_hub_t12policy_500_tEmN6thrust24THRUST_300001_SM_1000_NS8cuda_cub20__uninitialized_fill7functorINS7_10device_ptrIfEEfEEEEvT0_T1_
.visible .entry _ZN3cub18CUB_300001_SM_10006detail8for_each13static_kernelINS2_12policy_hub_t12policy_500_tEmN6thrust24THRUST_300001_SM_1000_NS8cuda_cub20__uninitialized_fill7functorINS7_10device_ptrIfEEfEEEEvT0_T1_(
	.param .u64 _ZN3cub18CUB_300001_SM_10006detail8for_each13static_kernelINS2_12policy_hub_t12policy_500_tEmN6thrust24THRUST_300001_SM_1000_NS8cuda_cub20__uninitialized_fill7functorINS7_10device_ptrIfEEfEEEEvT0_T1__param_0,
	.param .align 8 .b8 _ZN3cub18CUB_300001_SM_10006detail8for_each13static_kernelINS2_12policy_hub_t12policy_500_tEmN6thrust24THRUST_300001_SM_1000_NS8cuda_cub20__uninitialized_fill7functorINS7_10device_ptrIfEEfEEEEvT0_T1__param_1[16]
)
.maxntid 256
{
	.reg .pred 	%p<4>;
	.reg .b16 	%rs<5>;
	.reg .b32 	%r<10>;
	.reg .b32 	%f<3>;
	.reg .b64 	%rd<16>;

	ld.param.f32 	%f2, [_ZN3cub18CUB_300001_SM_10006detail8for_each13static_kernelINS2_12policy_hub_t12policy_500_tEmN6thrust24THRUST_300001_SM_1000_NS8cuda_cub20__uninitialized_fill7functorINS7_10device_ptrIfEEfEEEEvT0_T1__param_1+8];
	ld.param.u64 	%rd4, [_ZN3cub18CUB_300001_SM_10006detail8for_each13static_kernelINS2_12policy_hub_t12policy_500_tEmN6thrust24THRUST_300001_SM_1000_NS8cuda_cub20__uninitialized_fill7functorINS7_10device_ptrIfEEfEEEEvT0_T1__param_1];
	ld.param.u64 	%rd5, [_ZN3cub18CUB_300001_SM_10006detail8for_each13static_kernelINS2_12policy_hub_t12policy_500_tEmN6thrust24THRUST_300001_SM_1000_NS8cuda_cub20__uninitialized_fill7functorINS7_10device_ptrIfEEfEEEEvT0_T1__param_0];
	mov.u32 	%r7, %ctaid.x;
	mul.wide.u32 	%rd1, %r7, 512;
	sub.s64 	%rd2, %rd5, %rd1;
	setp.lt.u64 	%p1, %rd2, 512;
	@%p1 bra 	$L__BB4_2;
	mov.u32 	%r9, %tid.x;
	cvta.to.global.u64 	%rd11, %rd4;
	cvt.u64.u32 	%rd12, %r9;
	add.s64 	%rd13, %rd1, %rd12;
	shl.b64 	%rd14, %rd13, 2;
	add.s64 	%rd15, %rd11, %rd14;
	st.global.f32 	[%rd15], %f2;
	st.global.f32 	[%rd15+1024], %f2;
	bra.uni 	$L__BB4_6;
$L__BB4_2:
	cvta.to.global.u64 	%rd6, %rd4;
	mov.u32 	%r1, %tid.x;
	cvt.u64.u32 	%rd7, %r1;
	setp.le.u64 	%p2, %rd2, %rd7;
	add.s64 	%rd8, %rd1, %rd7;
	shl.b64 	%rd9, %rd8, 2;
	add.s64 	%rd3, %rd6, %rd9;
	@%p2 bra 	$L__BB4_4;
	st.global.f32 	[%rd3], %f2;
$L__BB4_4:
	add.s32 	%r8, %r1, 256;
	cvt.u64.u32 	%rd10, %r8;
	setp.le.u64 	%p3, %rd2, %rd10;
	@%p3 bra 	$L__BB4_6;
	st.global.f32 	[%rd3+1024], %f2;
$L__BB4_6:
	ret;

}
	// .globl	_ZN3cub18CUB_300001_SM_10006detail8for_each13static_kernelINS2_12policy_hub_t12policy_500_tElN6thrust24THRUST_300001_SM_1000_NS8cuda_cub6__fill7functorINS7_6detail15normal_iteratorINS7_10device_ptrIfEEEEfEEEEvT0_T1_
.visible .entry _ZN3cub18CUB_300001_SM_10006detail8for_each13static_kernelINS2_12policy_hub_t12policy_500_tElN6thrust24THRUST_300001_SM_1000_NS8cuda_cub6__fill7functorINS7_6detail15normal_iteratorINS7_10device_ptrIfEEEEfEEEEvT0_T1_(
	.param .u64 _ZN3cub18CUB_300001_SM_10006detail8for_each13static_kernelINS2_12policy_hub_t12policy_500_tElN6thrust24THRUST_300001_SM_1000_NS8cuda_cub6__fill7functorINS7_6detail15normal_iteratorINS7_10device_ptrIfEEEEfEEEEvT0_T1__param_0,
	.param .align 8 .b8 _ZN3cub18CUB_300001_SM_10006detail8for_each13static_kernelINS2_12policy_hub_t12policy_500_tElN6thrust24THRUST_300001_SM_1000_NS8cuda_cub6__fill7functorINS7_6detail15normal_iteratorINS7_10device_ptrIfEEEEfEEEEvT0_T1__param_1[16]
)
.maxntid 256
{
	.reg .pred 	%p<4>;
	.reg .b16 	%rs<5>;
	.reg .b32 	%r<10>;
	.reg .b32 	%f<3>;
	.reg .b64 	%rd<17>;

	ld.param.f32 	%f2, [_ZN3cub18CUB_300001_SM_10006detail8for_each13static_kernelINS2_12policy_hub_t12policy_500_tElN6thrust24THRUST_300001_SM_1000_NS8cuda_cub6__fill7functorINS7_6detail15normal_iteratorINS7_10device_ptrIfEEEEfEEEEvT0_T1__param_1+8];
	ld.param.u64 	%rd5, [_ZN3cub18CUB_300001_SM_10006detail8for_each13static_kernelINS2_12policy_hub_t12policy_500_tElN6thrust24THRUST_300001_SM_1000_NS8cuda_cub6__fill7functorINS7_6detail15normal_iteratorINS7_10device_ptrIfEEEEfEEEEvT0_T1__param_1];
	ld.param.u64 	%rd6, [_ZN3cub18CUB_300001_SM_10006detail8for_each13static_kernelINS2_12policy_hub_t12policy_500_tElN6thrust24THRUST_300001_SM_1000_NS8cuda_cub6__fill7functorINS7_6detail15normal_iteratorINS7_10device_ptrIfEEEEfEEEEvT0_T1__param_0];
	mov.u32 	%r7, %ctaid.x;
	mul.wide.u32 	%rd1, %r7, 512;
	sub.s64 	%rd2, %rd6, %rd1;
	setp.lt.s64 	%p1, %rd2, 512;
	@%p1 bra 	$L__BB5_2;
	mov.u32 	%r9, %tid.x;
	cvta.to.global.u64 	%rd12, %rd5;
	cvt.u64.u32 	%rd13, %r9;
	add.s64 	%rd14, %rd1, %rd13;
	shl.b64 	%rd15, %rd14, 2;
	add.s64 	%rd16, %rd12, %rd15;
	st.global.f32 	[%rd16], %f2;
	st.global.f32 	[%rd16+1024], %f2;
	bra.uni 	$L__BB5_6;
$L__BB5_2:
	cvta.to.global.u64 	%rd7, %rd5;
	mov.u32 	%r1, %tid.x;
	cvt.s64.s32 	%rd3, %rd2;
	cvt.u64.u32 	%rd8, %r1;
	setp.le.s64 	%p2, %rd3, %rd8;
	add.s64 	%rd9, %rd1, %rd8;
	shl.b64 	%rd10, %rd9, 2;
	add.s64 	%rd4, %rd7, %rd10;
	@%p2 bra 	$L__BB5_4;
	st.global.f32 	[%rd4], %f2;
$L__BB5_4:
	add.s32 	%r8, %r1, 256;
	cvt.u64.u32 	%rd11, %r8;
	setp.le.s64 	%p3, %rd3, %rd11;
	@%p3 bra 	$L__BB5_6;
	st.global.f32 	[%rd4+1024], %f2;
$L__BB5_6:
	ret;

}
	// .globl	_ZN3cub18CUB_300001_SM_10006detail6reduce28DeviceReduceSingleTileKernelINS2_10policy_hubIfjN4cuda3std3__44plusIfEEE10Policy1000EN6thrust24THRUST_300001_SM_1000_NS6detail15normal_iteratorINSD_10device_ptrIfEEEEPfjS9_ffNS7_10__identityEEEvT0_T1_T2_T3_T4_T6_
.visible .entry _ZN3cub18CUB_300001_SM_10006detail6reduce28DeviceReduceSingleTileKernelINS2_10policy_hubIfjN4cuda3std3__44plusIfEEE10Policy1000EN6thrust24THRUST_300001_SM_1000_NS6detail15normal_iteratorINSD_10device_ptrIfEEEEPfjS9_ffNS7_10__identityEEEvT0_T1_T2_T3_T4_T6_(
	.param .align 8 .b8 _ZN3cub18CUB_300001_SM_10006detail6reduce28DeviceReduceSingleTileKernelINS2_10policy_hubIfjN4cuda3std3__44plusIfEEE10Policy1000EN6thrust24THRUST_300001_SM_1000_NS6detail15normal_iteratorINSD_10device_ptrIfEEEEPfjS9_ffNS7_10__identityEEEvT0_T1_T2_T3_T4_T6__param_0[8],
	.param .u64 .ptr .align 1 _ZN3cub18CUB_300001_SM_10006detail6reduce28DeviceReduceSingleTileKernelINS2_10policy_hubIfjN4cuda3std3__44plusIfEEE10Policy1000EN6thrust24THRUST_300001_SM_1000_NS6detail15normal_iteratorINSD_10device_ptrIfEEEEPfjS9_ffNS7_10__identityEEEvT0_T1_T2_T3_T4_T6__param_1,
	.param .u32 _ZN3cub18CUB_300001_SM_10006detail6reduce28DeviceReduceSingleTileKernelINS2_10policy_hubIfjN4cuda3std3__44plusIfEEE10Policy1000EN6thrust24THRUST_300001_SM_1000_NS6detail15normal_iteratorINSD_10device_ptrIfEEEEPfjS9_ffNS7_10__identityEEEvT0_T1_T2_T3_T4_T6__param_2,
	.param .align 1 .b8 _ZN3cub18CUB_300001_SM_10006detail6reduce28DeviceReduceSingleTileKernelINS2_10policy_hubIfjN4cuda3std3__44plusIfEEE10Policy1000EN6thrust24THRUST_300001_SM_1000_NS6detail15normal_iteratorINSD_10device_ptrIfEEEEPfjS9_ffNS7_10__identityEEEvT0_T1_T2_T3_T4_T6__param_3[1],
	.param .f32 _ZN3cub18CUB_300001_SM_10006detail6reduce28DeviceReduceSingleTileKernelINS2_10policy_hubIfjN4cuda3std3__44plusIfEEE10Policy1000EN6thrust24THRUST_300001_SM_1000_NS6detail15normal_iteratorINSD_10device_ptrIfEEEEPfjS9_ffNS7_10__identityEEEvT0_T1_T2_T3_T4_T6__param_4,
	.param .align 1 .b8 _ZN3cub18CUB_300001_SM_10006detail6reduce28DeviceReduceSingleTileKernelINS2_10policy_hubIfjN4cuda3std3__44plusIfEEE10Policy1000EN6thrust24THRUST_300001_SM_1000_NS6detail15normal_iteratorINSD_10device_ptrIfEEEEPfjS9_ffNS7_10__identityEEEvT0_T1_T2_T3_T4_T6__param_5[1]
)
.maxntid 512
.minnctapersm 1
{
	.reg .pred 	%p<67>;
	.reg .b32 	%r<211>;
	.reg .b32 	%f<384>;
	.reg .b64 	%rd<84>;
	// demoted variable
	.shared .align 4 .b8 _ZZN3cub18CUB_300001_SM_10006detail6reduce28DeviceReduceSingleTileKernelINS2_10policy_hubIfjN4cuda3std3__44plusIfEEE10Policy1000EN6thrust24THRUST_300001_SM_1000_NS6detail15normal_iteratorINSD_10device_ptrIfEEEEPfjS9_ffNS7_10__identityEEEvT0_T1_T2_T3_T4_T6_E12temp_storage[84];
	ld.param.u64 	%rd9, [_ZN3cub18CUB_300001_SM_10006detail6reduce28DeviceReduceSingleTileKernelINS2_10policy_hubIfjN4cuda3std3__44plusIfEEE10Policy1000EN6thrust24THRUST_300001_SM_1000_NS6detail15normal_iteratorINSD_10device_ptrIfEEEEPfjS9_ffNS7_10__identityEEEvT0_T1_T2_T3_T4_T6__param_0];
	ld.param.u64 	%rd10, [_ZN3cub18CUB_300001_SM_10006detail6reduce28DeviceReduceSingleTileKernelINS2_10policy_hubIfjN4cuda3std3__44plusIfEEE10Policy1000EN6thrust24THRUST_300001_SM_1000_NS6detail15normal_iteratorINSD_10device_ptrIfEEEEPfjS9_ffNS7_10__identityEEEvT0_T1_T2_T3_T4_T6__param_1];
	ld.param.u32 	%r51, [_ZN3cub18CUB_300001_SM_10006detail6reduce28DeviceReduceSingleTileKernelINS2_10policy_hubIfjN4cuda3std3__44plusIfEEE10Policy1000EN6thrust24THRUST_300001_SM_1000_NS6detail15normal_iteratorINSD_10device_ptrIfEEEEPfjS9_ffNS7_10__identityEEEvT0_T1_T2_T3_T4_T6__param_2];
	ld.param.f32 	%f42, [_ZN3cub18CUB_300001_SM_10006detail6reduce28DeviceReduceSingleTileKernelINS2_10policy_hubIfjN4cuda3std3__44plusIfEEE10Policy1000EN6thrust24THRUST_300001_SM_1000_NS6detail15normal_iteratorINSD_10device_ptrIfEEEEPfjS9_ffNS7_10__identityEEEvT0_T1_T2_T3_T4_T6__param_4];
	cvta.to.global.u64 	%rd1, %rd10;
	setp.ne.s32 	%p1, %r51, 0;
	@%p1 bra 	$L__BB6_3;
	mov.u32 	%r193, %tid.x;
	setp.ne.s32 	%p66, %r193, 0;
	@%p66 bra 	$L__BB6_52;
	st.global.f32 	[%rd1], %f42;
	bra.uni 	$L__BB6_52;
$L__BB6_3:
	cvta.to.global.u64 	%rd2, %rd9;
	setp.gt.u32 	%p2, %r51, 8191;
	@%p2 bra 	$L__BB6_28;
	mov.u32 	%r1, %tid.x;
	setp.ge.u32 	%p24, %r1, %r51;
	mov.f32 	%f371, 0f00000000;
	mov.u32 	%r197, %r1;
	@%p24 bra 	$L__BB6_6;
	mul.wide.u32 	%rd73, %r1, 4;
	add.s64 	%rd74, %rd2, %rd73;
	ld.global.f32 	%f371, [%rd74];
	add.s32 	%r197, %r1, 512;
$L__BB6_6:
	setp.ge.u32 	%p25, %r197, %r51;
	@%p25 bra 	$L__BB6_19;
	not.b32 	%r120, %r197;
	add.s32 	%r121, %r51, %r120;
	shr.u32 	%r122, %r121, 9;
	add.s32 	%r4, %r122, 1;
	and.b32  	%r5, %r4, 15;
	setp.lt.u32 	%p26, %r121, 7680;
	@%p26 bra 	$L__BB6_10;
	and.b32  	%r123, %r4, 16777200;
	neg.s32 	%r195, %r123;
	mul.wide.u32 	%rd75, %r197, 4;
	add.s64 	%rd76, %rd75, %rd2;
	add.s64 	%rd82, %rd76, 16384;
$L__BB6_9:
	.pragma "nounroll";
	ld.global.f32 	%f205, [%rd82+-16384];
	add.f32 	%f206, %f371, %f205;
	ld.global.f32 	%f207, [%rd82+-14336];
	add.f32 	%f208, %f206, %f207;
	ld.global.f32 	%f209, [%rd82+-12288];
	add.f32 	%f210, %f208, %f209;
	ld.global.f32 	%f211, [%rd82+-10240];
	add.f32 	%f212, %f210, %f211;
	ld.global.f32 	%f213, [%rd82+-8192];
	add.f32 	%f214, %f212, %f213;
	ld.global.f32 	%f215, [%rd82+-6144];
	add.f32 	%f216, %f214, %f215;
	ld.global.f32 	%f217, [%rd82+-4096];
	add.f32 	%f218, %f216, %f217;
	ld.global.f32 	%f219, [%rd82+-2048];
	add.f32 	%f220, %f218, %f219;
	ld.global.f32 	%f221, [%rd82];
	add.f32 	%f222, %f220, %f221;
	ld.global.f32 	%f223, [%rd82+2048];
	add.f32 	%f224, %f222, %f223;
	ld.global.f32 	%f225, [%rd82+4096];
	add.f32 	%f226, %f224, %f225;
	ld.global.f32 	%f227, [%rd82+6144];
	add.f32 	%f228, %f226, %f227;
	ld.global.f32 	%f229, [%rd82+8192];
	add.f32 	%f230, %f228, %f229;
	ld.global.f32 	%f231, [%rd82+10240];
	add.f32 	%f232, %f230, %f231;
	ld.global.f32 	%f233, [%rd82+12288];
	add.f32 	%f234, %f232, %f233;
	ld.global.f32 	%f235, [%rd82+14336];
	add.f32 	%f371, %f234, %f235;
	add.s32 	%r197, %r197, 8192;
	add.s32 	%r195, %r195, 16;
	add.s64 	%rd82, %rd82, 32768;
	setp.ne.s32 	%p27, %r195, 0;
	@%p27 bra 	$L__BB6_9;
$L__BB6_10:
	setp.eq.s32 	%p28, %r5, 0;
	@%p28 bra 	$L__BB6_19;
	and.b32  	%r12, %r4, 7;
	setp.lt.u32 	%p29, %r5, 8;
	@%p29 bra 	$L__BB6_13;
	mul.wide.u32 	%rd77, %r197, 4;
	add.s64 	%rd78, %rd2, %rd77;
	ld.global.f32 	%f237, [%rd78];
	add.f32 	%f238, %f371, %f237;
	ld.global.f32 	%f239, [%rd78+2048];
	add.f32 	%f240, %f238, %f239;
	ld.global.f32 	%f241, [%rd78+4096];
	add.f32 	%f242, %f240, %f241;
	ld.global.f32 	%f243, [%rd78+6144];
	add.f32 	%f244, %f242, %f243;
	ld.global.f32 	%f245, [%rd78+8192];
	add.f32 	%f246, %f244, %f245;
	ld.global.f32 	%f247, [%rd78+10240];
	add.f32 	%f248, %f246, %f247;
	ld.global.f32 	%f249, [%rd78+12288];
	add.f32 	%f250, %f248, %f249;
	ld.global.f32 	%f251, [%rd78+14336];
	add.f32 	%f371, %f250, %f251;
	add.s32 	%r197, %r197, 4096;
$L__BB6_13:
	setp.eq.s32 	%p30, %r12, 0;
	@%p30 bra 	$L__BB6_19;
	and.b32  	%r15, %r4, 3;
	setp.lt.u32 	%p31, %r12, 4;
	@%p31 bra 	$L__BB6_16;
	mul.wide.u32 	%rd79, %r197, 4;
	add.s64 	%rd80, %rd2, %rd79;
	ld.global.f32 	%f253, [%rd80];
	add.f32 	%f254, %f371, %f253;
	ld.global.f32 	%f255, [%rd80+2048];
	add.f32 	%f256, %f254, %f255;
	ld.global.f32 	%f257, [%rd80+4096];
	add.f32 	%f258, %f256, %f257;
	ld.global.f32 	%f259, [%rd80+6144];
	add.f32 	%f371, %f258, %f259;
	add.s32 	%r197, %r197, 2048;
$L__BB6_16:
	setp.eq.s32 	%p32, %r15, 0;
	@%p32 bra 	$L__BB6_19;
	mul.wide.u32 	%rd81, %r197, 4;
	add.s64 	%rd83, %rd2, %rd81;
	neg.s32 	%r200, %r15;
$L__BB6_18:
	.pragma "nounroll";
	ld.global.f32 	%f260, [%rd83];
	add.f32 	%f371, %f371, %f260;
	add.s64 	%rd83, %rd83, 2048;
	add.s32 	%r200, %r200, 1;
	setp.ne.s32 	%p33, %r200, 0;
	@%p33 bra 	$L__BB6_18;
$L__BB6_19:
	setp.lt.u32 	%p34, %r51, 512;
	@%p34 bra 	$L__BB6_24;
	// begin inline asm
	mov.u32 %r162, %laneid;
	// end inline asm
	mov.b32 	%r164, %f371;
	mov.b32 	%r165, 1;
	mov.b32 	%r186, 31;
	mov.b32 	%r187, -1;
	// begin inline asm
	shfl.sync.down.b32 %r163, %r164, %r165, %r186, %r187;
	// end inline asm
	setp.gt.s32 	%p58, %r162, 30;
	mov.b32 	%f319, %r163;
	add.f32 	%f320, %f371, %f319;
	selp.f32 	%f321, %f371, %f320, %p58;
	mov.b32 	%r169, %f321;
	mov.b32 	%r170, 2;
	// begin inline asm
	shfl.sync.down.b32 %r168, %r169, %r170, %r186, %r187;
	// end inline asm
	setp.gt.s32 	%p59, %r162, 29;
	mov.b32 	%f322, %r168;
	add.f32 	%f323, %f321, %f322;
	selp.f32 	%f324, %f321, %f323, %p59;
	mov.b32 	%r174, %f324;
	mov.b32 	%r175, 4;
	// begin inline asm
	shfl.sync.down.b32 %r173, %r174, %r175, %r186, %r187;
	// end inline asm
	setp.gt.s32 	%p60, %r162, 27;
	mov.b32 	%f325, %r173;
	add.f32 	%f326, %f324, %f325;
	selp.f32 	%f327, %f324, %f326, %p60;
	mov.b32 	%r179, %f327;
	mov.b32 	%r180, 8;
	// begin inline asm
	shfl.sync.down.b32 %r178, %r179, %r180, %r186, %r187;
	// end inline asm
	setp.gt.s32 	%p61, %r162, 23;
	mov.b32 	%f328, %r178;
	add.f32 	%f329, %f327, %f328;
	selp.f32 	%f330, %f327, %f329, %p61;
	mov.b32 	%r184, %f330;
	mov.b32 	%r185, 16;
	// begin inline asm
	shfl.sync.down.b32 %r183, %r184, %r185, %r186, %r187;
	// end inline asm
	setp.gt.s32 	%p62, %r162, 15;
	mov.b32 	%f331, %r183;
	add.f32 	%f16, %f330, %f331;
	selp.f32 	%f383, %f330, %f16, %p62;
	setp.ne.s32 	%p63, %r162, 0;
	@%p63 bra 	$L__BB6_22;
	shr.u32 	%r188, %r1, 3;
	and.b32  	%r189, %r188, 124;
	mov.u32 	%r190, _ZZN3cub18CUB_300001_SM_10006detail6reduce28DeviceReduceSingleTileKernelINS2_10policy_hubIfjN4cuda3std3__44plusIfEEE10Policy1000EN6thrust24THRUST_300001_SM_1000_NS6detail15normal_iteratorINSD_10device_ptrIfEEEEPfjS9_ffNS7_10__identityEEEvT0_T1_T2_T3_T4_T6_E12temp_storage;
	add.s32 	%r191, %r190, %r189;
	st.shared.f32 	[%r191+16], %f16;
$L__BB6_22:
	bar.sync 	0;
	setp.ne.s32 	%p64, %r1, 0;
	@%p64 bra 	$L__BB6_50;
	ld.shared.f32 	%f332, [_ZZN3cub18CUB_300001_SM_10006detail6reduce28DeviceReduceSingleTileKernelINS2_10policy_hubIfjN4cuda3std3__44plusIfEEE10Policy1000EN6thrust24THRUST_300001_SM_1000_NS6detail15normal_iteratorINSD_10device_ptrIfEEEEPfjS9_ffNS7_10__identityEEEvT0_T1_T2_T3_T4_T6_E12temp_storage+20];
	add.f32 	%f333, %f383, %f332;
	ld.shared.f32 	%f334, [_ZZN3cub18CUB_300001_SM_10006detail6reduce28DeviceReduceSingleTileKernelINS2_10policy_hubIfjN4cuda3std3__44plusIfEEE10Policy1000EN6thrust24THRUST_300001_SM_1000_NS6detail15normal_iteratorINSD_10device_ptrIfEEEEPfjS9_ffNS7_10__identityEEEvT0_T1_T2_T3_T4_T6_E12temp_storage+24];
	add.f32 	%f335, %f333, %f334;
	ld.shared.f32 	%f336, [_ZZN3cub18CUB_300001_SM_10006detail6reduce28DeviceReduceSingleTileKernelINS2_10policy_hubIfjN4cuda3std3__44plusIfEEE10Policy1000EN6thrust24THRUST_300001_SM_1000_NS6detail15normal_iteratorINSD_10device_ptrIfEEEEPfjS9_ffNS7_10__identityEEEvT0_T1_T2_T3_T4_T6_E12temp_storage+28];
	add.f32 	%f337, %f335, %f336;
	ld.shared.f32 	%f338, [_ZZN3cub18CUB_300001_SM_10006detail6reduce28DeviceReduceSingleTileKernelINS2_10policy_hubIfjN4cuda3std3__44plusIfEEE10Policy1000EN6thrust24THRUST_300001_SM_1000_NS6detail15normal_iteratorINSD_10device_ptrIfEEEEPfjS9_ffNS7_10__identityEEEvT0_T1_T2_T3_T4_T6_E12temp_storage+32];
	add.f32 	%f339, %f337, %f338;
	ld.shared.f32 	%f340, [_ZZN3cub18CUB_300001_SM_10006detail6reduce28DeviceReduceSingleTileKernelINS2_10policy_hubIfjN4cuda3std3__44plusIfEEE10Policy1000EN6thrust24THRUST_300001_SM_1000_NS6detail15normal_iteratorINSD_10device_ptrIfEEEEPfjS9_ffNS7_10__identityEEEvT0_T1_T2_T3_T4_T6_E12temp_storage+36];
	add.f32 	%f341, %f339, %f340;
	ld.shared.f32 	%f342, [_ZZN3cub18CUB_300001_SM_10006detail6reduce28DeviceReduceSingleTileKernelINS2_10policy_hubIfjN4cuda3std3__44plusIfEEE10Policy1000EN6thrust24THRUST_300001_SM_1000_NS6detail15normal_iteratorINSD_10device_ptrIfEEEEPfjS9_ffNS7_10__identityEEEvT0_T1_T2_T3_T4_T6_E12temp_storage+40];
	add.f32 	%f343, %f341, %f342;
	ld.shared.f32 	%f344, [_ZZN3cub18CUB_300001_SM_10006detail6reduce28DeviceReduceSingleTileKernelINS2_10policy_hubIfjN4cuda3std3__44plusIfEEE10Policy1000EN6thrust24THRUST_300001_SM_1000_NS6detail15normal_iteratorINSD_10device_ptrIfEEEEPfjS9_ffNS7_10__identityEEEvT0_T1_T2_T3_T4_T6_E12temp_storage+44];
	add.f32 	%f345, %f343, %f344;
	ld.shared.f32 	%f346, [_ZZN3cub18CUB_300001_SM_10006detail6reduce28DeviceReduceSingleTileKernelINS2_10policy_hubIfjN4cuda3std3__44plusIfEEE10Policy1000EN6thrust24THRUST_300001_SM_1000_NS6detail15normal_iteratorINSD_10device_ptrIfEEEEPfjS9_ffNS7_10__identityEEEvT0_T1_T2_T3_T4_T6_E12temp_storage+48];
	add.f32 	%f347, %f345, %f346;
	ld.shared.f32 	%f348, [_ZZN3cub18CUB_300001_SM_10006detail6reduce28DeviceReduceSingleTileKernelINS2_10policy_hubIfjN4cuda3std3__44plusIfEEE10Policy1000EN6thrust24THRUST_300001_SM_1000_NS6detail15normal_iteratorINSD_10device_ptrIfEEEEPfjS9_ffNS7_10__identityEEEvT0_T1_T2_T3_T4_T6_E12temp_storage+52];
	add.f32 	%f349, %f347, %f348;
	ld.shared.f32 	%f350, [_ZZN3cub18CUB_300001_SM_10006detail6reduce28DeviceReduceSingleTileKernelINS2_10policy_hubIfjN4cuda3std3__44plusIfEEE10Policy1000EN6thrust24THRUST_300001_SM_1000_NS6detail15normal_iteratorINSD_10device_ptrIfEEEEPfjS9_ffNS7_10__identityEEEvT0_T1_T2_T3_T4_T6_E12temp_storage+56];
	add.f32 	%f351, %f349, %f350;
	ld.shared.f32 	%f352, [_ZZN3cub18CUB_300001_SM_10006detail6reduce28DeviceReduceSingleTileKernelINS2_10policy_hubIfjN4cuda3std3__44plusIfEEE10Policy1000EN6thrust24THRUST_300001_SM_1000_NS6detail15normal_iteratorINSD_10device_ptrIfEEEEPfjS9_ffNS7_10__identityEEEvT0_T1_T2_T3_T4_T6_E12temp_storage+60];
	add.f32 	%f353, %f351, %f352;
	ld.shared.f32 	%f354, [_ZZN3cub18CUB_300001_SM_10006detail6reduce28DeviceReduceSingleTileKernelINS2_10policy_hubIfjN4cuda3std3__44plusIfEEE10Policy1000EN6thrust24THRUST_300001_SM_1000_NS6detail15normal_iteratorINSD_10device_ptrIfEEEEPfjS9_ffNS7_10__identityEEEvT0_T1_T2_T3_T4_T6_E12temp_storage+64];
	add.f32 	%f355, %f353, %f354;
	ld.shared.f32 	%f356, [_ZZN3cub18CUB_300001_SM_10006detail6reduce28DeviceReduceSingleTileKernelINS2_10policy_hubIfjN4cuda3std3__44plusIfEEE10Policy1000EN6thrust24THRUST_300001_SM_1000_NS6detail15normal_iteratorINSD_10device_ptrIfEEEEPfjS9_ffNS7_10__identityEEEvT0_T1_T2_T3_T4_T6_E12temp_storage+68];
	add.f32 	%f357, %f355, %f356;
	ld.shared.f32 	%f358, [_ZZN3cub18CUB_300001_SM_10006detail6reduce28DeviceReduceSingleTileKernelINS2_10policy_hubIfjN4cuda3std3__44plusIfEEE10Policy1000EN6thrust24THRUST_300001_SM_1000_NS6detail15normal_iteratorINSD_10device_ptrIfEEEEPfjS9_ffNS7_10__identityEEEvT0_T1_T2_T3_T4_T6_E12temp_storage+72];
	add.f32 	%f359, %f357, %f358;
	ld.shared.f32 	%f360, [_ZZN3cub18CUB_300001_SM_10006detail6reduce28DeviceReduceSingleTileKernelINS2_10policy_hubIfjN4cuda3std3__44plusIfEEE10Policy1000EN6thrust24THRUST_300001_SM_1000_NS6detail15normal_iteratorINSD_10device_ptrIfEEEEPfjS9_ffNS7_10__identityEEEvT0_T1_T2_T3_T4_T6_E12temp_storage+76];
	add.f32 	%f383, %f359, %f360;
	bra.uni 	$L__BB6_50;
$L__BB6_24:
	// begin inline asm
	mov.u32 %r124, %laneid;
	// end inline asm
	and.b32  	%r150, %r1, 992;
	add.s32 	%r151, %r150, 32;
	setp.gt.u32 	%p35, %r151, %r51;
	not.b32 	%r152, %r150;
	add.s32 	%r153, %r51, %r152;
	selp.b32 	%r148, %r153, 31, %p35;
	mov.b32 	%r126, %f371;
	mov.b32 	%r127, 1;
	mov.b32 	%r149, -1;
	// begin inline asm
	shfl.sync.down.b32 %r125, %r126, %r127, %r148, %r149;
	// end inline asm
	setp.lt.s32 	%p36, %r124, %r148;
	mov.b32 	%f261, %r125;
	add.f32 	%f262, %f371, %f261;
	selp.f32 	%f263, %f262, %f371, %p36;
	mov.b32 	%r131, %f263;
	mov.b32 	%r132, 2;
	// begin inline asm
	shfl.sync.down.b32 %r130, %r131, %r132, %r148, %r149;
	// end inline asm
	add.s32 	%r154, %r124, 2;
	setp.gt.s32 	%p37, %r154, %r148;
	mov.b32 	%f264, %r130;
	add.f32 	%f265, %f263, %f264;
	selp.f32 	%f266, %f263, %f265, %p37;
	mov.b32 	%r136, %f266;
	mov.b32 	%r137, 4;
	// begin inline asm
	shfl.sync.down.b32 %r135, %r136, %r137, %r148, %r149;
	// end inline asm
	add.s32 	%r155, %r124, 4;
	setp.gt.s32 	%p38, %r155, %r148;
	mov.b32 	%f267, %r135;
	add.f32 	%f268, %f266, %f267;
	selp.f32 	%f269, %f266, %f268, %p38;
	mov.b32 	%r141, %f269;
	mov.b32 	%r142, 8;
	// begin inline asm
	shfl.sync.down.b32 %r140, %r141, %r142, %r148, %r149;
	// end inline asm
	add.s32 	%r156, %r124, 8;
	setp.gt.s32 	%p39, %r156, %r148;
	mov.b32 	%f270, %r140;
	add.f32 	%f271, %f269, %f270;
	selp.f32 	%f272, %f269, %f271, %p39;
	mov.b32 	%r146, %f272;
	mov.b32 	%r147, 16;
	// begin inline asm
	shfl.sync.down.b32 %r145, %r146, %r147, %r148, %r149;
	// end inline asm
	add.s32 	%r157, %r124, 16;
	setp.gt.s32 	%p40, %r157, %r148;
	mov.b32 	%f273, %r145;
	add.f32 	%f274, %f272, %f273;
	selp.f32 	%f383, %f272, %f274, %p40;
	setp.ne.s32 	%p41, %r124, 0;
	@%p41 bra 	$L__BB6_26;
	shr.u32 	%r158, %r1, 3;
	and.b32  	%r159, %r158, 124;
	mov.u32 	%r160, _ZZN3cub18CUB_300001_SM_10006detail6reduce28DeviceReduceSingleTileKernelINS2_10policy_hubIfjN4cuda3std3__44plusIfEEE10Policy1000EN6thrust24THRUST_300001_SM_1000_NS6detail15normal_iteratorINSD_10device_ptrIfEEEEPfjS9_ffNS7_10__identityEEEvT0_T1_T2_T3_T4_T6_E12temp_storage;
	add.s32 	%r161, %r160, %r159;
	st.shared.f32 	[%r161+16], %f383;
$L__BB6_26:
	bar.sync 	0;
	setp.ne.s32 	%p42, %r1, 0;
	@%p42 bra 	$L__BB6_50;
	setp.gt.u32 	%p43, %r51, 32;
	ld.shared.f32 	%f275, [_ZZN3cub18CUB_300001_SM_10006detail6reduce28DeviceReduceSingleTileKernelINS2_10policy_hubIfjN4cuda3std3__44plusIfEEE10Policy1000EN6thrust24THRUST_300001_SM_1000_NS6detail15normal_iteratorINSD_10device_ptrIfEEEEPfjS9_ffNS7_10__identityEEEvT0_T1_T2_T3_T4_T6_E12temp_storage+20];
	add.f32 	%f276, %f383, %f275;
	selp.f32 	%f277, %f276, %f383, %p43;
	setp.gt.u32 	%p44, %r51, 64;
	ld.shared.f32 	%f278, [_ZZN3cub18CUB_300001_SM_10006detail6reduce28DeviceReduceSingleTileKernelINS2_10policy_hubIfjN4cuda3std3__44plusIfEEE10Policy1000EN6thrust24THRUST_300001_SM_1000_NS6detail15normal_iteratorINSD_10device_ptrIfEEEEPfjS9_ffNS7_10__identityEEEvT0_T1_T2_T3_T4_T6_E12temp_storage+24];
	add.f32 	%f279, %f278, %f277;
	selp.f32 	%f280, %f279, %f277, %p44;
	setp.gt.u32 	%p45, %r51, 96;
	ld.shared.f32 	%f281, [_ZZN3cub18CUB_300001_SM_10006detail6reduce28DeviceReduceSingleTileKernelINS2_10policy_hubIfjN4cuda3std3__44plusIfEEE10Policy1000EN6thrust24THRUST_300001_SM_1000_NS6detail15normal_iteratorINSD_10device_ptrIfEEEEPfjS9_ffNS7_10__identityEEEvT0_T1_T2_T3_T4_T6_E12temp_storage+28];
	add.f32 	%f282, %f281, %f280;
	selp.f32 	%f283, %f282, %f280, %p45;
	setp.gt.u32 	%p46, %r51, 128;
	ld.shared.f32 	%f284, [_ZZN3cub18CUB_300001_SM_10006detail6reduce28DeviceReduceSingleTileKernelINS2_10policy_hubIfjN4cuda3std3__44plusIfEEE10Policy1000EN6thrust24THRUST_300001_SM_1000_NS6detail15normal_iteratorINSD_10device_ptrIfEEEEPfjS9_ffNS7_10__identityEEEvT0_T1_T2_T3_T4_T6_E12temp_storage+32];
	add.f32 	%f285, %f284, %f283;
	selp.f32 	%f286, %f285, %f283, %p46;
	setp.gt.u32 	%p47, %r51, 160;
	ld.shared.f32 	%f287, [_ZZN3cub18CUB_300001_SM_10006detail6reduce28DeviceReduceSingleTileKernelINS2_10policy_hubIfjN4cuda3std3__44plusIfEEE10Policy1000EN6thrust24THRUST_300001_SM_1000_NS6detail15normal_iteratorINSD_10device_ptrIfEEEEPfjS9_ffNS7_10__identityEEEvT0_T1_T2_T3_T4_T6_E12temp_storage+36];
	add.f32 	%f288, %f287, %f286;
	selp.f32 	%f289, %f288, %f286, %p47;
	setp.gt.u32 	%p48, %r51, 192;
	ld.shared.f32 	%f290, [_ZZN3cub18CUB_300001_SM_10006detail6reduce28DeviceReduceSingleTileKernelINS2_10policy_hubIfjN4cuda3std3__44plusIfEEE10Policy1000EN6thrust24THRUST_300001_SM_1000_NS6detail15normal_iteratorINSD_10device_ptrIfEEEEPfjS9_ffNS7_10__identityEEEvT0_T1_T2_T3_T4_T6_E12temp_storage+40];
	add.f32 	%f291, %f290, %f289;
	selp.f32 	%f292, %f291, %f289, %p48;
	setp.gt.u32 	%p49, %r51, 224;
	ld.shared.f32 	%f293, [_ZZN3cub18CUB_300001_SM_10006detail6reduce28DeviceReduceSingleTileKernelINS2_10policy_hubIfjN4cuda3std3__44plusIfEEE10Policy1000EN6thrust24THRUST_300001_SM_1000_NS6detail15normal_iteratorINSD_10device_ptrIfEEEEPfjS9_ffNS7_10__identityEEEvT0_T1_T2_T3_T4_T6_E12temp_storage+44];
	add.f32 	%f294, %f293, %f292;
	selp.f32 	%f295, %f294, %f292, %p49;
	setp.gt.u32 	%p50, %r51, 256;
	ld.shared.f32 	%f296, [_ZZN3cub18CUB_300001_SM_10006detail6reduce28DeviceReduceSingleTileKernelINS2_10policy_hubIfjN4cuda3std3__44plusIfEEE10Policy1000EN6thrust24THRUST_300001_SM_1000_NS6detail15normal_iteratorINSD_10device_ptrIfEEEEPfjS9_ffNS7_10__identityEEEvT0_T1_T2_T3_T4_T6_E12temp_storage+48];
	add.f32 	%f297, %f296, %f295;
	selp.f32 	%f298, %f297, %f295, %p50;
	setp.gt.u32 	%p51, %r51, 288;
	ld.shared.f32 	%f299, [_ZZN3cub18CUB_300001_SM_10006detail6reduce28DeviceReduceSingleTileKernelINS2_10policy_hubIfjN4cuda3std3__44plusIfEEE10Policy1000EN6thrust24THRUST_300001_SM_1000_NS6detail15normal_iteratorINSD_10device_ptrIfEEEEPfjS9_ffNS7_10__identityEEEvT0_T1_T2_T3_T4_T6_E12temp_storage+52];
	add.f32 	%f300, %f299, %f298;
	selp.f32 	%f301, %f300, %f298, %p51;
	setp.gt.u32 	%p52, %r51, 320;
	ld.shared.f32 	%f302, [_ZZN3cub18CUB_300001_SM_10006detail6reduce28DeviceReduceSingleTileKernelINS2_10policy_hubIfjN4cuda3std3__44plusIfEEE10Policy1000EN6thrust24THRUST_300001_SM_1000_NS6detail15normal_iteratorINSD_10device_ptrIfEEEEPfjS9_ffNS7_10__identityEEEvT0_T1_T2_T3_T4_T6_E12temp_storage+56];
	add.f32 	%f303, %f302, %f301;
	selp.f32 	%f304, %f303, %f301, %p52;
	setp.gt.u32 	%p53, %r51, 352;
	ld.shared.f32 	%f305, [_ZZN3cub18CUB_300001_SM_10006detail6reduce28DeviceReduceSingleTileKernelINS2_10policy_hubIfjN4cuda3std3__44plusIfEEE10Policy1000EN6thrust24THRUST_300001_SM_1000_NS6detail15normal_iteratorINSD_10device_ptrIfEEEEPfjS9_ffNS7_10__identityEEEvT0_T1_T2_T3_T4_T6_E12temp_storage+60];
	add.f32 	%f306, %f305, %f304;
	selp.f32 	%f307, %f306, %f304, %p53;
	setp.gt.u32 	%p54, %r51, 384;
	ld.shared.f32 	%f308, [_ZZN3cub18CUB_300001_SM_10006detail6reduce28DeviceReduceSingleTileKernelINS2_10policy_hubIfjN4cuda3std3__44plusIfEEE10Policy1000EN6thrust24THRUST_300001_SM_1000_NS6detail15normal_iteratorINSD_10device_ptrIfEEEEPfjS9_ffNS7_10__identityEEEvT0_T1_T2_T3_T4_T6_E12temp_storage+64];
	add.f32 	%f309, %f308, %f307;
	selp.f32 	%f310, %f309, %f307, %p54;
	setp.gt.u32 	%p55, %r51, 416;
	ld.shared.f32 	%f311, [_ZZN3cub18CUB_300001_SM_10006detail6reduce28DeviceReduceSingleTileKernelINS2_10policy_hubIfjN4cuda3std3__44plusIfEEE10Policy1000EN6thrust24THRUST_300001_SM_1000_NS6detail15normal_iteratorINSD_10device_ptrIfEEEEPfjS9_ffNS7_10__identityEEEvT0_T1_T2_T3_T4_T6_E12temp_storage+68];
	add.f32 	%f312, %f311, %f310;
	selp.f32 	%f313, %f312, %f310, %p55;
	setp.gt.u32 	%p56, %r51, 448;
	ld.shared.f32 	%f314, [_ZZN3cub18CUB_300001_SM_10006detail6reduce28DeviceReduceSingleTileKernelINS2_10policy_hubIfjN4cuda3std3__44plusIfEEE10Policy1000EN6thrust24THRUST_300001_SM_1000_NS6detail15normal_iteratorINSD_10device_ptrIfEEEEPfjS9_ffNS7_10__identityEEEvT0_T1_T2_T3_T4_T6_E12temp_storage+72];
	add.f32 	%f315, %f314, %f313;
	selp.f32 	%f316, %f315, %f313, %p56;
	setp.gt.u32 	%p57, %r51, 480;
	ld.shared.f32 	%f317, [_ZZN3cub18CUB_300001_SM_10006detail6reduce28DeviceReduceSingleTileKernelINS2_10policy_hubIfjN4cuda3std3__44plusIfEEE10Policy1000EN6thrust24THRUST_300001_SM_1000_NS6detail15normal_iteratorINSD_10device_ptrIfEEEEPfjS9_ffNS7_10__identityEEEvT0_T1_T2_T3_T4_T6_E12temp_storage+76];
	add.f32 	%f318, %f317, %f316;
	selp.f32 	%f383, %f318, %f316, %p57;
	bra.uni 	$L__BB6_50;
$L__BB6_28:
	mov.u32 	%r21, %tid.x;
	mul.wide.u32 	%rd11, %r21, 4;
	add.s64 	%rd12, %rd2, %rd11;
	ld.global.f32 	%f43, [%rd12];
	ld.global.f32 	%f44, [%rd12+2048];
	ld.global.f32 	%f45, [%rd12+4096];
	ld.global.f32 	%f46, [%rd12+6144];
	ld.global.f32 	%f47, [%rd12+8192];
	ld.global.f32 	%f48, [%rd12+10240];
	ld.global.f32 	%f49, [%rd12+12288];
	ld.global.f32 	%f50, [%rd12+14336];
	ld.global.f32 	%f51, [%rd12+16384];
	ld.global.f32 	%f52, [%rd12+18432];
	ld.global.f32 	%f53, [%rd12+20480];
	ld.global.f32 	%f54, [%rd12+22528];
	ld.global.f32 	%f55, [%rd12+24576];
	ld.global.f32 	%f56, [%rd12+26624];
	ld.global.f32 	%f57, [%rd12+28672];
	ld.global.f32 	%f58, [%rd12+30720];
	add.f32 	%f59, %f43, %f44;
	add.f32 	%f60, %f45, %f46;
	add.f32 	%f61, %f47, %f48;
	add.f32 	%f62, %f49, %f50;
	add.f32 	%f63, %f51, %f52;
	add.f32 	%f64, %f53, %f54;
	add.f32 	%f65, %f55, %f56;
	add.f32 	%f66, %f57, %f58;
	add.f32 	%f67, %f59, %f60;
	add.f32 	%f68, %f61, %f62;
	add.f32 	%f69, %f63, %f64;
	add.f32 	%f70, %f65, %f66;
	add.f32 	%f71, %f67, %f68;
	add.f32 	%f72, %f69, %f70;
	add.f32 	%f382, %f71, %f72;
	add.s32 	%r22, %r51, -8192;
	setp.lt.u32 	%p3, %r22, 8192;
	mov.b32 	%r202, 8192;
	@%p3 bra 	$L__BB6_32;
	mov.b32 	%r202, 8192;
$L__BB6_30:
	add.s32 	%r54, %r21, %r202;
	mul.wide.u32 	%rd13, %r54, 4;
	add.s64 	%rd14, %rd2, %rd13;
	ld.global.f32 	%f73, [%rd14];
	ld.global.f32 	%f74, [%rd14+2048];
	ld.global.f32 	%f75, [%rd14+4096];
	ld.global.f32 	%f76, [%rd14+6144];
	ld.global.f32 	%f77, [%rd14+8192];
	ld.global.f32 	%f78, [%rd14+10240];
	ld.global.f32 	%f79, [%rd14+12288];
	ld.global.f32 	%f80, [%rd14+14336];
	ld.global.f32 	%f81, [%rd14+16384];
	ld.global.f32 	%f82, [%rd14+18432];
	ld.global.f32 	%f83, [%rd14+20480];
	ld.global.f32 	%f84, [%rd14+22528];
	ld.global.f32 	%f85, [%rd14+24576];
	ld.global.f32 	%f86, [%rd14+26624];
	ld.global.f32 	%f87, [%rd14+28672];
	ld.global.f32 	%f88, [%rd14+30720];
	add.f32 	%f89, %f382, %f73;
	add.f32 	%f90, %f74, %f75;
	add.f32 	%f91, %f76, %f77;
	add.f32 	%f92, %f78, %f79;
	add.f32 	%f93, %f80, %f81;
	add.f32 	%f94, %f82, %f83;
	add.f32 	%f95, %f84, %f85;
	add.f32 	%f96, %f86, %f87;
	add.f32 	%f97, %f89, %f90;
	add.f32 	%f98, %f91, %f92;
	add.f32 	%f99, %f93, %f94;
	add.f32 	%f100, %f95, %f96;
	add.f32 	%f101, %f97, %f98;
	add.f32 	%f102, %f99, %f100;
	add.f32 	%f103, %f101, %f102;
	add.f32 	%f382, %f103, %f88;
	sub.s32 	%r55, %r51, %r202;
	setp.lt.u32 	%p4, %r55, 8192;
	@%p4 bra 	$L__BB6_46;
	add.s32 	%r202, %r202, 8192;
	setp.le.u32 	%p5, %r202, %r22;
	@%p5 bra 	$L__BB6_30;
$L__BB6_32:
	setp.le.u32 	%p6, %r51, %r202;
	sub.s32 	%r56, %r51, %r202;
	setp.ge.s32 	%p7, %r21, %r56;
	or.pred  	%p8, %p6, %p7;
	@%p8 bra 	$L__BB6_46;
	not.b32 	%r58, %r21;
	add.s32 	%r59, %r51, %r58;
	sub.s32 	%r60, %r59, %r202;
	shr.u32 	%r61, %r60, 9;
	add.s32 	%r26, %r61, 1;
	and.b32  	%r27, %r26, 15;
	setp.lt.u32 	%p9, %r60, 7680;
	mov.u32 	%r207, %r21;
	@%p9 bra 	$L__BB6_37;
	or.b32  	%r205, %r21, 4096;
	add.s32 	%r204, %r21, %r202;
	and.b32  	%r62, %r26, 16777200;
	neg.s32 	%r203, %r62;
$L__BB6_35:
	.pragma "nounroll";
	mul.wide.u32 	%rd15, %r204, 4;
	add.s64 	%rd16, %rd2, %rd15;
	ld.global.f32 	%f105, [%rd16];
	add.f32 	%f106, %f382, %f105;
	add.s32 	%r63, %r204, 512;
	mul.wide.u32 	%rd17, %r63, 4;
	add.s64 	%rd18, %rd2, %rd17;
	ld.global.f32 	%f107, [%rd18];
	add.f32 	%f108, %f106, %f107;
	add.s32 	%r64, %r204, 1024;
	mul.wide.u32 	%rd19, %r64, 4;
	add.s64 	%rd20, %rd2, %rd19;
	ld.global.f32 	%f109, [%rd20];
	add.f32 	%f110, %f108, %f109;
	add.s32 	%r65, %r204, 1536;
	mul.wide.u32 	%rd21, %r65, 4;
	add.s64 	%rd22, %rd2, %rd21;
	ld.global.f32 	%f111, [%rd22];
	add.f32 	%f112, %f110, %f111;
	add.s32 	%r66, %r204, 2048;
	mul.wide.u32 	%rd23, %r66, 4;
	add.s64 	%rd24, %rd2, %rd23;
	ld.global.f32 	%f113, [%rd24];
	add.f32 	%f114, %f112, %f113;
	add.s32 	%r67, %r204, 2560;
	mul.wide.u32 	%rd25, %r67, 4;
	add.s64 	%rd26, %rd2, %rd25;
	ld.global.f32 	%f115, [%rd26];
	add.f32 	%f116, %f114, %f115;
	add.s32 	%r68, %r204, 3072;
	mul.wide.u32 	%rd27, %r68, 4;
	add.s64 	%rd28, %rd2, %rd27;
	ld.global.f32 	%f117, [%rd28];
	add.f32 	%f118, %f116, %f117;
	add.s32 	%r69, %r204, 3584;
	mul.wide.u32 	%rd29, %r69, 4;
	add.s64 	%rd30, %rd2, %rd29;
	ld.global.f32 	%f119, [%rd30];
	add.f32 	%f120, %f118, %f119;
	add.s32 	%r70, %r204, 4096;
	mul.wide.u32 	%rd31, %r70, 4;
	add.s64 	%rd32, %rd2, %rd31;
	ld.global.f32 	%f121, [%rd32];
	add.f32 	%f122, %f120, %f121;
	add.s32 	%r71, %r204, 4608;
	mul.wide.u32 	%rd33, %r71, 4;
	add.s64 	%rd34, %rd2, %rd33;
	ld.global.f32 	%f123, [%rd34];
	add.f32 	%f124, %f122, %f123;
	add.s32 	%r72, %r204, 5120;
	mul.wide.u32 	%rd35, %r72, 4;
	add.s64 	%rd36, %rd2, %rd35;
	ld.global.f32 	%f125, [%rd36];
	add.f32 	%f126, %f124, %f125;
	add.s32 	%r73, %r204, 5632;
	mul.wide.u32 	%rd37, %r73, 4;
	add.s64 	%rd38, %rd2, %rd37;
	ld.global.f32 	%f127, [%rd38];
	add.f32 	%f128, %f126, %f127;
	add.s32 	%r74, %r204, 6144;
	mul.wide.u32 	%rd39, %r74, 4;
	add.s64 	%rd40, %rd2, %rd39;
	ld.global.f32 	%f129, [%rd40];
	add.f32 	%f130, %f128, %f129;
	add.s32 	%r75, %r204, 6656;
	mul.wide.u32 	%rd41, %r75, 4;
	add.s64 	%rd42, %rd2, %rd41;
	ld.global.f32 	%f131, [%rd42];
	add.f32 	%f132, %f130, %f131;
	add.s32 	%r76, %r204, 7168;
	mul.wide.u32 	%rd43, %r76, 4;
	add.s64 	%rd44, %rd2, %rd43;
	ld.global.f32 	%f133, [%rd44];
	add.f32 	%f134, %f132, %f133;
	add.s32 	%r77, %r204, 7680;
	mul.wide.u32 	%rd45, %r77, 4;
	add.s64 	%rd46, %rd2, %rd45;
	ld.global.f32 	%f135, [%rd46];
	add.f32 	%f382, %f134, %f135;
	add.s32 	%r205, %r205, 8192;
	add.s32 	%r204, %r204, 8192;
	add.s32 	%r203, %r203, 16;
	setp.ne.s32 	%p10, %r203, 0;
	@%p10 bra 	$L__BB6_35;
	add.s32 	%r207, %r205, -4096;
$L__BB6_37:
	setp.eq.s32 	%p11, %r27, 0;
	@%p11 bra 	$L__BB6_46;
	and.b32  	%r39, %r26, 7;
	setp.lt.u32 	%p12, %r27, 8;
	@%p12 bra 	$L__BB6_40;
	add.s32 	%r78, %r207, %r202;
	mul.wide.u32 	%rd47, %r78, 4;
	add.s64 	%rd48, %rd2, %rd47;
	ld.global.f32 	%f137, [%rd48];
	add.f32 	%f138, %f382, %f137;
	add.s32 	%r79, %r78, 512;
	mul.wide.u32 	%rd49, %r79, 4;
	add.s64 	%rd50, %rd2, %rd49;
	ld.global.f32 	%f139, [%rd50];
	add.f32 	%f140, %f138, %f139;
	add.s32 	%r80, %r78, 1024;
	mul.wide.u32 	%rd51, %r80, 4;
	add.s64 	%rd52, %rd2, %rd51;
	ld.global.f32 	%f141, [%rd52];
	add.f32 	%f142, %f140, %f141;
	add.s32 	%r81, %r78, 1536;
	mul.wide.u32 	%rd53, %r81, 4;
	add.s64 	%rd54, %rd2, %rd53;
	ld.global.f32 	%f143, [%rd54];
	add.f32 	%f144, %f142, %f143;
	add.s32 	%r82, %r78, 2048;
	mul.wide.u32 	%rd55, %r82, 4;
	add.s64 	%rd56, %rd2, %rd55;
	ld.global.f32 	%f145, [%rd56];
	add.f32 	%f146, %f144, %f145;
	add.s32 	%r83, %r78, 2560;
	mul.wide.u32 	%rd57, %r83, 4;
	add.s64 	%rd58, %rd2, %rd57;
	ld.global.f32 	%f147, [%rd58];
	add.f32 	%f148, %f146, %f147;
	add.s32 	%r84, %r78, 3072;
	mul.wide.u32 	%rd59, %r84, 4;
	add.s64 	%rd60, %rd2, %rd59;
	ld.global.f32 	%f149, [%rd60];
	add.f32 	%f150, %f148, %f149;
	add.s32 	%r85, %r78, 3584;
	mul.wide.u32 	%rd61, %r85, 4;
	add.s64 	%rd62, %rd2, %rd61;
	ld.global.f32 	%f151, [%rd62];
	add.f32 	%f382, %f150, %f151;
	add.s32 	%r207, %r207, 4096;
$L__BB6_40:
	setp.eq.s32 	%p13, %r39, 0;
	@%p13 bra 	$L__BB6_46;
	and.b32  	%r42, %r26, 3;
	setp.lt.u32 	%p14, %r39, 4;
	@%p14 bra 	$L__BB6_43;
	add.s32 	%r86, %r207, %r202;
	mul.wide.u32 	%rd63, %r86, 4;
	add.s64 	%rd64, %rd2, %rd63;
	ld.global.f32 	%f153, [%rd64];
	add.f32 	%f154, %f382, %f153;
	add.s32 	%r87, %r86, 512;
	mul.wide.u32 	%rd65, %r87, 4;
	add.s64 	%rd66, %rd2, %rd65;
	ld.global.f32 	%f155, [%rd66];
	add.f32 	%f156, %f154, %f155;
	add.s32 	%r88, %r86, 1024;
	mul.wide.u32 	%rd67, %r88, 4;
	add.s64 	%rd68, %rd2, %rd67;
	ld.global.f32 	%f157, [%rd68];
	add.f32 	%f158, %f156, %f157;
	add.s32 	%r89, %r86, 1536;
	mul.wide.u32 	%rd69, %r89, 4;
	add.s64 	%rd70, %rd2, %rd69;
	ld.global.f32 	%f159, [%rd70];
	add.f32 	%f382, %f158, %f159;
	add.s32 	%r207, %r207, 2048;
$L__BB6_43:
	setp.eq.s32 	%p15, %r42, 0;
	@%p15 bra 	$L__BB6_46;
	add.s32 	%r210, %r207, %r202;
	neg.s32 	%r209, %r42;
$L__BB6_45:
	.pragma "nounroll";
	mul.wide.u32 	%rd71, %r210, 4;
	add.s64 	%rd72, %rd2, %rd71;
	ld.global.f32 	%f160, [%rd72];
	add.f32 	%f382, %f382, %f160;
	add.s32 	%r210, %r210, 512;
	add.s32 	%r209, %r209, 1;
	setp.ne.s32 	%p16, %r209, 0;
	@%p16 bra 	$L__BB6_45;
$L__BB6_46:
	// begin inline asm
	mov.u32 %r90, %laneid;
	// end inline asm
	mov.b32 	%r92, %f382;
	mov.b32 	%r93, 1;
	mov.b32 	%r114, 31;
	mov.b32 	%r115, -1;
	// begin inline asm
	shfl.sync.down.b32 %r91, %r92, %r93, %r114, %r115;
	// end inline asm
	setp.gt.s32 	%p17, %r90, 30;
	mov.b32 	%f161, %r91;
	add.f32 	%f162, %f382, %f161;
	selp.f32 	%f163, %f382, %f162, %p17;
	mov.b32 	%r97, %f163;
	mov.b32 	%r98, 2;
	// begin inline asm
	shfl.sync.down.b32 %r96, %r97, %r98, %r114, %r115;
	// end inline asm
	setp.gt.s32 	%p18, %r90, 29;
	mov.b32 	%f164, %r96;
	add.f32 	%f165, %f163, %f164;
	selp.f32 	%f166, %f163, %f165, %p18;
	mov.b32 	%r102, %f166;
	mov.b32 	%r103, 4;
	// begin inline asm
	shfl.sync.down.b32 %r101, %r102, %r103, %r114, %r115;
	// end inline asm
	setp.gt.s32 	%p19, %r90, 27;
	mov.b32 	%f167, %r101;
	add.f32 	%f168, %f166, %f167;
	selp.f32 	%f169, %f166, %f168, %p19;
	mov.b32 	%r107, %f169;
	mov.b32 	%r108, 8;
	// begin inline asm
	shfl.sync.down.b32 %r106, %r107, %r108, %r114, %r115;
	// end inline asm
	setp.gt.s32 	%p20, %r90, 23;
	mov.b32 	%f170, %r106;
	add.f32 	%f171, %f169, %f170;
	selp.f32 	%f172, %f169, %f171, %p20;
	mov.b32 	%r112, %f172;
	mov.b32 	%r113, 16;
	// begin inline asm
	shfl.sync.down.b32 %r111, %r112, %r113, %r114, %r115;
	// end inline asm
	setp.gt.s32 	%p21, %r90, 15;
	mov.b32 	%f173, %r111;
	add.f32 	%f38, %f172, %f173;
	selp.f32 	%f383, %f172, %f38, %p21;
	setp.ne.s32 	%p22, %r90, 0;
	@%p22 bra 	$L__BB6_48;
	shr.u32 	%r116, %r21, 3;
	and.b32  	%r117, %r116, 124;
	mov.u32 	%r118, _ZZN3cub18CUB_300001_SM_10006detail6reduce28DeviceReduceSingleTileKernelINS2_10policy_hubIfjN4cuda3std3__44plusIfEEE10Policy1000EN6thrust24THRUST_300001_SM_1000_NS6detail15normal_iteratorINSD_10device_ptrIfEEEEPfjS9_ffNS7_10__identityEEEvT0_T1_T2_T3_T4_T6_E12temp_storage;
	add.s32 	%r119, %r118, %r117;
	st.shared.f32 	[%r119+16], %f38;
$L__BB6_48:
	bar.sync 	0;
	setp.ne.s32 	%p23, %r21, 0;
	@%p23 bra 	$L__BB6_50;
	ld.shared.f32 	%f174, [_ZZN3cub18CUB_300001_SM_10006detail6reduce28DeviceReduceSingleTileKernelINS2_10policy_hubIfjN4cuda3std3__44plusIfEEE10Policy1000EN6thrust24THRUST_300001_SM_1000_NS6detail15normal_iteratorINSD_10device_ptrIfEEEEPfjS9_ffNS7_10__identityEEEvT0_T1_T2_T3_T4_T6_E12temp_storage+20];
	add.f32 	%f175, %f383, %f174;
	ld.shared.f32 	%f176, [_ZZN3cub18CUB_300001_SM_10006detail6reduce28DeviceReduceSingleTileKernelINS2_10policy_hubIfjN4cuda3std3__44plusIfEEE10Policy1000EN6thrust24THRUST_300001_SM_1000_NS6detail15normal_iteratorINSD_10device_ptrIfEEEEPfjS9_ffNS7_10__identityEEEvT0_T1_T2_T3_T4_T6_E12temp_storage+24];
	add.f32 	%f177, %f175, %f176;
	ld.shared.f32 	%f178, [_ZZN3cub18CUB_300001_SM_10006detail6reduce28DeviceReduceSingleTileKernelINS2_10policy_hubIfjN4cuda3std3__44plusIfEEE10Policy1000EN6thrust24THRUST_300001_SM_1000_NS6detail15normal_iteratorINSD_10device_ptrIfEEEEPfjS9_ffNS7_10__identityEEEvT0_T1_T2_T3_T4_T6_E12temp_storage+28];
	add.f32 	%f179, %f177, %f178;
	ld.shared.f32 	%f180, [_ZZN3cub18CUB_300001_SM_10006detail6reduce28DeviceReduceSingleTileKernelINS2_10policy_hubIfjN4cuda3std3__44plusIfEEE10Policy1000EN6thrust24THRUST_300001_SM_1000_NS6detail15normal_iteratorINSD_10device_ptrIfEEEEPfjS9_ffNS7_10__identityEEEvT0_T1_T2_T3_T4_T6_E12temp_storage+32];
	add.f32 	%f181, %f179, %f180;
	ld.shared.f32 	%f182, [_ZZN3cub18CUB_300001_SM_10006detail6reduce28DeviceReduceSingleTileKernelINS2_10policy_hubIfjN4cuda3std3__44plusIfEEE10Policy1000EN6thrust24THRUST_300001_SM_1000_NS6detail15normal_iteratorINSD_10device_ptrIfEEEEPfjS9_ffNS7_10__identityEEEvT0_T1_T2_T3_T4_T6_E12temp_storage+36];
	add.f32 	%f183, %f181, %f182;
	ld.shared.f32 	%f184, [_ZZN3cub18CUB_300001_SM_10006detail6reduce28DeviceReduceSingleTileKernelINS2_10policy_hubIfjN4cuda3std3__44plusIfEEE10Policy1000EN6thrust24THRUST_300001_SM_1000_NS6detail15normal_iteratorINSD_10device_ptrIfEEEEPfjS9_ffNS7_10__identityEEEvT0_T1_T2_T3_T4_T6_E12temp_storage+40];
	add.f32 	%f185, %f183, %f184;
	ld.shared.f32 	%f186, [_ZZN3cub18CUB_300001_SM_10006detail6reduce28DeviceReduceSingleTileKernelINS2_10policy_hubIfjN4cuda3std3__44plusIfEEE10Policy1000EN6thrust24THRUST_300001_SM_1000_NS6detail15normal_iteratorINSD_10device_ptrIfEEEEPfjS9_ffNS7_10__identityEEEvT0_T1_T2_T3_T4_T6_E12temp_storage+44];
	add.f32 	%f187, %f185, %f186;
	ld.shared.f32 	%f188, [_ZZN3cub18CUB_300001_SM_10006detail6reduce28DeviceReduceSingleTileKernelINS2_10policy_hubIfjN4cuda3std3__44plusIfEEE10Policy1000EN6thrust24THRUST_300001_SM_1000_NS6detail15normal_iteratorINSD_10device_ptrIfEEEEPfjS9_ffNS7_10__identityEEEvT0_T1_T2_T3_T4_T6_E12temp_storage+48];
	add.f32 	%f189, %f187, %f188;
	ld.shared.f32 	%f190, [_ZZN3cub18CUB_300001_SM_10006detail6reduce28DeviceReduceSingleTileKernelINS2_10policy_hubIfjN4cuda3std3__44plusIfEEE10Policy1000EN6thrust24THRUST_300001_SM_1000_NS6detail15normal_iteratorINSD_10device_ptrIfEEEEPfjS9_ffNS7_10__identityEEEvT0_T1_T2_T3_T4_T6_E12temp_storage+52];
	add.f32 	%f191, %f189, %f190;
	ld.shared.f32 	%f192, [_ZZN3cub18CUB_300001_SM_10006detail6reduce28DeviceReduceSingleTileKernelINS2_10policy_hubIfjN4cuda3std3__44plusIfEEE10Policy1000EN6thrust24THRUST_300001_SM_1000_NS6detail15normal_iteratorINSD_10device_ptrIfEEEEPfjS9_ffNS7_10__identityEEEvT0_T1_T2_T3_T4_T6_E12temp_storage+56];
	add.f32 	%f193, %f191, %f192;
	ld.shared.f32 	%f194, [_ZZN3cub18CUB_300001_SM_10006detail6reduce28DeviceReduceSingleTileKernelINS2_10policy_hubIfjN4cuda3std3__44plusIfEEE10Policy1000EN6thrust24THRUST_300001_SM_1000_NS6detail15normal_iteratorINSD_10device_ptrIfEEEEPfjS9_ffNS7_10__identityEEEvT0_T1_T2_T3_T4_T6_E12temp_storage+60];
	add.f32 	%f195, %f193, %f194;
	ld.shared.f32 	%f196, [_ZZN3cub18CUB_300001_SM_10006detail6reduce28DeviceReduceSingleTileKernelINS2_10policy_hubIfjN4cuda3std3__44plusIfEEE10Policy1000EN6thrust24THRUST_300001_SM_1000_NS6detail15normal_iteratorINSD_10device_ptrIfEEEEPfjS9_ffNS7_10__identityEEEvT0_T1_T2_T3_T4_T6_E12temp_storage+64];
	add.f32 	%f197, %f195, %f196;
	ld.shared.f32 	%f198, [_ZZN3cub18CUB_300001_SM_10006detail6reduce28DeviceReduceSingleTileKernelINS2_10policy_hubIfjN4cuda3std3__44plusIfEEE10Policy1000EN6thrust24THRUST_300001_SM_1000_NS6detail15normal_iteratorINSD_10device_ptrIfEEEEPfjS9_ffNS7_10__identityEEEvT0_T1_T2_T3_T4_T6_E12temp_storage+68];
	add.f32 	%f199, %f197, %f198;
	ld.shared.f32 	%f200, [_ZZN3cub18CUB_300001_SM_10006detail6reduce28DeviceReduceSingleTileKernelINS2_10policy_hubIfjN4cuda3std3__44plusIfEEE10Policy1000EN6thrust24THRUST_300001_SM_1000_NS6detail15normal_iteratorINSD_10device_ptrIfEEEEPfjS9_ffNS7_10__identityEEEvT0_T1_T2_T3_T4_T6_E12temp_storage+72];
	add.f32 	%f201, %f199, %f200;
	ld.shared.f32 	%f202, [_ZZN3cub18CUB_300001_SM_10006detail6reduce28DeviceReduceSingleTileKernelINS2_10policy_hubIfjN4cuda3std3__44plusIfEEE10Policy1000EN6thrust24THRUST_300001_SM_1000_NS6detail15normal_iteratorINSD_10device_ptrIfEEEEPfjS9_ffNS7_10__identityEEEvT0_T1_T2_T3_T4_T6_E12temp_storage+76];
	add.f32 	%f383, %f201, %f202;
$L__BB6_50:
	mov.u32 	%r192, %tid.x;
	setp.ne.s32 	%p65, %r192, 0;
	@%p65 bra 	$L__BB6_52;
	add.f32 	%f361, %f42, %f383;
	st.global.f32 	[%rd1], %f361;
$L__BB6_52:
	ret;

}
	// .globl	_ZN3cub18CUB_300001_SM_10006detail6reduce18DeviceReduceKernelINS2_10policy_hubIfjN4cuda3std3__44plusIfEEE10Policy1000EN6thrust24THRUST_300001_SM_1000_NS6detail15normal_iteratorINSD_10device_ptrIfEEEEjS9_fNS7_10__identityEEEvT0_PT3_T1_NS0_13GridEvenShareISN_EET2_T4_
.visible .entry _ZN3cub18CUB_300001_SM_10006detail6reduce18DeviceReduceKernelINS2_10policy_hubIfjN4cuda3std3__44plusIfEEE10Policy1000EN6thrust24THRUST_300001_SM_1000_NS6detail15normal_iteratorINSD_10device_ptrIfEEEEjS9_fNS7_10__identityEEEvT0_PT3_T1_NS0_13GridEvenShareISN_EET2_T4_(
	.param .align 8 .b8 _ZN3cub18CUB_300001_SM_10006detail6reduce18DeviceReduceKernelINS2_10policy_hubIfjN4cuda3std3__44plusIfEEE10Policy1000EN6thrust24THRUST_300001_SM_1000_NS6detail15normal_iteratorINSD_10device_ptrIfEEEEjS9_fNS7_10__identityEEEvT0_PT3_T1_NS0_13GridEvenShareISN_EET2_T4__param_0[8],
	.param .u64 .ptr .align 1 _ZN3cub18CUB_300001_SM_10006detail6reduce18DeviceReduceKernelINS2_10policy_hubIfjN4cuda3std3__44plusIfEEE10Policy1000EN6thrust24THRUST_300001_SM_1000_NS6detail15normal_iteratorINSD_10device_ptrIfEEEEjS9_fNS7_10__identityEEEvT0_PT3_T1_NS0_13GridEvenShareISN_EET2_T4__param_1,
	.param .u32 _ZN3cub18CUB_300001_SM_10006detail6reduce18DeviceReduceKernelINS2_10policy_hubIfjN4cuda3std3__44plusIfEEE10Policy1000EN6thrust24THRUST_300001_SM_1000_NS6detail15normal_iteratorINSD_10device_ptrIfEEEEjS9_fNS7_10__identityEEEvT0_PT3_T1_NS0_13GridEvenShareISN_EET2_T4__param_2,
	.param .align 4 .b8 _ZN3cub18CUB_300001_SM_10006detail6reduce18DeviceReduceKernelINS2_10policy_hubIfjN4cuda3std3__44plusIfEEE10Policy1000EN6thrust24THRUST_300001_SM_1000_NS6detail15normal_iteratorINSD_10device_ptrIfEEEEjS9_fNS7_10__identityEEEvT0_PT3_T1_NS0_13GridEvenShareISN_EET2_T4__param_3[40],
	.param .align 1 .b8 _ZN3cub18CUB_300001_SM_10006detail6reduce18DeviceReduceKernelINS2_10policy_hubIfjN4cuda3std3__44plusIfEEE10Policy1000EN6thrust24THRUST_300001_SM_1000_NS6detail15normal_iteratorINSD_10device_ptrIfEEEEjS9_fNS7_10__identityEEEvT0_PT3_T1_NS0_13GridEvenShareISN_EET2_T4__param_4[1],
	.param .align 1 .b8 _ZN3cub18CUB_300001_SM_10006detail6reduce18DeviceReduceKernelINS2_10policy_hubIfjN4cuda3std3__44plusIfEEE10Policy1000EN6thrust24THRUST_300001_SM_1000_NS6detail15normal_iteratorINSD_10device_ptrIfEEEEjS9_fNS7_10__identityEEEvT0_PT3_T1_NS0_13GridEvenShareISN_EET2_T4__param_5[1]
)
.maxntid 512
{
	.reg .pred 	%p<65>;
	.reg .b16 	%rs<4>;
	.reg .b32 	%r<279>;
	.reg .b32 	%f<380>;
	.reg .b64 	%rd<130>;
	// demoted variable
	.shared .align 4 .b8 _ZZN3cub18CUB_300001_SM_10006detail6reduce18DeviceReduceKernelINS2_10policy_hubIfjN4cuda3std3__44plusIfEEE10Policy1000EN6thrust24THRUST_300001_SM_1000_NS6detail15normal_iteratorINSD_10device_ptrIfEEEEjS9_fNS7_10__identityEEEvT0_PT3_T1_NS0_13GridEvenShareISN_EET2_T4_E12temp_storage[84];
	ld.param.u32 	%r1, [_ZN3cub18CUB_300001_SM_10006detail6reduce18DeviceReduceKernelINS2_10policy_hubIfjN4cuda3std3__44plusIfEEE10Policy1000EN6thrust24THRUST_300001_SM_1000_NS6detail15normal_iteratorINSD_10device_ptrIfEEEEjS9_fNS7_10__identityEEEvT0_PT3_T1_NS0_13GridEvenShareISN_EET2_T4__param_3+20];
	ld.param.u32 	%r2, [_ZN3cub18CUB_300001_SM_10006detail6reduce18DeviceReduceKernelINS2_10policy_hubIfjN4cuda3std3__44plusIfEEE10Policy1000EN6thrust24THRUST_300001_SM_1000_NS6detail15normal_iteratorINSD_10device_ptrIfEEEEjS9_fNS7_10__identityEEEvT0_PT3_T1_NS0_13GridEvenShareISN_EET2_T4__param_3+24];
	ld.param.u64 	%rd3, [_ZN3cub18CUB_300001_SM_10006detail6reduce18DeviceReduceKernelINS2_10policy_hubIfjN4cuda3std3__44plusIfEEE10Policy1000EN6thrust24THRUST_300001_SM_1000_NS6detail15normal_iteratorINSD_10device_ptrIfEEEEjS9_fNS7_10__identityEEEvT0_PT3_T1_NS0_13GridEvenShareISN_EET2_T4__param_0];
	cvta.to.global.u64 	%rd1, %rd3;
	mov.u32 	%r3, %ctaid.x;
	shl.b32 	%r4, %r2, 13;
	shl.b32 	%r270, %r3, 13;
	sub.s32 	%r6, %r1, %r270;
	setp.gt.u32 	%p1, %r6, 8191;
	@%p1 bra 	$L__BB7_26;
	mov.u32 	%r7, %tid.x;
	setp.ge.u32 	%p23, %r7, %r6;
	mov.f32 	%f368, 0f00000000;
	mov.u32 	%r261, %r7;
	@%p23 bra 	$L__BB7_3;
	add.s32 	%r155, %r270, %r7;
	mul.wide.u32 	%rd66, %r155, 4;
	add.s64 	%rd67, %rd1, %rd66;
	ld.global.f32 	%f368, [%rd67];
	add.s32 	%r261, %r7, 512;
$L__BB7_3:
	setp.ge.u32 	%p24, %r261, %r6;
	@%p24 bra 	$L__BB7_17;
	not.b32 	%r156, %r261;
	add.s32 	%r157, %r1, %r156;
	sub.s32 	%r158, %r157, %r270;
	shr.u32 	%r159, %r158, 9;
	add.s32 	%r10, %r159, 1;
	and.b32  	%r11, %r10, 15;
	setp.lt.u32 	%p25, %r158, 7680;
	@%p25 bra 	$L__BB7_8;
	or.b32  	%r260, %r261, 4096;
	add.s32 	%r259, %r261, %r270;
	and.b32  	%r160, %r10, 16777200;
	neg.s32 	%r258, %r160;
$L__BB7_6:
	.pragma "nounroll";
	mul.wide.u32 	%rd68, %r259, 4;
	add.s64 	%rd69, %rd1, %rd68;
	ld.global.f32 	%f203, [%rd69];
	add.f32 	%f204, %f368, %f203;
	add.s32 	%r161, %r259, 512;
	mul.wide.u32 	%rd70, %r161, 4;
	add.s64 	%rd71, %rd1, %rd70;
	ld.global.f32 	%f205, [%rd71];
	add.f32 	%f206, %f204, %f205;
	add.s32 	%r162, %r259, 1024;
	mul.wide.u32 	%rd72, %r162, 4;
	add.s64 	%rd73, %rd1, %rd72;
	ld.global.f32 	%f207, [%rd73];
	add.f32 	%f208, %f206, %f207;
	add.s32 	%r163, %r259, 1536;
	mul.wide.u32 	%rd74, %r163, 4;
	add.s64 	%rd75, %rd1, %rd74;
	ld.global.f32 	%f209, [%rd75];
	add.f32 	%f210, %f208, %f209;
	add.s32 	%r164, %r259, 2048;
	mul.wide.u32 	%rd76, %r164, 4;
	add.s64 	%rd77, %rd1, %rd76;
	ld.global.f32 	%f211, [%rd77];
	add.f32 	%f212, %f210, %f211;
	add.s32 	%r165, %r259, 2560;
	mul.wide.u32 	%rd78, %r165, 4;
	add.s64 	%rd79, %rd1, %rd78;
	ld.global.f32 	%f213, [%rd79];
	add.f32 	%f214, %f212, %f213;
	add.s32 	%r166, %r259, 3072;
	mul.wide.u32 	%rd80, %r166, 4;
	add.s64 	%rd81, %rd1, %rd80;
	ld.global.f32 	%f215, [%rd81];
	add.f32 	%f216, %f214, %f215;
	add.s32 	%r167, %r259, 3584;
	mul.wide.u32 	%rd82, %r167, 4;
	add.s64 	%rd83, %rd1, %rd82;
	ld.global.f32 	%f217, [%rd83];
	add.f32 	%f218, %f216, %f217;
	add.s32 	%r168, %r259, 4096;
	mul.wide.u32 	%rd84, %r168, 4;
	add.s64 	%rd85, %rd1, %rd84;
	ld.global.f32 	%f219, [%rd85];
	add.f32 	%f220, %f218, %f219;
	add.s32 	%r169, %r259, 4608;
	mul.wide.u32 	%rd86, %r169, 4;
	add.s64 	%rd87, %rd1, %rd86;
	ld.global.f32 	%f221, [%rd87];
	add.f32 	%f222, %f220, %f221;
	add.s32 	%r170, %r259, 5120;
	mul.wide.u32 	%rd88, %r170, 4;
	add.s64 	%rd89, %rd1, %rd88;
	ld.global.f32 	%f223, [%rd89];
	add.f32 	%f224, %f222, %f223;
	add.s32 	%r171, %r259, 5632;
	mul.wide.u32 	%rd90, %r171, 4;
	add.s64 	%rd91, %rd1, %rd90;
	ld.global.f32 	%f225, [%rd91];
	add.f32 	%f226, %f224, %f225;
	add.s32 	%r172, %r259, 6144;
	mul.wide.u32 	%rd92, %r172, 4;
	add.s64 	%rd93, %rd1, %rd92;
	ld.global.f32 	%f227, [%rd93];
	add.f32 	%f228, %f226, %f227;
	add.s32 	%r173, %r259, 6656;
	mul.wide.u32 	%rd94, %r173, 4;
	add.s64 	%rd95, %rd1, %rd94;
	ld.global.f32 	%f229, [%rd95];
	add.f32 	%f230, %f228, %f229;
	add.s32 	%r174, %r259, 7168;
	mul.wide.u32 	%rd96, %r174, 4;
	add.s64 	%rd97, %rd1, %rd96;
	ld.global.f32 	%f231, [%rd97];
	add.f32 	%f232, %f230, %f231;
	add.s32 	%r175, %r259, 7680;
	mul.wide.u32 	%rd98, %r175, 4;
	add.s64 	%rd99, %rd1, %rd98;
	ld.global.f32 	%f233, [%rd99];
	add.f32 	%f368, %f232, %f233;
	add.s32 	%r260, %r260, 8192;
	add.s32 	%r259, %r259, 8192;
	add.s32 	%r258, %r258, 16;
	setp.ne.s32 	%p26, %r258, 0;
	@%p26 bra 	$L__BB7_6;
	add.s32 	%r261, %r260, -4096;
$L__BB7_8:
	setp.eq.s32 	%p27, %r11, 0;
	@%p27 bra 	$L__BB7_17;
	and.b32  	%r23, %r10, 7;
	setp.lt.u32 	%p28, %r11, 8;
	@%p28 bra 	$L__BB7_11;
	add.s32 	%r176, %r270, %r261;
	mul.wide.u32 	%rd100, %r176, 4;
	add.s64 	%rd101, %rd1, %rd100;
	ld.global.f32 	%f235, [%rd101];
	add.f32 	%f236, %f368, %f235;
	add.s32 	%r177, %r176, 512;
	mul.wide.u32 	%rd102, %r177, 4;
	add.s64 	%rd103, %rd1, %rd102;
	ld.global.f32 	%f237, [%rd103];
	add.f32 	%f238, %f236, %f237;
	add.s32 	%r178, %r176, 1024;
	mul.wide.u32 	%rd104, %r178, 4;
	add.s64 	%rd105, %rd1, %rd104;
	ld.global.f32 	%f239, [%rd105];
	add.f32 	%f240, %f238, %f239;
	add.s32 	%r179, %r176, 1536;
	mul.wide.u32 	%rd106, %r179, 4;
	add.s64 	%rd107, %rd1, %rd106;
	ld.global.f32 	%f241, [%rd107];
	add.f32 	%f242, %f240, %f241;
	add.s32 	%r180, %r176, 2048;
	mul.wide.u32 	%rd108, %r180, 4;
	add.s64 	%rd109, %rd1, %rd108;
	ld.global.f32 	%f243, [%rd109];
	add.f32 	%f244, %f242, %f243;
	add.s32 	%r181, %r176, 2560;
	mul.wide.u32 	%rd110, %r181, 4;
	add.s64 	%rd111, %rd1, %rd110;
	ld.global.f32 	%f245, [%rd111];
	add.f32 	%f246, %f244, %f245;
	add.s32 	%r182, %r176, 3072;
	mul.wide.u32 	%rd112, %r182, 4;
	add.s64 	%rd113, %rd1, %rd112;
	ld.global.f32 	%f247, [%rd113];
	add.f32 	%f248, %f246, %f247;
	add.s32 	%r183, %r176, 3584;
	mul.wide.u32 	%rd114, %r183, 4;
	add.s64 	%rd115, %rd1, %rd114;
	ld.global.f32 	%f249, [%rd115];
	add.f32 	%f368, %f248, %f249;
	add.s32 	%r261, %r261, 4096;
$L__BB7_11:
	setp.eq.s32 	%p29, %r23, 0;
	@%p29 bra 	$L__BB7_17;
	and.b32  	%r26, %r10, 3;
	setp.lt.u32 	%p30, %r23, 4;
	@%p30 bra 	$L__BB7_14;
	add.s32 	%r184, %r270, %r261;
	mul.wide.u32 	%rd116, %r184, 4;
	add.s64 	%rd117, %rd1, %rd116;
	ld.global.f32 	%f251, [%rd117];
	add.f32 	%f252, %f368, %f251;
	add.s32 	%r185, %r184, 512;
	mul.wide.u32 	%rd118, %r185, 4;
	add.s64 	%rd119, %rd1, %rd118;
	ld.global.f32 	%f253, [%rd119];
	add.f32 	%f254, %f252, %f253;
	add.s32 	%r186, %r184, 1024;
	mul.wide.u32 	%rd120, %r186, 4;
	add.s64 	%rd121, %rd1, %rd120;
	ld.global.f32 	%f255, [%rd121];
	add.f32 	%f256, %f254, %f255;
	add.s32 	%r187, %r184, 1536;
	mul.wide.u32 	%rd122, %r187, 4;
	add.s64 	%rd123, %rd1, %rd122;
	ld.global.f32 	%f257, [%rd123];
	add.f32 	%f368, %f256, %f257;
	add.s32 	%r261, %r261, 2048;
$L__BB7_14:
	setp.eq.s32 	%p31, %r26, 0;
	@%p31 bra 	$L__BB7_17;
	add.s32 	%r265, %r261, %r270;
	neg.s32 	%r264, %r26;
$L__BB7_16:
	.pragma "nounroll";
	mul.wide.u32 	%rd124, %r265, 4;
	add.s64 	%rd125, %rd1, %rd124;
	ld.global.f32 	%f258, [%rd125];
	add.f32 	%f368, %f368, %f258;
	add.s32 	%r265, %r265, 512;
	add.s32 	%r264, %r264, 1;
	setp.ne.s32 	%p32, %r264, 0;
	@%p32 bra 	$L__BB7_16;
$L__BB7_17:
	setp.lt.u32 	%p33, %r6, 512;
	@%p33 bra 	$L__BB7_22;
	// begin inline asm
	mov.u32 %r226, %laneid;
	// end inline asm
	mov.b32 	%r228, %f368;
	mov.b32 	%r229, 1;
	mov.b32 	%r250, 31;
	mov.b32 	%r251, -1;
	// begin inline asm
	shfl.sync.down.b32 %r227, %r228, %r229, %r250, %r251;
	// end inline asm
	setp.gt.s32 	%p57, %r226, 30;
	mov.b32 	%f317, %r227;
	add.f32 	%f318, %f368, %f317;
	selp.f32 	%f319, %f368, %f318, %p57;
	mov.b32 	%r233, %f319;
	mov.b32 	%r234, 2;
	// begin inline asm
	shfl.sync.down.b32 %r232, %r233, %r234, %r250, %r251;
	// end inline asm
	setp.gt.s32 	%p58, %r226, 29;
	mov.b32 	%f320, %r232;
	add.f32 	%f321, %f319, %f320;
	selp.f32 	%f322, %f319, %f321, %p58;
	mov.b32 	%r238, %f322;
	mov.b32 	%r239, 4;
	// begin inline asm
	shfl.sync.down.b32 %r237, %r238, %r239, %r250, %r251;
	// end inline asm
	setp.gt.s32 	%p59, %r226, 27;
	mov.b32 	%f323, %r237;
	add.f32 	%f324, %f322, %f323;
	selp.f32 	%f325, %f322, %f324, %p59;
	mov.b32 	%r243, %f325;
	mov.b32 	%r244, 8;
	// begin inline asm
	shfl.sync.down.b32 %r242, %r243, %r244, %r250, %r251;
	// end inline asm
	setp.gt.s32 	%p60, %r226, 23;
	mov.b32 	%f326, %r242;
	add.f32 	%f327, %f325, %f326;
	selp.f32 	%f328, %f325, %f327, %p60;
	mov.b32 	%r248, %f328;
	mov.b32 	%r249, 16;
	// begin inline asm
	shfl.sync.down.b32 %r247, %r248, %r249, %r250, %r251;
	// end inline asm
	setp.gt.s32 	%p61, %r226, 15;
	mov.b32 	%f329, %r247;
	add.f32 	%f16, %f328, %f329;
	selp.f32 	%f379, %f328, %f16, %p61;
	setp.ne.s32 	%p62, %r226, 0;
	@%p62 bra 	$L__BB7_20;
	shr.u32 	%r252, %r7, 3;
	and.b32  	%r253, %r252, 124;
	mov.u32 	%r254, _ZZN3cub18CUB_300001_SM_10006detail6reduce18DeviceReduceKernelINS2_10policy_hubIfjN4cuda3std3__44plusIfEEE10Policy1000EN6thrust24THRUST_300001_SM_1000_NS6detail15normal_iteratorINSD_10device_ptrIfEEEEjS9_fNS7_10__identityEEEvT0_PT3_T1_NS0_13GridEvenShareISN_EET2_T4_E12temp_storage;
	add.s32 	%r255, %r254, %r253;
	st.shared.f32 	[%r255+16], %f16;
$L__BB7_20:
	bar.sync 	0;
	setp.ne.s32 	%p63, %r7, 0;
	@%p63 bra 	$L__BB7_48;
	ld.shared.f32 	%f330, [_ZZN3cub18CUB_300001_SM_10006detail6reduce18DeviceReduceKernelINS2_10policy_hubIfjN4cuda3std3__44plusIfEEE10Policy1000EN6thrust24THRUST_300001_SM_1000_NS6detail15normal_iteratorINSD_10device_ptrIfEEEEjS9_fNS7_10__identityEEEvT0_PT3_T1_NS0_13GridEvenShareISN_EET2_T4_E12temp_storage+20];
	add.f32 	%f331, %f379, %f330;
	ld.shared.f32 	%f332, [_ZZN3cub18CUB_300001_SM_10006detail6reduce18DeviceReduceKernelINS2_10policy_hubIfjN4cuda3std3__44plusIfEEE10Policy1000EN6thrust24THRUST_300001_SM_1000_NS6detail15normal_iteratorINSD_10device_ptrIfEEEEjS9_fNS7_10__identityEEEvT0_PT3_T1_NS0_13GridEvenShareISN_EET2_T4_E12temp_storage+24];
	add.f32 	%f333, %f331, %f332;
	ld.shared.f32 	%f334, [_ZZN3cub18CUB_300001_SM_10006detail6reduce18DeviceReduceKernelINS2_10policy_hubIfjN4cuda3std3__44plusIfEEE10Policy1000EN6thrust24THRUST_300001_SM_1000_NS6detail15normal_iteratorINSD_10device_ptrIfEEEEjS9_fNS7_10__identityEEEvT0_PT3_T1_NS0_13GridEvenShareISN_EET2_T4_E12temp_storage+28];
	add.f32 	%f335, %f333, %f334;
	ld.shared.f32 	%f336, [_ZZN3cub18CUB_300001_SM_10006detail6reduce18DeviceReduceKernelINS2_10policy_hubIfjN4cuda3std3__44plusIfEEE10Policy1000EN6thrust24THRUST_300001_SM_1000_NS6detail15normal_iteratorINSD_10device_ptrIfEEEEjS9_fNS7_10__identityEEEvT0_PT3_T1_NS0_13GridEvenShareISN_EET2_T4_E12temp_storage+32];
	add.f32 	%f337, %f335, %f336;
	ld.shared.f32 	%f338, [_ZZN3cub18CUB_300001_SM_10006detail6reduce18DeviceReduceKernelINS2_10policy_hubIfjN4cuda3std3__44plusIfEEE10Policy1000EN6thrust24THRUST_300001_SM_1000_NS6detail15normal_iteratorINSD_10device_ptrIfEEEEjS9_fNS7_10__identityEEEvT0_PT3_T1_NS0_13GridEvenShareISN_EET2_T4_E12temp_storage+36];
	add.f32 	%f339, %f337, %f338;
	ld.shared.f32 	%f340, [_ZZN3cub18CUB_300001_SM_10006detail6reduce18DeviceReduceKernelINS2_10policy_hubIfjN4cuda3std3__44plusIfEEE10Policy1000EN6thrust24THRUST_300001_SM_1000_NS6detail15normal_iteratorINSD_10device_ptrIfEEEEjS9_fNS7_10__identityEEEvT0_PT3_T1_NS0_13GridEvenShareISN_EET2_T4_E12temp_storage+40];
	add.f32 	%f341, %f339, %f340;
	ld.shared.f32 	%f342, [_ZZN3cub18CUB_300001_SM_10006detail6reduce18DeviceReduceKernelINS2_10policy_hubIfjN4cuda3std3__44plusIfEEE10Policy1000EN6thrust24THRUST_300001_SM_1000_NS6detail15normal_iteratorINSD_10device_ptrIfEEEEjS9_fNS7_10__identityEEEvT0_PT3_T1_NS0_13GridEvenShareISN_EET2_T4_E12temp_storage+44];
	add.f32 	%f343, %f341, %f342;
	ld.shared.f32 	%f344, [_ZZN3cub18CUB_300001_SM_10006detail6reduce18DeviceReduceKernelINS2_10policy_hubIfjN4cuda3std3__44plusIfEEE10Policy1000EN6thrust24THRUST_300001_SM_1000_NS6detail15normal_iteratorINSD_10device_ptrIfEEEEjS9_fNS7_10__identityEEEvT0_PT3_T1_NS0_13GridEvenShareISN_EET2_T4_E12temp_storage+48];
	add.f32 	%f345, %f343, %f344;
	ld.shared.f32 	%f346, [_ZZN3cub18CUB_300001_SM_10006detail6reduce18DeviceReduceKernelINS2_10policy_hubIfjN4cuda3std3__44plusIfEEE10Policy1000EN6thrust24THRUST_300001_SM_1000_NS6detail15normal_iteratorINSD_10device_ptrIfEEEEjS9_fNS7_10__identityEEEvT0_PT3_T1_NS0_13GridEvenShareISN_EET2_T4_E12temp_storage+52];
	add.f32 	%f347, %f345, %f346;
	ld.shared.f32 	%f348, [_ZZN3cub18CUB_300001_SM_10006detail6reduce18DeviceReduceKernelINS2_10policy_hubIfjN4cuda3std3__44plusIfEEE10Policy1000EN6thrust24THRUST_300001_SM_1000_NS6detail15normal_iteratorINSD_10device_ptrIfEEEEjS9_fNS7_10__identityEEEvT0_PT3_T1_NS0_13GridEvenShareISN_EET2_T4_E12temp_storage+56];
	add.f32 	%f349, %f347, %f348;
	ld.shared.f32 	%f350, [_ZZN3cub18CUB_300001_SM_10006detail6reduce18DeviceReduceKernelINS2_10policy_hubIfjN4cuda3std3__44plusIfEEE10Policy1000EN6thrust24THRUST_300001_SM_1000_NS6detail15normal_iteratorINSD_10device_ptrIfEEEEjS9_fNS7_10__identityEEEvT0_PT3_T1_NS0_13GridEvenShareISN_EET2_T4_E12temp_storage+60];
	add.f32 	%f351, %f349, %f350;
	ld.shared.f32 	%f352, [_ZZN3cub18CUB_300001_SM_10006detail6reduce18DeviceReduceKernelINS2_10policy_hubIfjN4cuda3std3__44plusIfEEE10Policy1000EN6thrust24THRUST_300001_SM_1000_NS6detail15normal_iteratorINSD_10device_ptrIfEEEEjS9_fNS7_10__identityEEEvT0_PT3_T1_NS0_13GridEvenShareISN_EET2_T4_E12temp_storage+64];
	add.f32 	%f353, %f351, %f352;
	ld.shared.f32 	%f354, [_ZZN3cub18CUB_300001_SM_10006detail6reduce18DeviceReduceKernelINS2_10policy_hubIfjN4cuda3std3__44plusIfEEE10Policy1000EN6thrust24THRUST_300001_SM_1000_NS6detail15normal_iteratorINSD_10device_ptrIfEEEEjS9_fNS7_10__identityEEEvT0_PT3_T1_NS0_13GridEvenShareISN_EET2_T4_E12temp_storage+68];
	add.f32 	%f355, %f353, %f354;
	ld.shared.f32 	%f356, [_ZZN3cub18CUB_300001_SM_10006detail6reduce18DeviceReduceKernelINS2_10policy_hubIfjN4cuda3std3__44plusIfEEE10Policy1000EN6thrust24THRUST_300001_SM_1000_NS6detail15normal_iteratorINSD_10device_ptrIfEEEEjS9_fNS7_10__identityEEEvT0_PT3_T1_NS0_13GridEvenShareISN_EET2_T4_E12temp_storage+72];
	add.f32 	%f357, %f355, %f356;
	ld.shared.f32 	%f358, [_ZZN3cub18CUB_300001_SM_10006detail6reduce18DeviceReduceKernelINS2_10policy_hubIfjN4cuda3std3__44plusIfEEE10Policy1000EN6thrust24THRUST_300001_SM_1000_NS6detail15normal_iteratorINSD_10device_ptrIfEEEEjS9_fNS7_10__identityEEEvT0_PT3_T1_NS0_13GridEvenShareISN_EET2_T4_E12temp_storage+76];
	add.f32 	%f379, %f357, %f358;
	bra.uni 	$L__BB7_48;
$L__BB7_22:
	// begin inline asm
	mov.u32 %r188, %laneid;
	// end inline asm
	and.b32  	%r214, %r7, 992;
	add.s32 	%r215, %r214, 32;
	setp.gt.u32 	%p34, %r215, %r6;
	not.b32 	%r216, %r214;
	add.s32 	%r217, %r6, %r216;
	selp.b32 	%r212, %r217, 31, %p34;
	mov.b32 	%r190, %f368;
	mov.b32 	%r191, 1;
	mov.b32 	%r213, -1;
	// begin inline asm
	shfl.sync.down.b32 %r189, %r190, %r191, %r212, %r213;
	// end inline asm
	setp.lt.s32 	%p35, %r188, %r212;
	mov.b32 	%f259, %r189;
	add.f32 	%f260, %f368, %f259;
	selp.f32 	%f261, %f260, %f368, %p35;
	mov.b32 	%r195, %f261;
	mov.b32 	%r196, 2;
	// begin inline asm
	shfl.sync.down.b32 %r194, %r195, %r196, %r212, %r213;
	// end inline asm
	add.s32 	%r218, %r188, 2;
	setp.gt.s32 	%p36, %r218, %r212;
	mov.b32 	%f262, %r194;
	add.f32 	%f263, %f261, %f262;
	selp.f32 	%f264, %f261, %f263, %p36;
	mov.b32 	%r200, %f264;
	mov.b32 	%r201, 4;
	// begin inline asm
	shfl.sync.down.b32 %r199, %r200, %r201, %r212, %r213;
	// end inline asm
	add.s32 	%r219, %r188, 4;
	setp.gt.s32 	%p37, %r219, %r212;
	mov.b32 	%f265, %r199;
	add.f32 	%f266, %f264, %f265;
	selp.f32 	%f267, %f264, %f266, %p37;
	mov.b32 	%r205, %f267;
	mov.b32 	%r206, 8;
	// begin inline asm
	shfl.sync.down.b32 %r204, %r205, %r206, %r212, %r213;
	// end inline asm
	add.s32 	%r220, %r188, 8;
	setp.gt.s32 	%p38, %r220, %r212;
	mov.b32 	%f268, %r204;
	add.f32 	%f269, %f267, %f268;
	selp.f32 	%f270, %f267, %f269, %p38;
	mov.b32 	%r210, %f270;
	mov.b32 	%r211, 16;
	// begin inline asm
	shfl.sync.down.b32 %r209, %r210, %r211, %r212, %r213;
	// end inline asm
	add.s32 	%r221, %r188, 16;
	setp.gt.s32 	%p39, %r221, %r212;
	mov.b32 	%f271, %r209;
	add.f32 	%f272, %f270, %f271;
	selp.f32 	%f379, %f270, %f272, %p39;
	setp.ne.s32 	%p40, %r188, 0;
	@%p40 bra 	$L__BB7_24;
	shr.u32 	%r222, %r7, 3;
	and.b32  	%r223, %r222, 124;
	mov.u32 	%r224, _ZZN3cub18CUB_300001_SM_10006detail6reduce18DeviceReduceKernelINS2_10policy_hubIfjN4cuda3std3__44plusIfEEE10Policy1000EN6thrust24THRUST_300001_SM_1000_NS6detail15normal_iteratorINSD_10device_ptrIfEEEEjS9_fNS7_10__identityEEEvT0_PT3_T1_NS0_13GridEvenShareISN_EET2_T4_E12temp_storage;
	add.s32 	%r225, %r224, %r223;
	st.shared.f32 	[%r225+16], %f379;
$L__BB7_24:
	bar.sync 	0;
	setp.ne.s32 	%p41, %r7, 0;
	@%p41 bra 	$L__BB7_48;
	setp.gt.u32 	%p42, %r6, 32;
	ld.shared.f32 	%f273, [_ZZN3cub18CUB_300001_SM_10006detail6reduce18DeviceReduceKernelINS2_10policy_hubIfjN4cuda3std3__44plusIfEEE10Policy1000EN6thrust24THRUST_300001_SM_1000_NS6detail15normal_iteratorINSD_10device_ptrIfEEEEjS9_fNS7_10__identityEEEvT0_PT3_T1_NS0_13GridEvenShareISN_EET2_T4_E12temp_storage+20];
	add.f32 	%f274, %f379, %f273;
	selp.f32 	%f275, %f274, %f379, %p42;
	setp.gt.u32 	%p43, %r6, 64;
	ld.shared.f32 	%f276, [_ZZN3cub18CUB_300001_SM_10006detail6reduce18DeviceReduceKernelINS2_10policy_hubIfjN4cuda3std3__44plusIfEEE10Policy1000EN6thrust24THRUST_300001_SM_1000_NS6detail15normal_iteratorINSD_10device_ptrIfEEEEjS9_fNS7_10__identityEEEvT0_PT3_T1_NS0_13GridEvenShareISN_EET2_T4_E12temp_storage+24];
	add.f32 	%f277, %f276, %f275;
	selp.f32 	%f278, %f277, %f275, %p43;
	setp.gt.u32 	%p44, %r6, 96;
	ld.shared.f32 	%f279, [_ZZN3cub18CUB_300001_SM_10006detail6reduce18DeviceReduceKernelINS2_10policy_hubIfjN4cuda3std3__44plusIfEEE10Policy1000EN6thrust24THRUST_300001_SM_1000_NS6detail15normal_iteratorINSD_10device_ptrIfEEEEjS9_fNS7_10__identityEEEvT0_PT3_T1_NS0_13GridEvenShareISN_EET2_T4_E12temp_storage+28];
	add.f32 	%f280, %f279, %f278;
	selp.f32 	%f281, %f280, %f278, %p44;
	setp.gt.u32 	%p45, %r6, 128;
	ld.shared.f32 	%f282, [_ZZN3cub18CUB_300001_SM_10006detail6reduce18DeviceReduceKernelINS2_10policy_hubIfjN4cuda3std3__44plusIfEEE10Policy1000EN6thrust24THRUST_300001_SM_1000_NS6detail15normal_iteratorINSD_10device_ptrIfEEEEjS9_fNS7_10__identityEEEvT0_PT3_T1_NS0_13GridEvenShareISN_EET2_T4_E12temp_storage+32];
	add.f32 	%f283, %f282, %f281;
	selp.f32 	%f284, %f283, %f281, %p45;
	setp.gt.u32 	%p46, %r6, 160;
	ld.shared.f32 	%f285, [_ZZN3cub18CUB_300001_SM_10006detail6reduce18DeviceReduceKernelINS2_10policy_hubIfjN4cuda3std3__44plusIfEEE10Policy1000EN6thrust24THRUST_300001_SM_1000_NS6detail15normal_iteratorINSD_10device_ptrIfEEEEjS9_fNS7_10__identityEEEvT0_PT3_T1_NS0_13GridEvenShareISN_EET2_T4_E12temp_storage+36];
	add.f32 	%f286, %f285, %f284;
	selp.f32 	%f287, %f286, %f284, %p46;
	setp.gt.u32 	%p47, %r6, 192;
	ld.shared.f32 	%f288, [_ZZN3cub18CUB_300001_SM_10006detail6reduce18DeviceReduceKernelINS2_10policy_hubIfjN4cuda3std3__44plusIfEEE10Policy1000EN6thrust24THRUST_300001_SM_1000_NS6detail15normal_iteratorINSD_10device_ptrIfEEEEjS9_fNS7_10__identityEEEvT0_PT3_T1_NS0_13GridEvenShareISN_EET2_T4_E12temp_storage+40];
	add.f32 	%f289, %f288, %f287;
	selp.f32 	%f290, %f289, %f287, %p47;
	setp.gt.u32 	%p48, %r6, 224;
	ld.shared.f32 	%f291, [_ZZN3cub18CUB_300001_SM_10006detail6reduce18DeviceReduceKernelINS2_10policy_hubIfjN4cuda3std3__44plusIfEEE10Policy1000EN6thrust24THRUST_300001_SM_1000_NS6detail15normal_iteratorINSD_10device_ptrIfEEEEjS9_fNS7_10__identityEEEvT0_PT3_T1_NS0_13GridEvenShareISN_EET2_T4_E12temp_storage+44];
	add.f32 	%f292, %f291, %f290;
	selp.f32 	%f293, %f292, %f290, %p48;
	setp.gt.u32 	%p49, %r6, 256;
	ld.shared.f32 	%f294, [_ZZN3cub18CUB_300001_SM_10006detail6reduce18DeviceReduceKernelINS2_10policy_hubIfjN4cuda3std3__44plusIfEEE10Policy1000EN6thrust24THRUST_300001_SM_1000_NS6detail15normal_iteratorINSD_10device_ptrIfEEEEjS9_fNS7_10__identityEEEvT0_PT3_T1_NS0_13GridEvenShareISN_EET2_T4_E12temp_storage+48];
	add.f32 	%f295, %f294, %f293;
	selp.f32 	%f296, %f295, %f293, %p49;
	setp.gt.u32 	%p50, %r6, 288;
	ld.shared.f32 	%f297, [_ZZN3cub18CUB_300001_SM_10006detail6reduce18DeviceReduceKernelINS2_10policy_hubIfjN4cuda3std3__44plusIfEEE10Policy1000EN6thrust24THRUST_300001_SM_1000_NS6detail15normal_iteratorINSD_10device_ptrIfEEEEjS9_fNS7_10__identityEEEvT0_PT3_T1_NS0_13GridEvenShareISN_EET2_T4_E12temp_storage+52];
	add.f32 	%f298, %f297, %f296;
	selp.f32 	%f299, %f298, %f296, %p50;
	setp.gt.u32 	%p51, %r6, 320;
	ld.shared.f32 	%f300, [_ZZN3cub18CUB_300001_SM_10006detail6reduce18DeviceReduceKernelINS2_10policy_hubIfjN4cuda3std3__44plusIfEEE10Policy1000EN6thrust24THRUST_300001_SM_1000_NS6detail15normal_iteratorINSD_10device_ptrIfEEEEjS9_fNS7_10__identityEEEvT0_PT3_T1_NS0_13GridEvenShareISN_EET2_T4_E12temp_storage+56];
	add.f32 	%f301, %f300, %f299;
	selp.f32 	%f302, %f301, %f299, %p51;
	setp.gt.u32 	%p52, %r6, 352;
	ld.shared.f32 	%f303, [_ZZN3cub18CUB_300001_SM_10006detail6reduce18DeviceReduceKernelINS2_10policy_hubIfjN4cuda3std3__44plusIfEEE10Policy1000EN6thrust24THRUST_300001_SM_1000_NS6detail15normal_iteratorINSD_10device_ptrIfEEEEjS9_fNS7_10__identityEEEvT0_PT3_T1_NS0_13GridEvenShareISN_EET2_T4_E12temp_storage+60];
	add.f32 	%f304, %f303, %f302;
	selp.f32 	%f305, %f304, %f302, %p52;
	setp.gt.u32 	%p53, %r6, 384;
	ld.shared.f32 	%f306, [_ZZN3cub18CUB_300001_SM_10006detail6reduce18DeviceReduceKernelINS2_10policy_hubIfjN4cuda3std3__44plusIfEEE10Policy1000EN6thrust24THRUST_300001_SM_1000_NS6detail15normal_iteratorINSD_10device_ptrIfEEEEjS9_fNS7_10__identityEEEvT0_PT3_T1_NS0_13GridEvenShareISN_EET2_T4_E12temp_storage+64];
	add.f32 	%f307, %f306, %f305;
	selp.f32 	%f308, %f307, %f305, %p53;
	setp.gt.u32 	%p54, %r6, 416;
	ld.shared.f32 	%f309, [_ZZN3cub18CUB_300001_SM_10006detail6reduce18DeviceReduceKernelINS2_10policy_hubIfjN4cuda3std3__44plusIfEEE10Policy1000EN6thrust24THRUST_300001_SM_1000_NS6detail15normal_iteratorINSD_10device_ptrIfEEEEjS9_fNS7_10__identityEEEvT0_PT3_T1_NS0_13GridEvenShareISN_EET2_T4_E12temp_storage+68];
	add.f32 	%f310, %f309, %f308;
	selp.f32 	%f311, %f310, %f308, %p54;
	setp.gt.u32 	%p55, %r6, 448;
	ld.shared.f32 	%f312, [_ZZN3cub18CUB_300001_SM_10006detail6reduce18DeviceReduceKernelINS2_10policy_hubIfjN4cuda3std3__44plusIfEEE10Policy1000EN6thrust24THRUST_300001_SM_1000_NS6detail15normal_iteratorINSD_10device_ptrIfEEEEjS9_fNS7_10__identityEEEvT0_PT3_T1_NS0_13GridEvenShareISN_EET2_T4_E12temp_storage+72];
	add.f32 	%f313, %f312, %f311;
	selp.f32 	%f314, %f313, %f311, %p55;
	setp.gt.u32 	%p56, %r6, 480;
	ld.shared.f32 	%f315, [_ZZN3cub18CUB_300001_SM_10006detail6reduce18DeviceReduceKernelINS2_10policy_hubIfjN4cuda3std3__44plusIfEEE10Policy1000EN6thrust24THRUST_300001_SM_1000_NS6detail15normal_iteratorINSD_10device_ptrIfEEEEjS9_fNS7_10__identityEEEvT0_PT3_T1_NS0_13GridEvenShareISN_EET2_T4_E12temp_storage+76];
	add.f32 	%f316, %f315, %f314;
	selp.f32 	%f379, %f316, %f314, %p56;
	bra.uni 	$L__BB7_48;
$L__BB7_26:
	mov.u32 	%r35, %tid.x;
	add.s32 	%r72, %r35, %r270;
	mul.wide.u32 	%rd4, %r72, 4;
	add.s64 	%rd5, %rd1, %rd4;
	ld.global.f32 	%f41, [%rd5];
	ld.global.f32 	%f42, [%rd5+2048];
	ld.global.f32 	%f43, [%rd5+4096];
	ld.global.f32 	%f44, [%rd5+6144];
	ld.global.f32 	%f45, [%rd5+8192];
	ld.global.f32 	%f46, [%rd5+10240];
	ld.global.f32 	%f47, [%rd5+12288];
	ld.global.f32 	%f48, [%rd5+14336];
	ld.global.f32 	%f49, [%rd5+16384];
	ld.global.f32 	%f50, [%rd5+18432];
	ld.global.f32 	%f51, [%rd5+20480];
	ld.global.f32 	%f52, [%rd5+22528];
	ld.global.f32 	%f53, [%rd5+24576];
	ld.global.f32 	%f54, [%rd5+26624];
	ld.global.f32 	%f55, [%rd5+28672];
	ld.global.f32 	%f56, [%rd5+30720];
	add.f32 	%f57, %f41, %f42;
	add.f32 	%f58, %f43, %f44;
	add.f32 	%f59, %f45, %f46;
	add.f32 	%f60, %f47, %f48;
	add.f32 	%f61, %f49, %f50;
	add.f32 	%f62, %f51, %f52;
	add.f32 	%f63, %f53, %f54;
	add.f32 	%f64, %f55, %f56;
	add.f32 	%f65, %f57, %f58;
	add.f32 	%f66, %f59, %f60;
	add.f32 	%f67, %f61, %f62;
	add.f32 	%f68, %f63, %f64;
	add.f32 	%f69, %f65, %f66;
	add.f32 	%f70, %f67, %f68;
	add.f32 	%f378, %f69, %f70;
	setp.lt.u32 	%p2, %r6, %r4;
	@%p2 bra 	$L__BB7_44;
	add.s32 	%r36, %r4, %r270;
	not.b32 	%r74, %r35;
	add.s32 	%r75, %r74, %r1;
	sub.s32 	%r76, %r75, %r4;
	sub.s32 	%r267, %r76, %r270;
	add.s32 	%r77, %r36, %r35;
	add.s32 	%r266, %r77, 4096;
	mov.b32 	%r269, 0;
	mov.u32 	%r268, %r36;
$L__BB7_28:
	add.s32 	%r270, %r270, %r4;
	add.s32 	%r79, %r1, -8192;
	setp.gt.u32 	%p3, %r270, %r79;
	@%p3 bra 	$L__BB7_30;
	add.s32 	%r80, %r35, %r270;
	mul.wide.u32 	%rd6, %r80, 4;
	add.s64 	%rd7, %rd1, %rd6;
	ld.global.f32 	%f71, [%rd7];
	ld.global.f32 	%f72, [%rd7+2048];
	ld.global.f32 	%f73, [%rd7+4096];
	ld.global.f32 	%f74, [%rd7+6144];
	ld.global.f32 	%f75, [%rd7+8192];
	ld.global.f32 	%f76, [%rd7+10240];
	ld.global.f32 	%f77, [%rd7+12288];
	ld.global.f32 	%f78, [%rd7+14336];
	ld.global.f32 	%f79, [%rd7+16384];
	ld.global.f32 	%f80, [%rd7+18432];
	ld.global.f32 	%f81, [%rd7+20480];
	ld.global.f32 	%f82, [%rd7+22528];
	ld.global.f32 	%f83, [%rd7+24576];
	ld.global.f32 	%f84, [%rd7+26624];
	ld.global.f32 	%f85, [%rd7+28672];
	ld.global.f32 	%f86, [%rd7+30720];
	add.f32 	%f87, %f378, %f71;
	add.f32 	%f88, %f72, %f73;
	add.f32 	%f89, %f74, %f75;
	add.f32 	%f90, %f76, %f77;
	add.f32 	%f91, %f78, %f79;
	add.f32 	%f92, %f80, %f81;
	add.f32 	%f93, %f82, %f83;
	add.f32 	%f94, %f84, %f85;
	add.f32 	%f95, %f87, %f88;
	add.f32 	%f96, %f89, %f90;
	add.f32 	%f97, %f91, %f92;
	add.f32 	%f98, %f93, %f94;
	add.f32 	%f99, %f95, %f96;
	add.f32 	%f100, %f97, %f98;
	add.f32 	%f101, %f99, %f100;
	add.f32 	%f378, %f101, %f86;
	sub.s32 	%r81, %r1, %r270;
	setp.lt.u32 	%p4, %r81, %r4;
	add.s32 	%r269, %r269, 1;
	add.s32 	%r268, %r268, %r4;
	sub.s32 	%r267, %r267, %r4;
	add.s32 	%r266, %r266, %r4;
	@%p4 bra 	$L__BB7_44;
	bra.uni 	$L__BB7_28;
$L__BB7_30:
	setp.le.u32 	%p5, %r1, %r270;
	sub.s32 	%r83, %r1, %r270;
	setp.ge.s32 	%p6, %r35, %r83;
	or.pred  	%p7, %p5, %p6;
	@%p7 bra 	$L__BB7_44;
	not.b32 	%r85, %r35;
	add.s32 	%r86, %r1, %r85;
	sub.s32 	%r87, %r86, %r36;
	mul.lo.s32 	%r88, %r2, %r269;
	shl.b32 	%r89, %r88, 13;
	sub.s32 	%r90, %r87, %r89;
	shr.u32 	%r91, %r90, 9;
	add.s32 	%r49, %r91, 1;
	and.b32  	%r50, %r49, 15;
	setp.lt.u32 	%p8, %r90, 7680;
	mov.u32 	%r275, %r35;
	@%p8 bra 	$L__BB7_35;
	or.b32  	%r273, %r35, 4096;
	shr.u32 	%r92, %r267, 9;
	add.s32 	%r93, %r92, 1;
	and.b32  	%r94, %r93, 16777200;
	neg.s32 	%r271, %r94;
$L__BB7_33:
	.pragma "nounroll";
	add.s32 	%r95, %r266, -4096;
	mul.wide.u32 	%rd8, %r95, 4;
	add.s64 	%rd9, %rd1, %rd8;
	ld.global.f32 	%f103, [%rd9];
	add.f32 	%f104, %f378, %f103;
	add.s32 	%r96, %r266, -3584;
	mul.wide.u32 	%rd10, %r96, 4;
	add.s64 	%rd11, %rd1, %rd10;
	ld.global.f32 	%f105, [%rd11];
	add.f32 	%f106, %f104, %f105;
	add.s32 	%r97, %r266, -3072;
	mul.wide.u32 	%rd12, %r97, 4;
	add.s64 	%rd13, %rd1, %rd12;
	ld.global.f32 	%f107, [%rd13];
	add.f32 	%f108, %f106, %f107;
	add.s32 	%r98, %r266, -2560;
	mul.wide.u32 	%rd14, %r98, 4;
	add.s64 	%rd15, %rd1, %rd14;
	ld.global.f32 	%f109, [%rd15];
	add.f32 	%f110, %f108, %f109;
	add.s32 	%r99, %r266, -2048;
	mul.wide.u32 	%rd16, %r99, 4;
	add.s64 	%rd17, %rd1, %rd16;
	ld.global.f32 	%f111, [%rd17];
	add.f32 	%f112, %f110, %f111;
	add.s32 	%r100, %r266, -1536;
	mul.wide.u32 	%rd18, %r100, 4;
	add.s64 	%rd19, %rd1, %rd18;
	ld.global.f32 	%f113, [%rd19];
	add.f32 	%f114, %f112, %f113;
	add.s32 	%r101, %r266, -1024;
	mul.wide.u32 	%rd20, %r101, 4;
	add.s64 	%rd21, %rd1, %rd20;
	ld.global.f32 	%f115, [%rd21];
	add.f32 	%f116, %f114, %f115;
	add.s32 	%r102, %r266, 3584;
	add.s32 	%r103, %r266, -512;
	mul.wide.u32 	%rd22, %r103, 4;
	add.s64 	%rd23, %rd1, %rd22;
	ld.global.f32 	%f117, [%rd23];
	add.f32 	%f118, %f116, %f117;
	mul.wide.u32 	%rd24, %r266, 4;
	add.s64 	%rd25, %rd1, %rd24;
	ld.global.f32 	%f119, [%rd25];
	add.f32 	%f120, %f118, %f119;
	add.s32 	%r104, %r266, 512;
	mul.wide.u32 	%rd26, %r104, 4;
	add.s64 	%rd27, %rd1, %rd26;
	ld.global.f32 	%f121, [%rd27];
	add.f32 	%f122, %f120, %f121;
	add.s32 	%r105, %r266, 1024;
	mul.wide.u32 	%rd28, %r105, 4;
	add.s64 	%rd29, %rd1, %rd28;
	ld.global.f32 	%f123, [%rd29];
	add.f32 	%f124, %f122, %f123;
	add.s32 	%r106, %r266, 1536;
	mul.wide.u32 	%rd30, %r106, 4;
	add.s64 	%rd31, %rd1, %rd30;
	ld.global.f32 	%f125, [%rd31];
	add.f32 	%f126, %f124, %f125;
	add.s32 	%r107, %r266, 2048;
	mul.wide.u32 	%rd32, %r107, 4;
	add.s64 	%rd33, %rd1, %rd32;
	ld.global.f32 	%f127, [%rd33];
	add.f32 	%f128, %f126, %f127;
	add.s32 	%r108, %r266, 2560;
	mul.wide.u32 	%rd34, %r108, 4;
	add.s64 	%rd35, %rd1, %rd34;
	ld.global.f32 	%f129, [%rd35];
	add.f32 	%f130, %f128, %f129;
	add.s32 	%r109, %r266, 3072;
	mul.wide.u32 	%rd36, %r109, 4;
	add.s64 	%rd37, %rd1, %rd36;
	ld.global.f32 	%f131, [%rd37];
	add.f32 	%f132, %f130, %f131;
	mul.wide.u32 	%rd38, %r102, 4;
	add.s64 	%rd39, %rd1, %rd38;
	ld.global.f32 	%f133, [%rd39];
	add.f32 	%f378, %f132, %f133;
	add.s32 	%r273, %r273, 8192;
	add.s32 	%r266, %r266, 8192;
	add.s32 	%r271, %r271, 16;
	setp.ne.s32 	%p9, %r271, 0;
	@%p9 bra 	$L__BB7_33;
	add.s32 	%r275, %r273, -4096;
$L__BB7_35:
	setp.eq.s32 	%p10, %r50, 0;
	@%p10 bra 	$L__BB7_44;
	and.b32  	%r61, %r49, 7;
	setp.lt.u32 	%p11, %r50, 8;
	@%p11 bra 	$L__BB7_38;
	add.s32 	%r110, %r275, %r270;
	mul.wide.u32 	%rd40, %r110, 4;
	add.s64 	%rd41, %rd1, %rd40;
	ld.global.f32 	%f135, [%rd41];
	add.f32 	%f136, %f378, %f135;
	add.s32 	%r111, %r110, 512;
	mul.wide.u32 	%rd42, %r111, 4;
	add.s64 	%rd43, %rd1, %rd42;
	ld.global.f32 	%f137, [%rd43];
	add.f32 	%f138, %f136, %f137;
	add.s32 	%r112, %r110, 1024;
	mul.wide.u32 	%rd44, %r112, 4;
	add.s64 	%rd45, %rd1, %rd44;
	ld.global.f32 	%f139, [%rd45];
	add.f32 	%f140, %f138, %f139;
	add.s32 	%r113, %r110, 1536;
	mul.wide.u32 	%rd46, %r113, 4;
	add.s64 	%rd47, %rd1, %rd46;
	ld.global.f32 	%f141, [%rd47];
	add.f32 	%f142, %f140, %f141;
	add.s32 	%r114, %r110, 2048;
	mul.wide.u32 	%rd48, %r114, 4;
	add.s64 	%rd49, %rd1, %rd48;
	ld.global.f32 	%f143, [%rd49];
	add.f32 	%f144, %f142, %f143;
	add.s32 	%r115, %r110, 2560;
	mul.wide.u32 	%rd50, %r115, 4;
	add.s64 	%rd51, %rd1, %rd50;
	ld.global.f32 	%f145, [%rd51];
	add.f32 	%f146, %f144, %f145;
	add.s32 	%r116, %r110, 3072;
	mul.wide.u32 	%rd52, %r116, 4;
	add.s64 	%rd53, %rd1, %rd52;
	ld.global.f32 	%f147, [%rd53];
	add.f32 	%f148, %f146, %f147;
	add.s32 	%r117, %r110, 3584;
	mul.wide.u32 	%rd54, %r117, 4;
	add.s64 	%rd55, %rd1, %rd54;
	ld.global.f32 	%f149, [%rd55];
	add.f32 	%f378, %f148, %f149;
	add.s32 	%r275, %r275, 4096;
$L__BB7_38:
	setp.eq.s32 	%p12, %r61, 0;
	@%p12 bra 	$L__BB7_44;
	setp.lt.u32 	%p13, %r61, 4;
	@%p13 bra 	$L__BB7_41;
	add.s32 	%r118, %r275, %r270;
	mul.wide.u32 	%rd56, %r118, 4;
	add.s64 	%rd57, %rd1, %rd56;
	ld.global.f32 	%f151, [%rd57];
	add.f32 	%f152, %f378, %f151;
	add.s32 	%r119, %r118, 512;
	mul.wide.u32 	%rd58, %r119, 4;
	add.s64 	%rd59, %rd1, %rd58;
	ld.global.f32 	%f153, [%rd59];
	add.f32 	%f154, %f152, %f153;
	add.s32 	%r120, %r118, 1024;
	mul.wide.u32 	%rd60, %r120, 4;
	add.s64 	%rd61, %rd1, %rd60;
	ld.global.f32 	%f155, [%rd61];
	add.f32 	%f156, %f154, %f155;
	add.s32 	%r121, %r118, 1536;
	mul.wide.u32 	%rd62, %r121, 4;
	add.s64 	%rd63, %rd1, %rd62;
	ld.global.f32 	%f157, [%rd63];
	add.f32 	%f378, %f156, %f157;
	add.s32 	%r275, %r275, 2048;
$L__BB7_41:
	and.b32  	%r122, %r49, 3;
	setp.eq.s32 	%p14, %r122, 0;
	@%p14 bra 	$L__BB7_44;
	add.s32 	%r278, %r275, %r268;
	cvt.u16.u32 	%rs1, %r267;
	shr.u16 	%rs2, %rs1, 9;
	add.s16 	%rs3, %rs2, 1;
	cvt.u32.u16 	%r123, %rs3;
	and.b32  	%r124, %r123, 3;
	neg.s32 	%r277, %r124;
$L__BB7_43:
	.pragma "nounroll";
	mul.wide.u32 	%rd64, %r278, 4;
	add.s64 	%rd65, %rd1, %rd64;
	ld.global.f32 	%f158, [%rd65];
	add.f32 	%f378, %f378, %f158;
	add.s32 	%r278, %r278, 512;
	add.s32 	%r277, %r277, 1;
	setp.ne.s32 	%p15, %r277, 0;
	@%p15 bra 	$L__BB7_43;
$L__BB7_44:
	// begin inline asm
	mov.u32 %r125, %laneid;
	// end inline asm
	mov.b32 	%r127, %f378;
	mov.b32 	%r128, 1;
	mov.b32 	%r149, 31;
	mov.b32 	%r150, -1;
	// begin inline asm
	shfl.sync.down.b32 %r126, %r127, %r128, %r149, %r150;
	// end inline asm
	setp.gt.s32 	%p16, %r125, 30;
	mov.b32 	%f159, %r126;
	add.f32 	%f160, %f378, %f159;
	selp.f32 	%f161, %f378, %f160, %p16;
	mov.b32 	%r132, %f161;
	mov.b32 	%r133, 2;
	// begin inline asm
	shfl.sync.down.b32 %r131, %r132, %r133, %r149, %r150;
	// end inline asm
	setp.gt.s32 	%p17, %r125, 29;
	mov.b32 	%f162, %r131;
	add.f32 	%f163, %f161, %f162;
	selp.f32 	%f164, %f161, %f163, %p17;
	mov.b32 	%r137, %f164;
	mov.b32 	%r138, 4;
	// begin inline asm
	shfl.sync.down.b32 %r136, %r137, %r138, %r149, %r150;
	// end inline asm
	setp.gt.s32 	%p18, %r125, 27;
	mov.b32 	%f165, %r136;
	add.f32 	%f166, %f164, %f165;
	selp.f32 	%f167, %f164, %f166, %p18;
	mov.b32 	%r142, %f167;
	mov.b32 	%r143, 8;
	// begin inline asm
	shfl.sync.down.b32 %r141, %r142, %r143, %r149, %r150;
	// end inline asm
	setp.gt.s32 	%p19, %r125, 23;
	mov.b32 	%f168, %r141;
	add.f32 	%f169, %f167, %f168;
	selp.f32 	%f170, %f167, %f169, %p19;
	mov.b32 	%r147, %f170;
	mov.b32 	%r148, 16;
	// begin inline asm
	shfl.sync.down.b32 %r146, %r147, %r148, %r149, %r150;
	// end inline asm
	setp.gt.s32 	%p20, %r125, 15;
	mov.b32 	%f171, %r146;
	add.f32 	%f37, %f170, %f171;
	selp.f32 	%f379, %f170, %f37, %p20;
	setp.ne.s32 	%p21, %r125, 0;
	@%p21 bra 	$L__BB7_46;
	shr.u32 	%r151, %r35, 3;
	and.b32  	%r152, %r151, 124;
	mov.u32 	%r153, _ZZN3cub18CUB_300001_SM_10006detail6reduce18DeviceReduceKernelINS2_10policy_hubIfjN4cuda3std3__44plusIfEEE10Policy1000EN6thrust24THRUST_300001_SM_1000_NS6detail15normal_iteratorINSD_10device_ptrIfEEEEjS9_fNS7_10__identityEEEvT0_PT3_T1_NS0_13GridEvenShareISN_EET2_T4_E12temp_storage;
	add.s32 	%r154, %r153, %r152;
	st.shared.f32 	[%r154+16], %f37;
$L__BB7_46:
	bar.sync 	0;
	setp.ne.s32 	%p22, %r35, 0;
	@%p22 bra 	$L__BB7_48;
	ld.shared.f32 	%f172, [_ZZN3cub18CUB_300001_SM_10006detail6reduce18DeviceReduceKernelINS2_10policy_hubIfjN4cuda3std3__44plusIfEEE10Policy1000EN6thrust24THRUST_300001_SM_1000_NS6detail15normal_iteratorINSD_10device_ptrIfEEEEjS9_fNS7_10__identityEEEvT0_PT3_T1_NS0_13GridEvenShareISN_EET2_T4_E12temp_storage+20];
	add.f32 	%f173, %f379, %f172;
	ld.shared.f32 	%f174, [_ZZN3cub18CUB_300001_SM_10006detail6reduce18DeviceReduceKernelINS2_10policy_hubIfjN4cuda3std3__44plusIfEEE10Policy1000EN6thrust24THRUST_300001_SM_1000_NS6detail15normal_iteratorINSD_10device_ptrIfEEEEjS9_fNS7_10__identityEEEvT0_PT3_T1_NS0_13GridEvenShareISN_EET2_T4_E12temp_storage+24];
	add.f32 	%f175, %f173, %f174;
	ld.shared.f32 	%f176, [_ZZN3cub18CUB_300001_SM_10006detail6reduce18DeviceReduceKernelINS2_10policy_hubIfjN4cuda3std3__44plusIfEEE10Policy1000EN6thrust24THRUST_300001_SM_1000_NS6detail15normal_iteratorINSD_10device_ptrIfEEEEjS9_fNS7_10__identityEEEvT0_PT3_T1_NS0_13GridEvenShareISN_EET2_T4_E12temp_storage+28];
	add.f32 	%f177, %f175, %f176;
	ld.shared.f32 	%f178, [_ZZN3cub18CUB_300001_SM_10006detail6reduce18DeviceReduceKernelINS2_10policy_hubIfjN4cuda3std3__44plusIfEEE10Policy1000EN6thrust24THRUST_300001_SM_1000_NS6detail15normal_iteratorINSD_10device_ptrIfEEEEjS9_fNS7_10__identityEEEvT0_PT3_T1_NS0_13GridEvenShareISN_EET2_T4_E12temp_storage+32];
	add.f32 	%f179, %f177, %f178;
	ld.shared.f32 	%f180, [_ZZN3cub18CUB_300001_SM_10006detail6reduce18DeviceReduceKernelINS2_10policy_hubIfjN4cuda3std3__44plusIfEEE10Policy1000EN6thrust24THRUST_300001_SM_1000_NS6detail15normal_iteratorINSD_10device_ptrIfEEEEjS9_fNS7_10__identityEEEvT0_PT3_T1_NS0_13GridEvenShareISN_EET2_T4_E12temp_storage+36];
	add.f32 	%f181, %f179, %f180;
	ld.shared.f32 	%f182, [_ZZN3cub18CUB_300001_SM_10006detail6reduce18DeviceReduceKernelINS2_10policy_hubIfjN4cuda3std3__44plusIfEEE10Policy1000EN6thrust24THRUST_300001_SM_1000_NS6detail15normal_iteratorINSD_10device_ptrIfEEEEjS9_fNS7_10__identityEEEvT0_PT3_T1_NS0_13GridEvenShareISN_EET2_T4_E12temp_storage+40];
	add.f32 	%f183, %f181, %f182;
	ld.shared.f32 	%f184, [_ZZN3cub18CUB_300001_SM_10006detail6reduce18DeviceReduceKernelINS2_10policy_hubIfjN4cuda3std3__44plusIfEEE10Policy1000EN6thrust24THRUST_300001_SM_1000_NS6detail15normal_iteratorINSD_10device_ptrIfEEEEjS9_fNS7_10__identityEEEvT0_PT3_T1_NS0_13GridEvenShareISN_EET2_T4_E12temp_storage+44];
	add.f32 	%f185, %f183, %f184;
	ld.shared.f32 	%f186, [_ZZN3cub18CUB_300001_SM_10006detail6reduce18DeviceReduceKernelINS2_10policy_hubIfjN4cuda3std3__44plusIfEEE10Policy1000EN6thrust24THRUST_300001_SM_1000_NS6detail15normal_iteratorINSD_10device_ptrIfEEEEjS9_fNS7_10__identityEEEvT0_PT3_T1_NS0_13GridEvenShareISN_EET2_T4_E12temp_storage+48];
	add.f32 	%f187, %f185, %f186;
	ld.shared.f32 	%f188, [_ZZN3cub18CUB_300001_SM_10006detail6reduce18DeviceReduceKernelINS2_10policy_hubIfjN4cuda3std3__44plusIfEEE10Policy1000EN6thrust24THRUST_300001_SM_1000_NS6detail15normal_iteratorINSD_10device_ptrIfEEEEjS9_fNS7_10__identityEEEvT0_PT3_T1_NS0_13GridEvenShareISN_EET2_T4_E12temp_storage+52];
	add.f32 	%f189, %f187, %f188;
	ld.shared.f32 	%f190, [_ZZN3cub18CUB_300001_SM_10006detail6reduce18DeviceReduceKernelINS2_10policy_hubIfjN4cuda3std3__44plusIfEEE10Policy1000EN6thrust24THRUST_300001_SM_1000_NS6detail15normal_iteratorINSD_10device_ptrIfEEEEjS9_fNS7_10__identityEEEvT0_PT3_T1_NS0_13GridEvenShareISN_EET2_T4_E12temp_storage+56];
	add.f32 	%f191, %f189, %f190;
	ld.shared.f32 	%f192, [_ZZN3cub18CUB_300001_SM_10006detail6reduce18DeviceReduceKernelINS2_10policy_hubIfjN4cuda3std3__44plusIfEEE10Policy1000EN6thrust24THRUST_300001_SM_1000_NS6detail15normal_iteratorINSD_10device_ptrIfEEEEjS9_fNS7_10__identityEEEvT0_PT3_T1_NS0_13GridEvenShareISN_EET2_T4_E12temp_storage+60];
	add.f32 	%f193, %f191, %f192;
	ld.shared.f32 	%f194, [_ZZN3cub18CUB_300001_SM_10006detail6reduce18DeviceReduceKernelINS2_10policy_hubIfjN4cuda3std3__44plusIfEEE10Policy1000EN6thrust24THRUST_300001_SM_1000_NS6detail15normal_iteratorINSD_10device_ptrIfEEEEjS9_fNS7_10__identityEEEvT0_PT3_T1_NS0_13GridEvenShareISN_EET2_T4_E12temp_storage+64];
	add.f32 	%f195, %f193, %f194;
	ld.shared.f32 	%f196, [_ZZN3cub18CUB_300001_SM_10006detail6reduce18DeviceReduceKernelINS2_10policy_hubIfjN4cuda3std3__44plusIfEEE10Policy1000EN6thrust24THRUST_300001_SM_1000_NS6detail15normal_iteratorINSD_10device_ptrIfEEEEjS9_fNS7_10__identityEEEvT0_PT3_T1_NS0_13GridEvenShareISN_EET2_T4_E12temp_storage+68];
	add.f32 	%f197, %f195, %f196;
	ld.shared.f32 	%f198, [_ZZN3cub18CUB_300001_SM_10006detail6reduce18DeviceReduceKernelINS2_10policy_hubIfjN4cuda3std3__44plusIfEEE10Policy1000EN6thrust24THRUST_300001_SM_1000_NS6detail15normal_iteratorINSD_10device_ptrIfEEEEjS9_fNS7_10__identityEEEvT0_PT3_T1_NS0_13GridEvenShareISN_EET2_T4_E12temp_storage+72];
	add.f32 	%f199, %f197, %f198;
	ld.shared.f32 	%f200, [_ZZN3cub18CUB_300001_SM_10006detail6reduce18DeviceReduceKernelINS2_10policy_hubIfjN4cuda3std3__44plusIfEEE10Policy1000EN6thrust24THRUST_300001_SM_1000_NS6detail15normal_iteratorINSD_10device_ptrIfEEEEjS9_fNS7_10__identityEEEvT0_PT3_T1_NS0_13GridEvenShareISN_EET2_T4_E12temp_storage+76];
	add.f32 	%f379, %f199, %f200;
$L__BB7_48:
	mov.u32 	%r256, %tid.x;
	setp.ne.s32 	%p64, %r256, 0;
	@%p64 bra 	$L__BB7_50;
	ld.param.u64 	%rd129, [_ZN3cub18CUB_300001_SM_10006detail6reduce18DeviceReduceKernelINS2_10policy_hubIfjN4cuda3std3__44plusIfEEE10Policy1000EN6thrust24THRUST_300001_SM_1000_NS6detail15normal_iteratorINSD_10device_ptrIfEEEEjS9_fNS7_10__identityEEEvT0_PT3_T1_NS0_13GridEvenShareISN_EET2_T4__param_1];
	cvta.to.global.u64 	%rd126, %rd129;
	mul.wide.u32 	%rd127, %r3, 4;
	add.s64 	%rd128, %rd126, %rd127;
	st.global.f32 	[%rd128], %f379;
$L__BB7_50:
	ret;

}
	// .globl	_ZN3cub18CUB_300001_SM_10006detail6reduce28DeviceReduceSingleTileKernelINS2_10policy_hubIfjN4cuda3std3__44plusIfEEE10Policy1000EPfSC_iS9_ffNS7_10__identityEEEvT0_T1_T2_T3_T4_T6_
.visible .entry _ZN3cub18CUB_300001_SM_10006detail6reduce28DeviceReduceSingleTileKernelINS2_10policy_hubIfjN4cuda3std3__44plusIfEEE10Policy1000EPfSC_iS9_ffNS7_10__identityEEEvT0_T1_T2_T3_T4_T6_(
	.param .u64 .ptr .align 1 _ZN3cub18CUB_300001_SM_10006detail6reduce28DeviceReduceSingleTileKernelINS2_10policy_hubIfjN4cuda3std3__44plusIfEEE10Policy1000EPfSC_iS9_ffNS7_10__identityEEEvT0_T1_T2_T3_T4_T6__param_0,
	.param .u64 .ptr .align 1 _ZN3cub18CUB_300001_SM_10006detail6reduce28DeviceReduceSingleTileKernelINS2_10policy_hubIfjN4cuda3std3__44plusIfEEE10Policy1000EPfSC_iS9_ffNS7_10__identityEEEvT0_T1_T2_T3_T4_T6__param_1,
	.param .u32 _ZN3cub18CUB_300001_SM_10006detail6reduce28DeviceReduceSingleTileKernelINS2_10policy_hubIfjN4cuda3std3__44plusIfEEE10Policy1000EPfSC_iS9_ffNS7_10__identityEEEvT0_T1_T2_T3_T4_T6__param_2,
	.param .align 1 .b8 _ZN3cub18CUB_300001_SM_10006detail6reduce28DeviceReduceSingleTileKernelINS2_10policy_hubIfjN4cuda3std3__44plusIfEEE10Policy1000EPfSC_iS9_ffNS7_10__identityEEEvT0_T1_T2_T3_T4_T6__param_3[1],
	.param .f32 _ZN3cub18CUB_300001_SM_10006detail6reduce28DeviceReduceSingleTileKernelINS2_10policy_hubIfjN4cuda3std3__44plusIfEEE10Policy1000EPfSC_iS9_ffNS7_10__identityEEEvT0_T1_T2_T3_T4_T6__param_4,
	.param .align 1 .b8 _ZN3cub18CUB_300001_SM_10006detail6reduce28DeviceReduceSingleTileKernelINS2_10policy_hubIfjN4cuda3std3__44plusIfEEE10Policy1000EPfSC_iS9_ffNS7_10__identityEEEvT0_T1_T2_T3_T4_T6__param_5[1]
)
.maxntid 512
.minnctapersm 1
{
	.reg .pred 	%p<113>;
	.reg .b32 	%r<407>;
	.reg .b32 	%f<531>;
	.reg .b64 	%rd<133>;
	// demoted variable
	.shared .align 4 .b8 _ZZN3cub18CUB_300001_SM_10006detail6reduce28DeviceReduceSingleTileKernelINS2_10policy_hubIfjN4cuda3std3__44plusIfEEE10Policy1000EPfSC_iS9_ffNS7_10__identityEEEvT0_T1_T2_T3_T4_T6_E12temp_storage[84];
	ld.param.u64 	%rd16, [_ZN3cub18CUB_300001_SM_10006detail6reduce28DeviceReduceSingleTileKernelINS2_10policy_hubIfjN4cuda3std3__44plusIfEEE10Policy1000EPfSC_iS9_ffNS7_10__identityEEEvT0_T1_T2_T3_T4_T6__param_0];
	ld.param.u64 	%rd17, [_ZN3cub18CUB_300001_SM_10006detail6reduce28DeviceReduceSingleTileKernelINS2_10policy_hubIfjN4cuda3std3__44plusIfEEE10Policy1000EPfSC_iS9_ffNS7_10__identityEEEvT0_T1_T2_T3_T4_T6__param_1];
	ld.param.u32 	%r67, [_ZN3cub18CUB_300001_SM_10006detail6reduce28DeviceReduceSingleTileKernelINS2_10policy_hubIfjN4cuda3std3__44plusIfEEE10Policy1000EPfSC_iS9_ffNS7_10__identityEEEvT0_T1_T2_T3_T4_T6__param_2];
	ld.param.f32 	%f58, [_ZN3cub18CUB_300001_SM_10006detail6reduce28DeviceReduceSingleTileKernelINS2_10policy_hubIfjN4cuda3std3__44plusIfEEE10Policy1000EPfSC_iS9_ffNS7_10__identityEEEvT0_T1_T2_T3_T4_T6__param_4];
	cvta.to.global.u64 	%rd1, %rd17;
	setp.ne.s32 	%p1, %r67, 0;
	@%p1 bra 	$L__BB8_3;
	mov.u32 	%r380, %tid.x;
	setp.ne.s32 	%p112, %r380, 0;
	@%p112 bra 	$L__BB8_74;
	st.global.f32 	[%rd1], %f58;
	bra.uni 	$L__BB8_74;
$L__BB8_3:
	and.b64  	%rd18, %rd16, 7;
	setp.ne.s64 	%p2, %rd18, 0;
	@%p2 bra 	$L__BB8_38;
	setp.gt.s32 	%p57, %r67, 8191;
	@%p57 bra 	$L__BB8_22;
	mov.u32 	%r1, %tid.x;
	setp.ge.s32 	%p74, %r1, %r67;
	mov.f32 	%f509, 0f00000000;
	mov.u32 	%r384, %r1;
	@%p74 bra 	$L__BB8_7;
	mul.wide.u32 	%rd121, %r1, 4;
	add.s64 	%rd120, %rd16, %rd121;
	// begin inline asm
	ld.global.nc.u32 %r300, [%rd120];
	// end inline asm
	mov.b32 	%f509, %r300;
	add.s32 	%r384, %r1, 512;
$L__BB8_7:
	setp.ge.s32 	%p75, %r384, %r67;
	@%p75 bra 	$L__BB8_13;
	not.b32 	%r301, %r384;
	add.s32 	%r4, %r67, %r301;
	and.b32  	%r302, %r4, 1536;
	setp.eq.s32 	%p76, %r302, 1536;
	@%p76 bra 	$L__BB8_11;
	mul.wide.u32 	%rd122, %r384, 4;
	add.s64 	%rd129, %rd16, %rd122;
	shr.u32 	%r303, %r4, 9;
	add.s32 	%r304, %r303, 1;
	and.b32  	%r305, %r304, 3;
	neg.s32 	%r382, %r305;
$L__BB8_10:
	.pragma "nounroll";
	// begin inline asm
	ld.global.nc.u32 %r306, [%rd129];
	// end inline asm
	mov.b32 	%f395, %r306;
	add.f32 	%f509, %f509, %f395;
	add.s32 	%r384, %r384, 512;
	add.s64 	%rd129, %rd129, 2048;
	add.s32 	%r382, %r382, 1;
	setp.ne.s32 	%p77, %r382, 0;
	@%p77 bra 	$L__BB8_10;
$L__BB8_11:
	setp.lt.u32 	%p78, %r4, 1536;
	@%p78 bra 	$L__BB8_13;
$L__BB8_12:
	mul.wide.s32 	%rd128, %r384, 4;
	add.s64 	%rd124, %rd16, %rd128;
	// begin inline asm
	ld.global.nc.u32 %r307, [%rd124];
	// end inline asm
	mov.b32 	%f396, %r307;
	add.f32 	%f397, %f509, %f396;
	add.s64 	%rd125, %rd124, 2048;
	// begin inline asm
	ld.global.nc.u32 %r308, [%rd125];
	// end inline asm
	mov.b32 	%f398, %r308;
	add.f32 	%f399, %f397, %f398;
	add.s64 	%rd126, %rd124, 4096;
	// begin inline asm
	ld.global.nc.u32 %r309, [%rd126];
	// end inline asm
	mov.b32 	%f400, %r309;
	add.f32 	%f401, %f399, %f400;
	add.s64 	%rd127, %rd124, 6144;
	// begin inline asm
	ld.global.nc.u32 %r310, [%rd127];
	// end inline asm
	mov.b32 	%f402, %r310;
	add.f32 	%f509, %f401, %f402;
	add.s32 	%r384, %r384, 2048;
	setp.lt.s32 	%p79, %r384, %r67;
	@%p79 bra 	$L__BB8_12;
$L__BB8_13:
	setp.lt.s32 	%p80, %r67, 512;
	@%p80 bra 	$L__BB8_18;
	// begin inline asm
	mov.u32 %r349, %laneid;
	// end inline asm
	mov.b32 	%r351, %f509;
	mov.b32 	%r352, 1;
	mov.b32 	%r373, 31;
	mov.b32 	%r374, -1;
	// begin inline asm
	shfl.sync.down.b32 %r350, %r351, %r352, %r373, %r374;
	// end inline asm
	setp.gt.s32 	%p104, %r349, 30;
	mov.b32 	%f461, %r350;
	add.f32 	%f462, %f509, %f461;
	selp.f32 	%f463, %f509, %f462, %p104;
	mov.b32 	%r356, %f463;
	mov.b32 	%r357, 2;
	// begin inline asm
	shfl.sync.down.b32 %r355, %r356, %r357, %r373, %r374;
	// end inline asm
	setp.gt.s32 	%p105, %r349, 29;
	mov.b32 	%f464, %r355;
	add.f32 	%f465, %f463, %f464;
	selp.f32 	%f466, %f463, %f465, %p105;
	mov.b32 	%r361, %f466;
	mov.b32 	%r362, 4;
	// begin inline asm
	shfl.sync.down.b32 %r360, %r361, %r362, %r373, %r374;
	// end inline asm
	setp.gt.s32 	%p106, %r349, 27;
	mov.b32 	%f467, %r360;
	add.f32 	%f468, %f466, %f467;
	selp.f32 	%f469, %f466, %f468, %p106;
	mov.b32 	%r366, %f469;
	mov.b32 	%r367, 8;
	// begin inline asm
	shfl.sync.down.b32 %r365, %r366, %r367, %r373, %r374;
	// end inline asm
	setp.gt.s32 	%p107, %r349, 23;
	mov.b32 	%f470, %r365;
	add.f32 	%f471, %f469, %f470;
	selp.f32 	%f472, %f469, %f471, %p107;
	mov.b32 	%r371, %f472;
	mov.b32 	%r372, 16;
	// begin inline asm
	shfl.sync.down.b32 %r370, %r371, %r372, %r373, %r374;
	// end inline asm
	setp.gt.s32 	%p108, %r349, 15;
	mov.b32 	%f473, %r370;
	add.f32 	%f10, %f472, %f473;
	selp.f32 	%f530, %f472, %f10, %p108;
	setp.ne.s32 	%p109, %r349, 0;
	@%p109 bra 	$L__BB8_16;
	shr.u32 	%r375, %r1, 3;
	and.b32  	%r376, %r375, 124;
	mov.u32 	%r377, _ZZN3cub18CUB_300001_SM_10006detail6reduce28DeviceReduceSingleTileKernelINS2_10policy_hubIfjN4cuda3std3__44plusIfEEE10Policy1000EPfSC_iS9_ffNS7_10__identityEEEvT0_T1_T2_T3_T4_T6_E12temp_storage;
	add.s32 	%r378, %r377, %r376;
	st.shared.f32 	[%r378+16], %f10;
$L__BB8_16:
	bar.sync 	0;
	setp.ne.s32 	%p110, %r1, 0;
	@%p110 bra 	$L__BB8_72;
	ld.shared.f32 	%f474, [_ZZN3cub18CUB_300001_SM_10006detail6reduce28DeviceReduceSingleTileKernelINS2_10policy_hubIfjN4cuda3std3__44plusIfEEE10Policy1000EPfSC_iS9_ffNS7_10__identityEEEvT0_T1_T2_T3_T4_T6_E12temp_storage+20];
	add.f32 	%f475, %f530, %f474;
	ld.shared.f32 	%f476, [_ZZN3cub18CUB_300001_SM_10006detail6reduce28DeviceReduceSingleTileKernelINS2_10policy_hubIfjN4cuda3std3__44plusIfEEE10Policy1000EPfSC_iS9_ffNS7_10__identityEEEvT0_T1_T2_T3_T4_T6_E12temp_storage+24];
	add.f32 	%f477, %f475, %f476;
	ld.shared.f32 	%f478, [_ZZN3cub18CUB_300001_SM_10006detail6reduce28DeviceReduceSingleTileKernelINS2_10policy_hubIfjN4cuda3std3__44plusIfEEE10Policy1000EPfSC_iS9_ffNS7_10__identityEEEvT0_T1_T2_T3_T4_T6_E12temp_storage+28];
	add.f32 	%f479, %f477, %f478;
	ld.shared.f32 	%f480, [_ZZN3cub18CUB_300001_SM_10006detail6reduce28DeviceReduceSingleTileKernelINS2_10policy_hubIfjN4cuda3std3__44plusIfEEE10Policy1000EPfSC_iS9_ffNS7_10__identityEEEvT0_T1_T2_T3_T4_T6_E12temp_storage+32];
	add.f32 	%f481, %f479, %f480;
	ld.shared.f32 	%f482, [_ZZN3cub18CUB_300001_SM_10006detail6reduce28DeviceReduceSingleTileKernelINS2_10policy_hubIfjN4cuda3std3__44plusIfEEE10Policy1000EPfSC_iS9_ffNS7_10__identityEEEvT0_T1_T2_T3_T4_T6_E12temp_storage+36];
	add.f32 	%f483, %f481, %f482;
	ld.shared.f32 	%f484, [_ZZN3cub18CUB_300001_SM_10006detail6reduce28DeviceReduceSingleTileKernelINS2_10policy_hubIfjN4cuda3std3__44plusIfEEE10Policy1000EPfSC_iS9_ffNS7_10__identityEEEvT0_T1_T2_T3_T4_T6_E12temp_storage+40];
	add.f32 	%f485, %f483, %f484;
	ld.shared.f32 	%f486, [_ZZN3cub18CUB_300001_SM_10006detail6reduce28DeviceReduceSingleTileKernelINS2_10policy_hubIfjN4cuda3std3__44plusIfEEE10Policy1000EPfSC_iS9_ffNS7_10__identityEEEvT0_T1_T2_T3_T4_T6_E12temp_storage+44];
	add.f32 	%f487, %f485, %f486;
	ld.shared.f32 	%f488, [_ZZN3cub18CUB_300001_SM_10006detail6reduce28DeviceReduceSingleTileKernelINS2_10policy_hubIfjN4cuda3std3__44plusIfEEE10Policy1000EPfSC_iS9_ffNS7_10__identityEEEvT0_T1_T2_T3_T4_T6_E12temp_storage+48];
	add.f32 	%f489, %f487, %f488;
	ld.shared.f32 	%f490, [_ZZN3cub18CUB_300001_SM_10006detail6reduce28DeviceReduceSingleTileKernelINS2_10policy_hubIfjN4cuda3std3__44plusIfEEE10Policy1000EPfSC_iS9_ffNS7_10__identityEEEvT0_T1_T2_T3_T4_T6_E12temp_storage+52];
	add.f32 	%f491, %f489, %f490;
	ld.shared.f32 	%f492, [_ZZN3cub18CUB_300001_SM_10006detail6reduce28DeviceReduceSingleTileKernelINS2_10policy_hubIfjN4cuda3std3__44plusIfEEE10Policy1000EPfSC_iS9_ffNS7_10__identityEEEvT0_T1_T2_T3_T4_T6_E12temp_storage+56];
	add.f32 	%f493, %f491, %f492;
	ld.shared.f32 	%f494, [_ZZN3cub18CUB_300001_SM_10006detail6reduce28DeviceReduceSingleTileKernelINS2_10policy_hubIfjN4cuda3std3__44plusIfEEE10Policy1000EPfSC_iS9_ffNS7_10__identityEEEvT0_T1_T2_T3_T4_T6_E12temp_storage+60];
	add.f32 	%f495, %f493, %f494;
	ld.shared.f32 	%f496, [_ZZN3cub18CUB_300001_SM_10006detail6reduce28DeviceReduceSingleTileKernelINS2_10policy_hubIfjN4cuda3std3__44plusIfEEE10Policy1000EPfSC_iS9_ffNS7_10__identityEEEvT0_T1_T2_T3_T4_T6_E12temp_storage+64];
	add.f32 	%f497, %f495, %f496;
	ld.shared.f32 	%f498, [_ZZN3cub18CUB_300001_SM_10006detail6reduce28DeviceReduceSingleTileKernelINS2_10policy_hubIfjN4cuda3std3__44plusIfEEE10Policy1000EPfSC_iS9_ffNS7_10__identityEEEvT0_T1_T2_T3_T4_T6_E12temp_storage+68];
	add.f32 	%f499, %f497, %f498;
	ld.shared.f32 	%f500, [_ZZN3cub18CUB_300001_SM_10006detail6reduce28DeviceReduceSingleTileKernelINS2_10policy_hubIfjN4cuda3std3__44plusIfEEE10Policy1000EPfSC_iS9_ffNS7_10__identityEEEvT0_T1_T2_T3_T4_T6_E12temp_storage+72];
	add.f32 	%f501, %f499, %f500;
	ld.shared.f32 	%f502, [_ZZN3cub18CUB_300001_SM_10006detail6reduce28DeviceReduceSingleTileKernelINS2_10policy_hubIfjN4cuda3std3__44plusIfEEE10Policy1000EPfSC_iS9_ffNS7_10__identityEEEvT0_T1_T2_T3_T4_T6_E12temp_storage+76];
	add.f32 	%f530, %f501, %f502;
	bra.uni 	$L__BB8_72;
$L__BB8_18:
	// begin inline asm
	mov.u32 %r311, %laneid;
	// end inline asm
	and.b32  	%r337, %r1, 992;
	add.s32 	%r338, %r337, 32;
	setp.gt.s32 	%p81, %r338, %r67;
	not.b32 	%r339, %r337;
	add.s32 	%r340, %r67, %r339;
	selp.b32 	%r335, %r340, 31, %p81;
	mov.b32 	%r313, %f509;
	mov.b32 	%r314, 1;
	mov.b32 	%r336, -1;
	// begin inline asm
	shfl.sync.down.b32 %r312, %r313, %r314, %r335, %r336;
	// end inline asm
	setp.lt.s32 	%p82, %r311, %r335;
	mov.b32 	%f403, %r312;
	add.f32 	%f404, %f509, %f403;
	selp.f32 	%f405, %f404, %f509, %p82;
	mov.b32 	%r318, %f405;
	mov.b32 	%r319, 2;
	// begin inline asm
	shfl.sync.down.b32 %r317, %r318, %r319, %r335, %r336;
	// end inline asm
	add.s32 	%r341, %r311, 2;
	setp.gt.s32 	%p83, %r341, %r335;
	mov.b32 	%f406, %r317;
	add.f32 	%f407, %f405, %f406;
	selp.f32 	%f408, %f405, %f407, %p83;
	mov.b32 	%r323, %f408;
	mov.b32 	%r324, 4;
	// begin inline asm
	shfl.sync.down.b32 %r322, %r323, %r324, %r335, %r336;
	// end inline asm
	add.s32 	%r342, %r311, 4;
	setp.gt.s32 	%p84, %r342, %r335;
	mov.b32 	%f409, %r322;
	add.f32 	%f410, %f408, %f409;
	selp.f32 	%f411, %f408, %f410, %p84;
	mov.b32 	%r328, %f411;
	mov.b32 	%r329, 8;
	// begin inline asm
	shfl.sync.down.b32 %r327, %r328, %r329, %r335, %r336;
	// end inline asm
	add.s32 	%r343, %r311, 8;
	setp.gt.s32 	%p85, %r343, %r335;
	mov.b32 	%f412, %r327;
	add.f32 	%f413, %f411, %f412;
	selp.f32 	%f414, %f411, %f413, %p85;
	mov.b32 	%r333, %f414;
	mov.b32 	%r334, 16;
	// begin inline asm
	shfl.sync.down.b32 %r332, %r333, %r334, %r335, %r336;
	// end inline asm
	add.s32 	%r344, %r311, 16;
	setp.gt.s32 	%p86, %r344, %r335;
	mov.b32 	%f415, %r332;
	add.f32 	%f416, %f414, %f415;
	selp.f32 	%f530, %f414, %f416, %p86;
	setp.ne.s32 	%p87, %r311, 0;
	@%p87 bra 	$L__BB8_20;
	shr.u32 	%r345, %r1, 3;
	and.b32  	%r346, %r345, 124;
	mov.u32 	%r347, _ZZN3cub18CUB_300001_SM_10006detail6reduce28DeviceReduceSingleTileKernelINS2_10policy_hubIfjN4cuda3std3__44plusIfEEE10Policy1000EPfSC_iS9_ffNS7_10__identityEEEvT0_T1_T2_T3_T4_T6_E12temp_storage;
	add.s32 	%r348, %r347, %r346;
	st.shared.f32 	[%r348+16], %f530;
$L__BB8_20:
	bar.sync 	0;
	setp.ne.s32 	%p88, %r1, 0;
	@%p88 bra 	$L__BB8_72;
	setp.gt.s32 	%p89, %r67, 32;
	ld.shared.f32 	%f417, [_ZZN3cub18CUB_300001_SM_10006detail6reduce28DeviceReduceSingleTileKernelINS2_10policy_hubIfjN4cuda3std3__44plusIfEEE10Policy1000EPfSC_iS9_ffNS7_10__identityEEEvT0_T1_T2_T3_T4_T6_E12temp_storage+20];
	add.f32 	%f418, %f530, %f417;
	selp.f32 	%f419, %f418, %f530, %p89;
	setp.gt.s32 	%p90, %r67, 64;
	ld.shared.f32 	%f420, [_ZZN3cub18CUB_300001_SM_10006detail6reduce28DeviceReduceSingleTileKernelINS2_10policy_hubIfjN4cuda3std3__44plusIfEEE10Policy1000EPfSC_iS9_ffNS7_10__identityEEEvT0_T1_T2_T3_T4_T6_E12temp_storage+24];
	add.f32 	%f421, %f420, %f419;
	selp.f32 	%f422, %f421, %f419, %p90;
	setp.gt.s32 	%p91, %r67, 96;
	ld.shared.f32 	%f423, [_ZZN3cub18CUB_300001_SM_10006detail6reduce28DeviceReduceSingleTileKernelINS2_10policy_hubIfjN4cuda3std3__44plusIfEEE10Policy1000EPfSC_iS9_ffNS7_10__identityEEEvT0_T1_T2_T3_T4_T6_E12temp_storage+28];
	add.f32 	%f424, %f423, %f422;
	selp.f32 	%f425, %f424, %f422, %p91;
	setp.gt.s32 	%p92, %r67, 128;
	ld.shared.f32 	%f426, [_ZZN3cub18CUB_300001_SM_10006detail6reduce28DeviceReduceSingleTileKernelINS2_10policy_hubIfjN4cuda3std3__44plusIfEEE10Policy1000EPfSC_iS9_ffNS7_10__identityEEEvT0_T1_T2_T3_T4_T6_E12temp_storage+32];
	add.f32 	%f427, %f426, %f425;
	selp.f32 	%f428, %f427, %f425, %p92;
	setp.gt.s32 	%p93, %r67, 160;
	ld.shared.f32 	%f429, [_ZZN3cub18CUB_300001_SM_10006detail6reduce28DeviceReduceSingleTileKernelINS2_10policy_hubIfjN4cuda3std3__44plusIfEEE10Policy1000EPfSC_iS9_ffNS7_10__identityEEEvT0_T1_T2_T3_T4_T6_E12temp_storage+36];
	add.f32 	%f430, %f429, %f428;
	selp.f32 	%f431, %f430, %f428, %p93;
	setp.gt.s32 	%p94, %r67, 192;
	ld.shared.f32 	%f432, [_ZZN3cub18CUB_300001_SM_10006detail6reduce28DeviceReduceSingleTileKernelINS2_10policy_hubIfjN4cuda3std3__44plusIfEEE10Policy1000EPfSC_iS9_ffNS7_10__identityEEEvT0_T1_T2_T3_T4_T6_E12temp_storage+40];
	add.f32 	%f433, %f432, %f431;
	selp.f32 	%f434, %f433, %f431, %p94;
	setp.gt.s32 	%p95, %r67, 224;
	ld.shared.f32 	%f435, [_ZZN3cub18CUB_300001_SM_10006detail6reduce28DeviceReduceSingleTileKernelINS2_10policy_hubIfjN4cuda3std3__44plusIfEEE10Policy1000EPfSC_iS9_ffNS7_10__identityEEEvT0_T1_T2_T3_T4_T6_E12temp_storage+44];
	add.f32 	%f436, %f435, %f434;
	selp.f32 	%f437, %f436, %f434, %p95;
	setp.gt.s32 	%p96, %r67, 256;
	ld.shared.f32 	%f438, [_ZZN3cub18CUB_300001_SM_10006detail6reduce28DeviceReduceSingleTileKernelINS2_10policy_hubIfjN4cuda3std3__44plusIfEEE10Policy1000EPfSC_iS9_ffNS7_10__identityEEEvT0_T1_T2_T3_T4_T6_E12temp_storage+48];
	add.f32 	%f439, %f438, %f437;
	selp.f32 	%f440, %f439, %f437, %p96;
	setp.gt.s32 	%p97, %r67, 288;
	ld.shared.f32 	%f441, [_ZZN3cub18CUB_300001_SM_10006detail6reduce28DeviceReduceSingleTileKernelINS2_10policy_hubIfjN4cuda3std3__44plusIfEEE10Policy1000EPfSC_iS9_ffNS7_10__identityEEEvT0_T1_T2_T3_T4_T6_E12temp_storage+52];
	add.f32 	%f442, %f441, %f440;
	selp.f32 	%f443, %f442, %f440, %p97;
	setp.gt.s32 	%p98, %r67, 320;
	ld.shared.f32 	%f444, [_ZZN3cub18CUB_300001_SM_10006detail6reduce28DeviceReduceSingleTileKernelINS2_10policy_hubIfjN4cuda3std3__44plusIfEEE10Policy1000EPfSC_iS9_ffNS7_10__identityEEEvT0_T1_T2_T3_T4_T6_E12temp_storage+56];
	add.f32 	%f445, %f444, %f443;
	selp.f32 	%f446, %f445, %f443, %p98;
	setp.gt.s32 	%p99, %r67, 352;
	ld.shared.f32 	%f447, [_ZZN3cub18CUB_300001_SM_10006detail6reduce28DeviceReduceSingleTileKernelINS2_10policy_hubIfjN4cuda3std3__44plusIfEEE10Policy1000EPfSC_iS9_ffNS7_10__identityEEEvT0_T1_T2_T3_T4_T6_E12temp_storage+60];
	add.f32 	%f448, %f447, %f446;
	selp.f32 	%f449, %f448, %f446, %p99;
	setp.gt.s32 	%p100, %r67, 384;
	ld.shared.f32 	%f450, [_ZZN3cub18CUB_300001_SM_10006detail6reduce28DeviceReduceSingleTileKernelINS2_10policy_hubIfjN4cuda3std3__44plusIfEEE10Policy1000EPfSC_iS9_ffNS7_10__identityEEEvT0_T1_T2_T3_T4_T6_E12temp_storage+64];
	add.f32 	%f451, %f450, %f449;
	selp.f32 	%f452, %f451, %f449, %p100;
	setp.gt.s32 	%p101, %r67, 416;
	ld.shared.f32 	%f453, [_ZZN3cub18CUB_300001_SM_10006detail6reduce28DeviceReduceSingleTileKernelINS2_10policy_hubIfjN4cuda3std3__44plusIfEEE10Policy1000EPfSC_iS9_ffNS7_10__identityEEEvT0_T1_T2_T3_T4_T6_E12temp_storage+68];
	add.f32 	%f454, %f453, %f452;
	selp.f32 	%f455, %f454, %f452, %p101;
	setp.gt.s32 	%p102, %r67, 448;
	ld.shared.f32 	%f456, [_ZZN3cub18CUB_300001_SM_10006detail6reduce28DeviceReduceSingleTileKernelINS2_10policy_hubIfjN4cuda3std3__44plusIfEEE10Policy1000EPfSC_iS9_ffNS7_10__identityEEEvT0_T1_T2_T3_T4_T6_E12temp_storage+72];
	add.f32 	%f457, %f456, %f455;
	selp.f32 	%f458, %f457, %f455, %p102;
	setp.gt.s32 	%p103, %r67, 480;
	ld.shared.f32 	%f459, [_ZZN3cub18CUB_300001_SM_10006detail6reduce28DeviceReduceSingleTileKernelINS2_10policy_hubIfjN4cuda3std3__44plusIfEEE10Policy1000EPfSC_iS9_ffNS7_10__identityEEEvT0_T1_T2_T3_T4_T6_E12temp_storage+76];
	add.f32 	%f460, %f459, %f458;
	selp.f32 	%f530, %f460, %f458, %p103;
	bra.uni 	$L__BB8_72;
$L__BB8_22:
	mov.u32 	%r13, %tid.x;
	shl.b32 	%r224, %r13, 1;
	mul.wide.u32 	%rd90, %r224, 4;
	add.s64 	%rd75, %rd16, %rd90;
	// begin inline asm
	ld.global.nc.u64 %rd74, [%rd75];
	// end inline asm
	mov.b64 	{%r225, %r226}, %rd74;
	mov.b32 	%f281, %r226;
	mov.b32 	%f282, %r225;
	add.s64 	%rd77, %rd75, 4096;
	// begin inline asm
	ld.global.nc.u64 %rd76, [%rd77];
	// end inline asm
	mov.b64 	{%r227, %r228}, %rd76;
	mov.b32 	%f283, %r228;
	mov.b32 	%f284, %r227;
	add.s64 	%rd79, %rd75, 8192;
	// begin inline asm
	ld.global.nc.u64 %rd78, [%rd79];
	// end inline asm
	mov.b64 	{%r229, %r230}, %rd78;
	mov.b32 	%f285, %r230;
	mov.b32 	%f286, %r229;
	add.s64 	%rd81, %rd75, 12288;
	// begin inline asm
	ld.global.nc.u64 %rd80, [%rd81];
	// end inline asm
	mov.b64 	{%r231, %r232}, %rd80;
	mov.b32 	%f287, %r232;
	mov.b32 	%f288, %r231;
	add.s64 	%rd83, %rd75, 16384;
	// begin inline asm
	ld.global.nc.u64 %rd82, [%rd83];
	// end inline asm
	mov.b64 	{%r233, %r234}, %rd82;
	mov.b32 	%f289, %r234;
	mov.b32 	%f290, %r233;
	add.s64 	%rd85, %rd75, 20480;
	// begin inline asm
	ld.global.nc.u64 %rd84, [%rd85];
	// end inline asm
	mov.b64 	{%r235, %r236}, %rd84;
	mov.b32 	%f291, %r236;
	mov.b32 	%f292, %r235;
	add.s64 	%rd87, %rd75, 24576;
	// begin inline asm
	ld.global.nc.u64 %rd86, [%rd87];
	// end inline asm
	mov.b64 	{%r237, %r238}, %rd86;
	mov.b32 	%f293, %r238;
	mov.b32 	%f294, %r237;
	add.s64 	%rd89, %rd75, 28672;
	// begin inline asm
	ld.global.nc.u64 %rd88, [%rd89];
	// end inline asm
	mov.b64 	{%r239, %r240}, %rd88;
	mov.b32 	%f295, %r240;
	mov.b32 	%f296, %r239;
	add.f32 	%f297, %f282, %f281;
	add.f32 	%f298, %f284, %f283;
	add.f32 	%f299, %f286, %f285;
	add.f32 	%f300, %f288, %f287;
	add.f32 	%f301, %f290, %f289;
	add.f32 	%f302, %f292, %f291;
	add.f32 	%f303, %f294, %f293;
	add.f32 	%f304, %f296, %f295;
	add.f32 	%f305, %f297, %f298;
	add.f32 	%f306, %f299, %f300;
	add.f32 	%f307, %f301, %f302;
	add.f32 	%f308, %f303, %f304;
	add.f32 	%f309, %f305, %f306;
	add.f32 	%f310, %f307, %f308;
	add.f32 	%f516, %f309, %f310;
	setp.lt.u32 	%p58, %r67, 16384;
	mov.b32 	%r387, 8192;
	@%p58 bra 	$L__BB8_26;
	add.s32 	%r14, %r67, -8192;
	mov.b32 	%r387, 8192;
$L__BB8_24:
	mul.wide.s32 	%rd107, %r387, 4;
	add.s64 	%rd92, %rd75, %rd107;
	// begin inline asm
	ld.global.nc.u64 %rd91, [%rd92];
	// end inline asm
	mov.b64 	{%r242, %r243}, %rd91;
	mov.b32 	%f311, %r243;
	mov.b32 	%f312, %r242;
	add.s64 	%rd94, %rd92, 4096;
	// begin inline asm
	ld.global.nc.u64 %rd93, [%rd94];
	// end inline asm
	mov.b64 	{%r244, %r245}, %rd93;
	mov.b32 	%f313, %r245;
	mov.b32 	%f314, %r244;
	add.s64 	%rd96, %rd92, 8192;
	// begin inline asm
	ld.global.nc.u64 %rd95, [%rd96];
	// end inline asm
	mov.b64 	{%r246, %r247}, %rd95;
	mov.b32 	%f315, %r247;
	mov.b32 	%f316, %r246;
	add.s64 	%rd98, %rd92, 12288;
	// begin inline asm
	ld.global.nc.u64 %rd97, [%rd98];
	// end inline asm
	mov.b64 	{%r248, %r249}, %rd97;
	mov.b32 	%f317, %r249;
	mov.b32 	%f318, %r248;
	add.s64 	%rd100, %rd92, 16384;
	// begin inline asm
	ld.global.nc.u64 %rd99, [%rd100];
	// end inline asm
	mov.b64 	{%r250, %r251}, %rd99;
	mov.b32 	%f319, %r251;
	mov.b32 	%f320, %r250;
	add.s64 	%rd102, %rd92, 20480;
	// begin inline asm
	ld.global.nc.u64 %rd101, [%rd102];
	// end inline asm
	mov.b64 	{%r252, %r253}, %rd101;
	mov.b32 	%f321, %r253;
	mov.b32 	%f322, %r252;
	add.s64 	%rd104, %rd92, 24576;
	// begin inline asm
	ld.global.nc.u64 %rd103, [%rd104];
	// end inline asm
	mov.b64 	{%r254, %r255}, %rd103;
	mov.b32 	%f323, %r255;
	mov.b32 	%f324, %r254;
	add.s64 	%rd106, %rd92, 28672;
	// begin inline asm
	ld.global.nc.u64 %rd105, [%rd106];
	// end inline asm
	mov.b64 	{%r256, %r257}, %rd105;
	mov.b32 	%f325, %r257;
	mov.b32 	%f326, %r256;
	add.f32 	%f327, %f516, %f312;
	add.f32 	%f328, %f311, %f314;
	add.f32 	%f329, %f313, %f316;
	add.f32 	%f330, %f315, %f318;
	add.f32 	%f331, %f317, %f320;
	add.f32 	%f332, %f319, %f322;
	add.f32 	%f333, %f321, %f324;
	add.f32 	%f334, %f323, %f326;
	add.f32 	%f335, %f327, %f328;
	add.f32 	%f336, %f329, %f330;
	add.f32 	%f337, %f331, %f332;
	add.f32 	%f338, %f333, %f334;
	add.f32 	%f339, %f335, %f336;
	add.f32 	%f340, %f337, %f338;
	add.f32 	%f341, %f339, %f340;
	add.f32 	%f516, %f341, %f325;
	sub.s32 	%r258, %r67, %r387;
	setp.lt.s32 	%p59, %r258, 8192;
	@%p59 bra 	$L__BB8_34;
	add.s32 	%r387, %r387, 8192;
	setp.le.s32 	%p60, %r387, %r14;
	@%p60 bra 	$L__BB8_24;
$L__BB8_26:
	setp.le.s32 	%p61, %r67, %r387;
	@%p61 bra 	$L__BB8_34;
	sub.s32 	%r18, %r67, %r387;
	setp.ge.s32 	%p62, %r13, %r18;
	@%p62 bra 	$L__BB8_34;
	not.b32 	%r259, %r13;
	add.s32 	%r260, %r67, %r259;
	sub.s32 	%r19, %r260, %r387;
	and.b32  	%r261, %r19, 1536;
	setp.eq.s32 	%p63, %r261, 1536;
	mov.u32 	%r391, %r13;
	@%p63 bra 	$L__BB8_31;
	add.s32 	%r389, %r13, %r387;
	shr.u32 	%r262, %r19, 9;
	add.s32 	%r263, %r262, 1;
	and.b32  	%r264, %r263, 3;
	neg.s32 	%r388, %r264;
	mov.u32 	%r391, %r13;
$L__BB8_30:
	.pragma "nounroll";
	mul.wide.u32 	%rd109, %r389, 4;
	add.s64 	%rd108, %rd16, %rd109;
	// begin inline asm
	ld.global.nc.u32 %r265, [%rd108];
	// end inline asm
	mov.b32 	%f343, %r265;
	add.f32 	%f516, %f516, %f343;
	add.s32 	%r391, %r391, 512;
	add.s32 	%r389, %r389, 512;
	add.s32 	%r388, %r388, 1;
	setp.ne.s32 	%p64, %r388, 0;
	@%p64 bra 	$L__BB8_30;
$L__BB8_31:
	setp.lt.u32 	%p65, %r19, 1536;
	@%p65 bra 	$L__BB8_34;
	cvt.u64.u32 	%rd110, %r391;
	cvt.u64.u32 	%rd111, %r387;
	add.s64 	%rd112, %rd110, %rd111;
	shl.b64 	%rd113, %rd112, 2;
	add.s64 	%rd114, %rd113, %rd16;
	add.s64 	%rd130, %rd114, 4096;
	add.s32 	%r392, %r391, %r387;
$L__BB8_33:
	mul.wide.u32 	%rd119, %r392, 4;
	add.s64 	%rd115, %rd16, %rd119;
	// begin inline asm
	ld.global.nc.u32 %r266, [%rd115];
	// end inline asm
	mov.b32 	%f344, %r266;
	add.f32 	%f345, %f516, %f344;
	add.s64 	%rd116, %rd130, -2048;
	// begin inline asm
	ld.global.nc.u32 %r267, [%rd116];
	// end inline asm
	mov.b32 	%f346, %r267;
	add.f32 	%f347, %f345, %f346;
	// begin inline asm
	ld.global.nc.u32 %r268, [%rd130];
	// end inline asm
	mov.b32 	%f348, %r268;
	add.f32 	%f349, %f347, %f348;
	add.s64 	%rd118, %rd130, 2048;
	// begin inline asm
	ld.global.nc.u32 %r269, [%rd118];
	// end inline asm
	mov.b32 	%f350, %r269;
	add.f32 	%f516, %f349, %f350;
	add.s32 	%r391, %r391, 2048;
	add.s64 	%rd130, %rd130, 8192;
	add.s32 	%r392, %r392, 2048;
	setp.lt.s32 	%p66, %r391, %r18;
	@%p66 bra 	$L__BB8_33;
$L__BB8_34:
	// begin inline asm
	mov.u32 %r270, %laneid;
	// end inline asm
	mov.b32 	%r272, %f516;
	mov.b32 	%r273, 1;
	mov.b32 	%r294, 31;
	mov.b32 	%r295, -1;
	// begin inline asm
	shfl.sync.down.b32 %r271, %r272, %r273, %r294, %r295;
	// end inline asm
	setp.gt.s32 	%p67, %r270, 30;
	mov.b32 	%f351, %r271;
	add.f32 	%f352, %f516, %f351;
	selp.f32 	%f353, %f516, %f352, %p67;
	mov.b32 	%r277, %f353;
	mov.b32 	%r278, 2;
	// begin inline asm
	shfl.sync.down.b32 %r276, %r277, %r278, %r294, %r295;
	// end inline asm
	setp.gt.s32 	%p68, %r270, 29;
	mov.b32 	%f354, %r276;
	add.f32 	%f355, %f353, %f354;
	selp.f32 	%f356, %f353, %f355, %p68;
	mov.b32 	%r282, %f356;
	mov.b32 	%r283, 4;
	// begin inline asm
	shfl.sync.down.b32 %r281, %r282, %r283, %r294, %r295;
	// end inline asm
	setp.gt.s32 	%p69, %r270, 27;
	mov.b32 	%f357, %r281;
	add.f32 	%f358, %f356, %f357;
	selp.f32 	%f359, %f356, %f358, %p69;
	mov.b32 	%r287, %f359;
	mov.b32 	%r288, 8;
	// begin inline asm
	shfl.sync.down.b32 %r286, %r287, %r288, %r294, %r295;
	// end inline asm
	setp.gt.s32 	%p70, %r270, 23;
	mov.b32 	%f360, %r286;
	add.f32 	%f361, %f359, %f360;
	selp.f32 	%f362, %f359, %f361, %p70;
	mov.b32 	%r292, %f362;
	mov.b32 	%r293, 16;
	// begin inline asm
	shfl.sync.down.b32 %r291, %r292, %r293, %r294, %r295;
	// end inline asm
	setp.gt.s32 	%p71, %r270, 15;
	mov.b32 	%f363, %r291;
	add.f32 	%f26, %f362, %f363;
	selp.f32 	%f530, %f362, %f26, %p71;
	setp.ne.s32 	%p72, %r270, 0;
	@%p72 bra 	$L__BB8_36;
	shr.u32 	%r296, %r13, 3;
	and.b32  	%r297, %r296, 124;
	mov.u32 	%r298, _ZZN3cub18CUB_300001_SM_10006detail6reduce28DeviceReduceSingleTileKernelINS2_10policy_hubIfjN4cuda3std3__44plusIfEEE10Policy1000EPfSC_iS9_ffNS7_10__identityEEEvT0_T1_T2_T3_T4_T6_E12temp_storage;
	add.s32 	%r299, %r298, %r297;
	st.shared.f32 	[%r299+16], %f26;
$L__BB8_36:
	bar.sync 	0;
	setp.ne.s32 	%p73, %r13, 0;
	@%p73 bra 	$L__BB8_72;
	ld.shared.f32 	%f364, [_ZZN3cub18CUB_300001_SM_10006detail6reduce28DeviceReduceSingleTileKernelINS2_10policy_hubIfjN4cuda3std3__44plusIfEEE10Policy1000EPfSC_iS9_ffNS7_10__identityEEEvT0_T1_T2_T3_T4_T6_E12temp_storage+20];
	add.f32 	%f365, %f530, %f364;
	ld.shared.f32 	%f366, [_ZZN3cub18CUB_300001_SM_10006detail6reduce28DeviceReduceSingleTileKernelINS2_10policy_hubIfjN4cuda3std3__44plusIfEEE10Policy1000EPfSC_iS9_ffNS7_10__identityEEEvT0_T1_T2_T3_T4_T6_E12temp_storage+24];
	add.f32 	%f367, %f365, %f366;
	ld.shared.f32 	%f368, [_ZZN3cub18CUB_300001_SM_10006detail6reduce28DeviceReduceSingleTileKernelINS2_10policy_hubIfjN4cuda3std3__44plusIfEEE10Policy1000EPfSC_iS9_ffNS7_10__identityEEEvT0_T1_T2_T3_T4_T6_E12temp_storage+28];
	add.f32 	%f369, %f367, %f368;
	ld.shared.f32 	%f370, [_ZZN3cub18CUB_300001_SM_10006detail6reduce28DeviceReduceSingleTileKernelINS2_10policy_hubIfjN4cuda3std3__44plusIfEEE10Policy1000EPfSC_iS9_ffNS7_10__identityEEEvT0_T1_T2_T3_T4_T6_E12temp_storage+32];
	add.f32 	%f371, %f369, %f370;
	ld.shared.f32 	%f372, [_ZZN3cub18CUB_300001_SM_10006detail6reduce28DeviceReduceSingleTileKernelINS2_10policy_hubIfjN4cuda3std3__44plusIfEEE10Policy1000EPfSC_iS9_ffNS7_10__identityEEEvT0_T1_T2_T3_T4_T6_E12temp_storage+36];
	add.f32 	%f373, %f371, %f372;
	ld.shared.f32 	%f374, [_ZZN3cub18CUB_300001_SM_10006detail6reduce28DeviceReduceSingleTileKernelINS2_10policy_hubIfjN4cuda3std3__44plusIfEEE10Policy1000EPfSC_iS9_ffNS7_10__identityEEEvT0_T1_T2_T3_T4_T6_E12temp_storage+40];
	add.f32 	%f375, %f373, %f374;
	ld.shared.f32 	%f376, [_ZZN3cub18CUB_300001_SM_10006detail6reduce28DeviceReduceSingleTileKernelINS2_10policy_hubIfjN4cuda3std3__44plusIfEEE10Policy1000EPfSC_iS9_ffNS7_10__identityEEEvT0_T1_T2_T3_T4_T6_E12temp_storage+44];
	add.f32 	%f377, %f375, %f376;
	ld.shared.f32 	%f378, [_ZZN3cub18CUB_300001_SM_10006detail6reduce28DeviceReduceSingleTileKernelINS2_10policy_hubIfjN4cuda3std3__44plusIfEEE10Policy1000EPfSC_iS9_ffNS7_10__identityEEEvT0_T1_T2_T3_T4_T6_E12temp_storage+48];
	add.f32 	%f379, %f377, %f378;
	ld.shared.f32 	%f380, [_ZZN3cub18CUB_300001_SM_10006detail6reduce28DeviceReduceSingleTileKernelINS2_10policy_hubIfjN4cuda3std3__44plusIfEEE10Policy1000EPfSC_iS9_ffNS7_10__identityEEEvT0_T1_T2_T3_T4_T6_E12temp_storage+52];
	add.f32 	%f381, %f379, %f380;
	ld.shared.f32 	%f382, [_ZZN3cub18CUB_300001_SM_10006detail6reduce28DeviceReduceSingleTileKernelINS2_10policy_hubIfjN4cuda3std3__44plusIfEEE10Policy1000EPfSC_iS9_ffNS7_10__identityEEEvT0_T1_T2_T3_T4_T6_E12temp_storage+56];
	add.f32 	%f383, %f381, %f382;
	ld.shared.f32 	%f384, [_ZZN3cub18CUB_300001_SM_10006detail6reduce28DeviceReduceSingleTileKernelINS2_10policy_hubIfjN4cuda3std3__44plusIfEEE10Policy1000EPfSC_iS9_ffNS7_10__identityEEEvT0_T1_T2_T3_T4_T6_E12temp_storage+60];
	add.f32 	%f385, %f383, %f384;
	ld.shared.f32 	%f386, [_ZZN3cub18CUB_300001_SM_10006detail6reduce28DeviceReduceSingleTileKernelINS2_10policy_hubIfjN4cuda3std3__44plusIfEEE10Policy1000EPfSC_iS9_ffNS7_10__identityEEEvT0_T1_T2_T3_T4_T6_E12temp_storage+64];
	add.f32 	%f387, %f385, %f386;
	ld.shared.f32 	%f388, [_ZZN3cub18CUB_300001_SM_10006detail6reduce28DeviceReduceSingleTileKernelINS2_10policy_hubIfjN4cuda3std3__44plusIfEEE10Policy1000EPfSC_iS9_ffNS7_10__identityEEEvT0_T1_T2_T3_T4_T6_E12temp_storage+68];
	add.f32 	%f389, %f387, %f388;
	ld.shared.f32 	%f390, [_ZZN3cub18CUB_300001_SM_10006detail6reduce28DeviceReduceSingleTileKernelINS2_10policy_hubIfjN4cuda3std3__44plusIfEEE10Policy1000EPfSC_iS9_ffNS7_10__identityEEEvT0_T1_T2_T3_T4_T6_E12temp_storage+72];
	add.f32 	%f391, %f389, %f390;
	ld.shared.f32 	%f392, [_ZZN3cub18CUB_300001_SM_10006detail6reduce28DeviceReduceSingleTileKernelINS2_10policy_hubIfjN4cuda3std3__44plusIfEEE10Policy1000EPfSC_iS9_ffNS7_10__identityEEEvT0_T1_T2_T3_T4_T6_E12temp_storage+76];
	add.f32 	%f530, %f391, %f392;
	bra.uni 	$L__BB8_72;
$L__BB8_38:
	setp.gt.s32 	%p3, %r67, 8191;
	@%p3 bra 	$L__BB8_56;
	mov.u32 	%r34, %tid.x;
	setp.ge.s32 	%p20, %r34, %r67;
	mov.f32 	%f522, 0f00000000;
	mov.u32 	%r397, %r34;
	@%p20 bra 	$L__BB8_41;
	mul.wide.u32 	%rd66, %r34, 4;
	add.s64 	%rd65, %rd16, %rd66;
	// begin inline asm
	ld.global.nc.u32 %r144, [%rd65];
	// end inline asm
	mov.b32 	%f522, %r144;
	add.s32 	%r397, %r34, 512;
$L__BB8_41:
	setp.ge.s32 	%p21, %r397, %r67;
	@%p21 bra 	$L__BB8_47;
	not.b32 	%r145, %r397;
	add.s32 	%r37, %r67, %r145;
	and.b32  	%r146, %r37, 1536;
	setp.eq.s32 	%p22, %r146, 1536;
	@%p22 bra 	$L__BB8_45;
	mul.wide.u32 	%rd67, %r397, 4;
	add.s64 	%rd131, %rd16, %rd67;
	shr.u32 	%r147, %r37, 9;
	add.s32 	%r148, %r147, 1;
	and.b32  	%r149, %r148, 3;
	neg.s32 	%r395, %r149;
$L__BB8_44:
	.pragma "nounroll";
	// begin inline asm
	ld.global.nc.u32 %r150, [%rd131];
	// end inline asm
	mov.b32 	%f173, %r150;
	add.f32 	%f522, %f522, %f173;
	add.s32 	%r397, %r397, 512;
	add.s64 	%rd131, %rd131, 2048;
	add.s32 	%r395, %r395, 1;
	setp.ne.s32 	%p23, %r395, 0;
	@%p23 bra 	$L__BB8_44;
$L__BB8_45:
	setp.lt.u32 	%p24, %r37, 1536;
	@%p24 bra 	$L__BB8_47;
$L__BB8_46:
	mul.wide.s32 	%rd73, %r397, 4;
	add.s64 	%rd69, %rd16, %rd73;
	// begin inline asm
	ld.global.nc.u32 %r151, [%rd69];
	// end inline asm
	mov.b32 	%f174, %r151;
	add.f32 	%f175, %f522, %f174;
	add.s64 	%rd70, %rd69, 2048;
	// begin inline asm
	ld.global.nc.u32 %r152, [%rd70];
	// end inline asm
	mov.b32 	%f176, %r152;
	add.f32 	%f177, %f175, %f176;
	add.s64 	%rd71, %rd69, 4096;
	// begin inline asm
	ld.global.nc.u32 %r153, [%rd71];
	// end inline asm
	mov.b32 	%f178, %r153;
	add.f32 	%f179, %f177, %f178;
	add.s64 	%rd72, %rd69, 6144;
	// begin inline asm
	ld.global.nc.u32 %r154, [%rd72];
	// end inline asm
	mov.b32 	%f180, %r154;
	add.f32 	%f522, %f179, %f180;
	add.s32 	%r397, %r397, 2048;
	setp.lt.s32 	%p25, %r397, %r67;
	@%p25 bra 	$L__BB8_46;
$L__BB8_47:
	setp.lt.s32 	%p26, %r67, 512;
	@%p26 bra 	$L__BB8_52;
	// begin inline asm
	mov.u32 %r193, %laneid;
	// end inline asm
	mov.b32 	%r195, %f522;
	mov.b32 	%r196, 1;
	mov.b32 	%r217, 31;
	mov.b32 	%r218, -1;
	// begin inline asm
	shfl.sync.down.b32 %r194, %r195, %r196, %r217, %r218;
	// end inline asm
	setp.gt.s32 	%p50, %r193, 30;
	mov.b32 	%f239, %r194;
	add.f32 	%f240, %f522, %f239;
	selp.f32 	%f241, %f522, %f240, %p50;
	mov.b32 	%r200, %f241;
	mov.b32 	%r201, 2;
	// begin inline asm
	shfl.sync.down.b32 %r199, %r200, %r201, %r217, %r218;
	// end inline asm
	setp.gt.s32 	%p51, %r193, 29;
	mov.b32 	%f242, %r199;
	add.f32 	%f243, %f241, %f242;
	selp.f32 	%f244, %f241, %f243, %p51;
	mov.b32 	%r205, %f244;
	mov.b32 	%r206, 4;
	// begin inline asm
	shfl.sync.down.b32 %r204, %r205, %r206, %r217, %r218;
	// end inline asm
	setp.gt.s32 	%p52, %r193, 27;
	mov.b32 	%f245, %r204;
	add.f32 	%f246, %f244, %f245;
	selp.f32 	%f247, %f244, %f246, %p52;
	mov.b32 	%r210, %f247;
	mov.b32 	%r211, 8;
	// begin inline asm
	shfl.sync.down.b32 %r209, %r210, %r211, %r217, %r218;
	// end inline asm
	setp.gt.s32 	%p53, %r193, 23;
	mov.b32 	%f248, %r209;
	add.f32 	%f249, %f247, %f248;
	selp.f32 	%f250, %f247, %f249, %p53;
	mov.b32 	%r215, %f250;
	mov.b32 	%r216, 16;
	// begin inline asm
	shfl.sync.down.b32 %r214, %r215, %r216, %r217, %r218;
	// end inline asm
	setp.gt.s32 	%p54, %r193, 15;
	mov.b32 	%f251, %r214;
	add.f32 	%f38, %f250, %f251;
	selp.f32 	%f530, %f250, %f38, %p54;
	setp.ne.s32 	%p55, %r193, 0;
	@%p55 bra 	$L__BB8_50;
	shr.u32 	%r219, %r34, 3;
	and.b32  	%r220, %r219, 124;
	mov.u32 	%r221, _ZZN3cub18CUB_300001_SM_10006detail6reduce28DeviceReduceSingleTileKernelINS2_10policy_hubIfjN4cuda3std3__44plusIfEEE10Policy1000EPfSC_iS9_ffNS7_10__identityEEEvT0_T1_T2_T3_T4_T6_E12temp_storage;
	add.s32 	%r222, %r221, %r220;
	st.shared.f32 	[%r222+16], %f38;
$L__BB8_50:
	bar.sync 	0;
	setp.ne.s32 	%p56, %r34, 0;
	@%p56 bra 	$L__BB8_72;
	ld.shared.f32 	%f252, [_ZZN3cub18CUB_300001_SM_10006detail6reduce28DeviceReduceSingleTileKernelINS2_10policy_hubIfjN4cuda3std3__44plusIfEEE10Policy1000EPfSC_iS9_ffNS7_10__identityEEEvT0_T1_T2_T3_T4_T6_E12temp_storage+20];
	add.f32 	%f253, %f530, %f252;
	ld.shared.f32 	%f254, [_ZZN3cub18CUB_300001_SM_10006detail6reduce28DeviceReduceSingleTileKernelINS2_10policy_hubIfjN4cuda3std3__44plusIfEEE10Policy1000EPfSC_iS9_ffNS7_10__identityEEEvT0_T1_T2_T3_T4_T6_E12temp_storage+24];
	add.f32 	%f255, %f253, %f254;
	ld.shared.f32 	%f256, [_ZZN3cub18CUB_300001_SM_10006detail6reduce28DeviceReduceSingleTileKernelINS2_10policy_hubIfjN4cuda3std3__44plusIfEEE10Policy1000EPfSC_iS9_ffNS7_10__identityEEEvT0_T1_T2_T3_T4_T6_E12temp_storage+28];
	add.f32 	%f257, %f255, %f256;
	ld.shared.f32 	%f258, [_ZZN3cub18CUB_300001_SM_10006detail6reduce28DeviceReduceSingleTileKernelINS2_10policy_hubIfjN4cuda3std3__44plusIfEEE10Policy1000EPfSC_iS9_ffNS7_10__identityEEEvT0_T1_T2_T3_T4_T6_E12temp_storage+32];
	add.f32 	%f259, %f257, %f258;
	ld.shared.f32 	%f260, [_ZZN3cub18CUB_300001_SM_10006detail6reduce28DeviceReduceSingleTileKernelINS2_10policy_hubIfjN4cuda3std3__44plusIfEEE10Policy1000EPfSC_iS9_ffNS7_10__identityEEEvT0_T1_T2_T3_T4_T6_E12temp_storage+36];
	add.f32 	%f261, %f259, %f260;
	ld.shared.f32 	%f262, [_ZZN3cub18CUB_300001_SM_10006detail6reduce28DeviceReduceSingleTileKernelINS2_10policy_hubIfjN4cuda3std3__44plusIfEEE10Policy1000EPfSC_iS9_ffNS7_10__identityEEEvT0_T1_T2_T3_T4_T6_E12temp_storage+40];
	add.f32 	%f263, %f261, %f262;
	ld.shared.f32 	%f264, [_ZZN3cub18CUB_300001_SM_10006detail6reduce28DeviceReduceSingleTileKernelINS2_10policy_hubIfjN4cuda3std3__44plusIfEEE10Policy1000EPfSC_iS9_ffNS7_10__identityEEEvT0_T1_T2_T3_T4_T6_E12temp_storage+44];
	add.f32 	%f265, %f263, %f264;
	ld.shared.f32 	%f266, [_ZZN3cub18CUB_300001_SM_10006detail6reduce28DeviceReduceSingleTileKernelINS2_10policy_hubIfjN4cuda3std3__44plusIfEEE10Policy1000EPfSC_iS9_ffNS7_10__identityEEEvT0_T1_T2_T3_T4_T6_E12temp_storage+48];
	add.f32 	%f267, %f265, %f266;
	ld.shared.f32 	%f268, [_ZZN3cub18CUB_300001_SM_10006detail6reduce28DeviceReduceSingleTileKernelINS2_10policy_hubIfjN4cuda3std3__44plusIfEEE10Policy1000EPfSC_iS9_ffNS7_10__identityEEEvT0_T1_T2_T3_T4_T6_E12temp_storage+52];
	add.f32 	%f269, %f267, %f268;
	ld.shared.f32 	%f270, [_ZZN3cub18CUB_300001_SM_10006detail6reduce28DeviceReduceSingleTileKernelINS2_10policy_hubIfjN4cuda3std3__44plusIfEEE10Policy1000EPfSC_iS9_ffNS7_10__identityEEEvT0_T1_T2_T3_T4_T6_E12temp_storage+56];
	add.f32 	%f271, %f269, %f270;
	ld.shared.f32 	%f272, [_ZZN3cub18CUB_300001_SM_10006detail6reduce28DeviceReduceSingleTileKernelINS2_10policy_hubIfjN4cuda3std3__44plusIfEEE10Policy1000EPfSC_iS9_ffNS7_10__identityEEEvT0_T1_T2_T3_T4_T6_E12temp_storage+60];
	add.f32 	%f273, %f271, %f272;
	ld.shared.f32 	%f274, [_ZZN3cub18CUB_300001_SM_10006detail6reduce28DeviceReduceSingleTileKernelINS2_10policy_hubIfjN4cuda3std3__44plusIfEEE10Policy1000EPfSC_iS9_ffNS7_10__identityEEEvT0_T1_T2_T3_T4_T6_E12temp_storage+64];
	add.f32 	%f275, %f273, %f274;
	ld.shared.f32 	%f276, [_ZZN3cub18CUB_300001_SM_10006detail6reduce28DeviceReduceSingleTileKernelINS2_10policy_hubIfjN4cuda3std3__44plusIfEEE10Policy1000EPfSC_iS9_ffNS7_10__identityEEEvT0_T1_T2_T3_T4_T6_E12temp_storage+68];
	add.f32 	%f277, %f275, %f276;
	ld.shared.f32 	%f278, [_ZZN3cub18CUB_300001_SM_10006detail6reduce28DeviceReduceSingleTileKernelINS2_10policy_hubIfjN4cuda3std3__44plusIfEEE10Policy1000EPfSC_iS9_ffNS7_10__identityEEEvT0_T1_T2_T3_T4_T6_E12temp_storage+72];
	add.f32 	%f279, %f277, %f278;
	ld.shared.f32 	%f280, [_ZZN3cub18CUB_300001_SM_10006detail6reduce28DeviceReduceSingleTileKernelINS2_10policy_hubIfjN4cuda3std3__44plusIfEEE10Policy1000EPfSC_iS9_ffNS7_10__identityEEEvT0_T1_T2_T3_T4_T6_E12temp_storage+76];
	add.f32 	%f530, %f279, %f280;
	bra.uni 	$L__BB8_72;
$L__BB8_52:
	// begin inline asm
	mov.u32 %r155, %laneid;
	// end inline asm
	and.b32  	%r181, %r34, 992;
	add.s32 	%r182, %r181, 32;
	setp.gt.s32 	%p27, %r182, %r67;
	not.b32 	%r183, %r181;
	add.s32 	%r184, %r67, %r183;
	selp.b32 	%r179, %r184, 31, %p27;
	mov.b32 	%r157, %f522;
	mov.b32 	%r158, 1;
	mov.b32 	%r180, -1;
	// begin inline asm
	shfl.sync.down.b32 %r156, %r157, %r158, %r179, %r180;
	// end inline asm
	setp.lt.s32 	%p28, %r155, %r179;
	mov.b32 	%f181, %r156;
	add.f32 	%f182, %f522, %f181;
	selp.f32 	%f183, %f182, %f522, %p28;
	mov.b32 	%r162, %f183;
	mov.b32 	%r163, 2;
	// begin inline asm
	shfl.sync.down.b32 %r161, %r162, %r163, %r179, %r180;
	// end inline asm
	add.s32 	%r185, %r155, 2;
	setp.gt.s32 	%p29, %r185, %r179;
	mov.b32 	%f184, %r161;
	add.f32 	%f185, %f183, %f184;
	selp.f32 	%f186, %f183, %f185, %p29;
	mov.b32 	%r167, %f186;
	mov.b32 	%r168, 4;
	// begin inline asm
	shfl.sync.down.b32 %r166, %r167, %r168, %r179, %r180;
	// end inline asm
	add.s32 	%r186, %r155, 4;
	setp.gt.s32 	%p30, %r186, %r179;
	mov.b32 	%f187, %r166;
	add.f32 	%f188, %f186, %f187;
	selp.f32 	%f189, %f186, %f188, %p30;
	mov.b32 	%r172, %f189;
	mov.b32 	%r173, 8;
	// begin inline asm
	shfl.sync.down.b32 %r171, %r172, %r173, %r179, %r180;
	// end inline asm
	add.s32 	%r187, %r155, 8;
	setp.gt.s32 	%p31, %r187, %r179;
	mov.b32 	%f190, %r171;
	add.f32 	%f191, %f189, %f190;
	selp.f32 	%f192, %f189, %f191, %p31;
	mov.b32 	%r177, %f192;
	mov.b32 	%r178, 16;
	// begin inline asm
	shfl.sync.down.b32 %r176, %r177, %r178, %r179, %r180;
	// end inline asm
	add.s32 	%r188, %r155, 16;
	setp.gt.s32 	%p32, %r188, %r179;
	mov.b32 	%f193, %r176;
	add.f32 	%f194, %f192, %f193;
	selp.f32 	%f530, %f192, %f194, %p32;
	setp.ne.s32 	%p33, %r155, 0;
	@%p33 bra 	$L__BB8_54;
	shr.u32 	%r189, %r34, 3;
	and.b32  	%r190, %r189, 124;
	mov.u32 	%r191, _ZZN3cub18CUB_300001_SM_10006detail6reduce28DeviceReduceSingleTileKernelINS2_10policy_hubIfjN4cuda3std3__44plusIfEEE10Policy1000EPfSC_iS9_ffNS7_10__identityEEEvT0_T1_T2_T3_T4_T6_E12temp_storage;
	add.s32 	%r192, %r191, %r190;
	st.shared.f32 	[%r192+16], %f530;
$L__BB8_54:
	bar.sync 	0;
	setp.ne.s32 	%p34, %r34, 0;
	@%p34 bra 	$L__BB8_72;
	setp.gt.s32 	%p35, %r67, 32;
	ld.shared.f32 	%f195, [_ZZN3cub18CUB_300001_SM_10006detail6reduce28DeviceReduceSingleTileKernelINS2_10policy_hubIfjN4cuda3std3__44plusIfEEE10Policy1000EPfSC_iS9_ffNS7_10__identityEEEvT0_T1_T2_T3_T4_T6_E12temp_storage+20];
	add.f32 	%f196, %f530, %f195;
	selp.f32 	%f197, %f196, %f530, %p35;
	setp.gt.s32 	%p36, %r67, 64;
	ld.shared.f32 	%f198, [_ZZN3cub18CUB_300001_SM_10006detail6reduce28DeviceReduceSingleTileKernelINS2_10policy_hubIfjN4cuda3std3__44plusIfEEE10Policy1000EPfSC_iS9_ffNS7_10__identityEEEvT0_T1_T2_T3_T4_T6_E12temp_storage+24];
	add.f32 	%f199, %f198, %f197;
	selp.f32 	%f200, %f199, %f197, %p36;
	setp.gt.s32 	%p37, %r67, 96;
	ld.shared.f32 	%f201, [_ZZN3cub18CUB_300001_SM_10006detail6reduce28DeviceReduceSingleTileKernelINS2_10policy_hubIfjN4cuda3std3__44plusIfEEE10Policy1000EPfSC_iS9_ffNS7_10__identityEEEvT0_T1_T2_T3_T4_T6_E12temp_storage+28];
	add.f32 	%f202, %f201, %f200;
	selp.f32 	%f203, %f202, %f200, %p37;
	setp.gt.s32 	%p38, %r67, 128;
	ld.shared.f32 	%f204, [_ZZN3cub18CUB_300001_SM_10006detail6reduce28DeviceReduceSingleTileKernelINS2_10policy_hubIfjN4cuda3std3__44plusIfEEE10Policy1000EPfSC_iS9_ffNS7_10__identityEEEvT0_T1_T2_T3_T4_T6_E12temp_storage+32];
	add.f32 	%f205, %f204, %f203;
	selp.f32 	%f206, %f205, %f203, %p38;
	setp.gt.s32 	%p39, %r67, 160;
	ld.shared.f32 	%f207, [_ZZN3cub18CUB_300001_SM_10006detail6reduce28DeviceReduceSingleTileKernelINS2_10policy_hubIfjN4cuda3std3__44plusIfEEE10Policy1000EPfSC_iS9_ffNS7_10__identityEEEvT0_T1_T2_T3_T4_T6_E12temp_storage+36];
	add.f32 	%f208, %f207, %f206;
	selp.f32 	%f209, %f208, %f206, %p39;
	setp.gt.s32 	%p40, %r67, 192;
	ld.shared.f32 	%f210, [_ZZN3cub18CUB_300001_SM_10006detail6reduce28DeviceReduceSingleTileKernelINS2_10policy_hubIfjN4cuda3std3__44plusIfEEE10Policy1000EPfSC_iS9_ffNS7_10__identityEEEvT0_T1_T2_T3_T4_T6_E12temp_storage+40];
	add.f32 	%f211, %f210, %f209;
	selp.f32 	%f212, %f211, %f209, %p40;
	setp.gt.s32 	%p41, %r67, 224;
	ld.shared.f32 	%f213, [_ZZN3cub18CUB_300001_SM_10006detail6reduce28DeviceReduceSingleTileKernelINS2_10policy_hubIfjN4cuda3std3__44plusIfEEE10Policy1000EPfSC_iS9_ffNS7_10__identityEEEvT0_T1_T2_T3_T4_T6_E12temp_storage+44];
	add.f32 	%f214, %f213, %f212;
	selp.f32 	%f215, %f214, %f212, %p41;
	setp.gt.s32 	%p42, %r67, 256;
	ld.shared.f32 	%f216, [_ZZN3cub18CUB_300001_SM_10006detail6reduce28DeviceReduceSingleTileKernelINS2_10policy_hubIfjN4cuda3std3__44plusIfEEE10Policy1000EPfSC_iS9_ffNS7_10__identityEEEvT0_T1_T2_T3_T4_T6_E12temp_storage+48];
	add.f32 	%f217, %f216, %f215;
	selp.f32 	%f218, %f217, %f215, %p42;
	setp.gt.s32 	%p43, %r67, 288;
	ld.shared.f32 	%f219, [_ZZN3cub18CUB_300001_SM_10006detail6reduce28DeviceReduceSingleTileKernelINS2_10policy_hubIfjN4cuda3std3__44plusIfEEE10Policy1000EPfSC_iS9_ffNS7_10__identityEEEvT0_T1_T2_T3_T4_T6_E12temp_storage+52];
	add.f32 	%f220, %f219, %f218;
	selp.f32 	%f221, %f220, %f218, %p43;
	setp.gt.s32 	%p44, %r67, 320;
	ld.shared.f32 	%f222, [_ZZN3cub18CUB_300001_SM_10006detail6reduce28DeviceReduceSingleTileKernelINS2_10policy_hubIfjN4cuda3std3__44plusIfEEE10Policy1000EPfSC_iS9_ffNS7_10__identityEEEvT0_T1_T2_T3_T4_T6_E12temp_storage+56];
	add.f32 	%f223, %f222, %f221;
	selp.f32 	%f224, %f223, %f221, %p44;
	setp.gt.s32 	%p45, %r67, 352;
	ld.shared.f32 	%f225, [_ZZN3cub18CUB_300001_SM_10006detail6reduce28DeviceReduceSingleTileKernelINS2_10policy_hubIfjN4cuda3std3__44plusIfEEE10Policy1000EPfSC_iS9_ffNS7_10__identityEEEvT0_T1_T2_T3_T4_T6_E12temp_storage+60];
	add.f32 	%f226, %f225, %f224;
	selp.f32 	%f227, %f226, %f224, %p45;
	setp.gt.s32 	%p46, %r67, 384;
	ld.shared.f32 	%f228, [_ZZN3cub18CUB_300001_SM_10006detail6reduce28DeviceReduceSingleTileKernelINS2_10policy_hubIfjN4cuda3std3__44plusIfEEE10Policy1000EPfSC_iS9_ffNS7_10__identityEEEvT0_T1_T2_T3_T4_T6_E12temp_storage+64];
	add.f32 	%f229, %f228, %f227;
	selp.f32 	%f230, %f229, %f227, %p46;
	setp.gt.s32 	%p47, %r67, 416;
	ld.shared.f32 	%f231, [_ZZN3cub18CUB_300001_SM_10006detail6reduce28DeviceReduceSingleTileKernelINS2_10policy_hubIfjN4cuda3std3__44plusIfEEE10Policy1000EPfSC_iS9_ffNS7_10__identityEEEvT0_T1_T2_T3_T4_T6_E12temp_storage+68];
	add.f32 	%f232, %f231, %f230;
	selp.f32 	%f233, %f232, %f230, %p47;
	setp.gt.s32 	%p48, %r67, 448;
	ld.shared.f32 	%f234, [_ZZN3cub18CUB_300001_SM_10006detail6reduce28DeviceReduceSingleTileKernelINS2_10policy_hubIfjN4cuda3std3__44plusIfEEE10Policy1000EPfSC_iS9_ffNS7_10__identityEEEvT0_T1_T2_T3_T4_T6_E12temp_storage+72];
	add.f32 	%f235, %f234, %f233;
	selp.f32 	%f236, %f235, %f233, %p48;
	setp.gt.s32 	%p49, %r67, 480;
	ld.shared.f32 	%f237, [_ZZN3cub18CUB_300001_SM_10006detail6reduce28DeviceReduceSingleTileKernelINS2_10policy_hubIfjN4cuda3std3__44plusIfEEE10Policy1000EPfSC_iS9_ffNS7_10__identityEEEvT0_T1_T2_T3_T4_T6_E12temp_storage+76];
	add.f32 	%f238, %f237, %f236;
	selp.f32 	%f530, %f238, %f236, %p49;
	bra.uni 	$L__BB8_72;
$L__BB8_56:
	mov.u32 	%r46, %tid.x;
	mul.wide.u32 	%rd35, %r46, 4;
	add.s64 	%rd19, %rd16, %rd35;
	// begin inline asm
	ld.global.nc.u32 %r68, [%rd19];
	// end inline asm
	mov.b32 	%f59, %r68;
	add.s64 	%rd20, %rd19, 2048;
	// begin inline asm
	ld.global.nc.u32 %r69, [%rd20];
	// end inline asm
	mov.b32 	%f60, %r69;
	add.s64 	%rd21, %rd19, 4096;
	// begin inline asm
	ld.global.nc.u32 %r70, [%rd21];
	// end inline asm
	mov.b32 	%f61, %r70;
	add.s64 	%rd22, %rd19, 6144;
	// begin inline asm
	ld.global.nc.u32 %r71, [%rd22];
	// end inline asm
	mov.b32 	%f62, %r71;
	add.s64 	%rd23, %rd19, 8192;
	// begin inline asm
	ld.global.nc.u32 %r72, [%rd23];
	// end inline asm
	mov.b32 	%f63, %r72;
	add.s64 	%rd24, %rd19, 10240;
	// begin inline asm
	ld.global.nc.u32 %r73, [%rd24];
	// end inline asm
	mov.b32 	%f64, %r73;
	add.s64 	%rd25, %rd19, 12288;
	// begin inline asm
	ld.global.nc.u32 %r74, [%rd25];
	// end inline asm
	mov.b32 	%f65, %r74;
	add.s64 	%rd26, %rd19, 14336;
	// begin inline asm
	ld.global.nc.u32 %r75, [%rd26];
	// end inline asm
	mov.b32 	%f66, %r75;
	add.s64 	%rd27, %rd19, 16384;
	// begin inline asm
	ld.global.nc.u32 %r76, [%rd27];
	// end inline asm
	mov.b32 	%f67, %r76;
	add.s64 	%rd28, %rd19, 18432;
	// begin inline asm
	ld.global.nc.u32 %r77, [%rd28];
	// end inline asm
	mov.b32 	%f68, %r77;
	add.s64 	%rd29, %rd19, 20480;
	// begin inline asm
	ld.global.nc.u32 %r78, [%rd29];
	// end inline asm
	mov.b32 	%f69, %r78;
	add.s64 	%rd30, %rd19, 22528;
	// begin inline asm
	ld.global.nc.u32 %r79, [%rd30];
	// end inline asm
	mov.b32 	%f70, %r79;
	add.s64 	%rd31, %rd19, 24576;
	// begin inline asm
	ld.global.nc.u32 %r80, [%rd31];
	// end inline asm
	mov.b32 	%f71, %r80;
	add.s64 	%rd32, %rd19, 26624;
	// begin inline asm
	ld.global.nc.u32 %r81, [%rd32];
	// end inline asm
	mov.b32 	%f72, %r81;
	add.s64 	%rd33, %rd19, 28672;
	// begin inline asm
	ld.global.nc.u32 %r82, [%rd33];
	// end inline asm
	mov.b32 	%f73, %r82;
	add.s64 	%rd34, %rd19, 30720;
	// begin inline asm
	ld.global.nc.u32 %r83, [%rd34];
	// end inline asm
	mov.b32 	%f74, %r83;
	add.f32 	%f75, %f59, %f60;
	add.f32 	%f76, %f61, %f62;
	add.f32 	%f77, %f63, %f64;
	add.f32 	%f78, %f65, %f66;
	add.f32 	%f79, %f67, %f68;
	add.f32 	%f80, %f69, %f70;
	add.f32 	%f81, %f71, %f72;
	add.f32 	%f82, %f73, %f74;
	add.f32 	%f83, %f75, %f76;
	add.f32 	%f84, %f77, %f78;
	add.f32 	%f85, %f79, %f80;
	add.f32 	%f86, %f81, %f82;
	add.f32 	%f87, %f83, %f84;
	add.f32 	%f88, %f85, %f86;
	add.f32 	%f529, %f87, %f88;
	setp.lt.u32 	%p4, %r67, 16384;
	mov.b32 	%r400, 8192;
	@%p4 bra 	$L__BB8_60;
	add.s32 	%r47, %r67, -8192;
	mov.b32 	%r400, 8192;
$L__BB8_58:
	mul.wide.s32 	%rd52, %r400, 4;
	add.s64 	%rd36, %rd19, %rd52;
	// begin inline asm
	ld.global.nc.u32 %r86, [%rd36];
	// end inline asm
	mov.b32 	%f89, %r86;
	add.s64 	%rd37, %rd36, 2048;
	// begin inline asm
	ld.global.nc.u32 %r87, [%rd37];
	// end inline asm
	mov.b32 	%f90, %r87;
	add.s64 	%rd38, %rd36, 4096;
	// begin inline asm
	ld.global.nc.u32 %r88, [%rd38];
	// end inline asm
	mov.b32 	%f91, %r88;
	add.s64 	%rd39, %rd36, 6144;
	// begin inline asm
	ld.global.nc.u32 %r89, [%rd39];
	// end inline asm
	mov.b32 	%f92, %r89;
	add.s64 	%rd40, %rd36, 8192;
	// begin inline asm
	ld.global.nc.u32 %r90, [%rd40];
	// end inline asm
	mov.b32 	%f93, %r90;
	add.s64 	%rd41, %rd36, 10240;
	// begin inline asm
	ld.global.nc.u32 %r91, [%rd41];
	// end inline asm
	mov.b32 	%f94, %r91;
	add.s64 	%rd42, %rd36, 12288;
	// begin inline asm
	ld.global.nc.u32 %r92, [%rd42];
	// end inline asm
	mov.b32 	%f95, %r92;
	add.s64 	%rd43, %rd36, 14336;
	// begin inline asm
	ld.global.nc.u32 %r93, [%rd43];
	// end inline asm
	mov.b32 	%f96, %r93;
	add.s64 	%rd44, %rd36, 16384;
	// begin inline asm
	ld.global.nc.u32 %r94, [%rd44];
	// end inline asm
	mov.b32 	%f97, %r94;
	add.s64 	%rd45, %rd36, 18432;
	// begin inline asm
	ld.global.nc.u32 %r95, [%rd45];
	// end inline asm
	mov.b32 	%f98, %r95;
	add.s64 	%rd46, %rd36, 20480;
	// begin inline asm
	ld.global.nc.u32 %r96, [%rd46];
	// end inline asm
	mov.b32 	%f99, %r96;
	add.s64 	%rd47, %rd36, 22528;
	// begin inline asm
	ld.global.nc.u32 %r97, [%rd47];
	// end inline asm
	mov.b32 	%f100, %r97;
	add.s64 	%rd48, %rd36, 24576;
	// begin inline asm
	ld.global.nc.u32 %r98, [%rd48];
	// end inline asm
	mov.b32 	%f101, %r98;
	add.s64 	%rd49, %rd36, 26624;
	// begin inline asm
	ld.global.nc.u32 %r99, [%rd49];
	// end inline asm
	mov.b32 	%f102, %r99;
	add.s64 	%rd50, %rd36, 28672;
	// begin inline asm
	ld.global.nc.u32 %r100, [%rd50];
	// end inline asm
	mov.b32 	%f103, %r100;
	add.s64 	%rd51, %rd36, 30720;
	// begin inline asm
	ld.global.nc.u32 %r101, [%rd51];
	// end inline asm
	mov.b32 	%f104, %r101;
	add.f32 	%f105, %f529, %f89;
	add.f32 	%f106, %f90, %f91;
	add.f32 	%f107, %f92, %f93;
	add.f32 	%f108, %f94, %f95;
	add.f32 	%f109, %f96, %f97;
	add.f32 	%f110, %f98, %f99;
	add.f32 	%f111, %f100, %f101;
	add.f32 	%f112, %f102, %f103;
	add.f32 	%f113, %f105, %f106;
	add.f32 	%f114, %f107, %f108;
	add.f32 	%f115, %f109, %f110;
	add.f32 	%f116, %f111, %f112;
	add.f32 	%f117, %f113, %f114;
	add.f32 	%f118, %f115, %f116;
	add.f32 	%f119, %f117, %f118;
	add.f32 	%f529, %f119, %f104;
	sub.s32 	%r102, %r67, %r400;
	setp.lt.s32 	%p5, %r102, 8192;
	@%p5 bra 	$L__BB8_68;
	add.s32 	%r400, %r400, 8192;
	setp.le.s32 	%p6, %r400, %r47;
	@%p6 bra 	$L__BB8_58;
$L__BB8_60:
	setp.le.s32 	%p7, %r67, %r400;
	@%p7 bra 	$L__BB8_68;
	sub.s32 	%r51, %r67, %r400;
	setp.ge.s32 	%p8, %r46, %r51;
	@%p8 bra 	$L__BB8_68;
	not.b32 	%r103, %r46;
	add.s32 	%r104, %r67, %r103;
	sub.s32 	%r52, %r104, %r400;
	and.b32  	%r105, %r52, 1536;
	setp.eq.s32 	%p9, %r105, 1536;
	mov.u32 	%r404, %r46;
	@%p9 bra 	$L__BB8_65;
	add.s32 	%r402, %r46, %r400;
	shr.u32 	%r106, %r52, 9;
	add.s32 	%r107, %r106, 1;
	and.b32  	%r108, %r107, 3;
	neg.s32 	%r401, %r108;
	mov.u32 	%r404, %r46;
$L__BB8_64:
	.pragma "nounroll";
	mul.wide.u32 	%rd54, %r402, 4;
	add.s64 	%rd53, %rd16, %rd54;
	// begin inline asm
	ld.global.nc.u32 %r109, [%rd53];
	// end inline asm
	mov.b32 	%f121, %r109;
	add.f32 	%f529, %f529, %f121;
	add.s32 	%r404, %r404, 512;
	add.s32 	%r402, %r402, 512;
	add.s32 	%r401, %r401, 1;
	setp.ne.s32 	%p10, %r401, 0;
	@%p10 bra 	$L__BB8_64;
$L__BB8_65:
	setp.lt.u32 	%p11, %r52, 1536;
	@%p11 bra 	$L__BB8_68;
	cvt.u64.u32 	%rd55, %r404;
	cvt.u64.u32 	%rd56, %r400;
	add.s64 	%rd57, %rd55, %rd56;
	shl.b64 	%rd58, %rd57, 2;
	add.s64 	%rd59, %rd58, %rd16;
	add.s64 	%rd132, %rd59, 4096;
	add.s32 	%r405, %r404, %r400;
$L__BB8_67:
	mul.wide.u32 	%rd64, %r405, 4;
	add.s64 	%rd60, %rd16, %rd64;
	// begin inline asm
	ld.global.nc.u32 %r110, [%rd60];
	// end inline asm
	mov.b32 	%f122, %r110;
	add.f32 	%f123, %f529, %f122;
	add.s64 	%rd61, %rd132, -2048;
	// begin inline asm
	ld.global.nc.u32 %r111, [%rd61];
	// end inline asm
	mov.b32 	%f124, %r111;
	add.f32 	%f125, %f123, %f124;
	// begin inline asm
	ld.global.nc.u32 %r112, [%rd132];
	// end inline asm
	mov.b32 	%f126, %r112;
	add.f32 	%f127, %f125, %f126;
	add.s64 	%rd63, %rd132, 2048;
	// begin inline asm
	ld.global.nc.u32 %r113, [%rd63];
	// end inline asm
	mov.b32 	%f128, %r113;
	add.f32 	%f529, %f127, %f128;
	add.s32 	%r404, %r404, 2048;
	add.s64 	%rd132, %rd132, 8192;
	add.s32 	%r405, %r405, 2048;
	setp.lt.s32 	%p12, %r404, %r51;
	@%p12 bra 	$L__BB8_67;
$L__BB8_68:
	// begin inline asm
	mov.u32 %r114, %laneid;
	// end inline asm
	mov.b32 	%r116, %f529;
	mov.b32 	%r117, 1;
	mov.b32 	%r138, 31;
	mov.b32 	%r139, -1;
	// begin inline asm
	shfl.sync.down.b32 %r115, %r116, %r117, %r138, %r139;
	// end inline asm
	setp.gt.s32 	%p13, %r114, 30;
	mov.b32 	%f129, %r115;
	add.f32 	%f130, %f529, %f129;
	selp.f32 	%f131, %f529, %f130, %p13;
	mov.b32 	%r121, %f131;
	mov.b32 	%r122, 2;
	// begin inline asm
	shfl.sync.down.b32 %r120, %r121, %r122, %r138, %r139;
	// end inline asm
	setp.gt.s32 	%p14, %r114, 29;
	mov.b32 	%f132, %r120;
	add.f32 	%f133, %f131, %f132;
	selp.f32 	%f134, %f131, %f133, %p14;
	mov.b32 	%r126, %f134;
	mov.b32 	%r127, 4;
	// begin inline asm
	shfl.sync.down.b32 %r125, %r126, %r127, %r138, %r139;
	// end inline asm
	setp.gt.s32 	%p15, %r114, 27;
	mov.b32 	%f135, %r125;
	add.f32 	%f136, %f134, %f135;
	selp.f32 	%f137, %f134, %f136, %p15;
	mov.b32 	%r131, %f137;
	mov.b32 	%r132, 8;
	// begin inline asm
	shfl.sync.down.b32 %r130, %r131, %r132, %r138, %r139;
	// end inline asm
	setp.gt.s32 	%p16, %r114, 23;
	mov.b32 	%f138, %r130;
	add.f32 	%f139, %f137, %f138;
	selp.f32 	%f140, %f137, %f139, %p16;
	mov.b32 	%r136, %f140;
	mov.b32 	%r137, 16;
	// begin inline asm
	shfl.sync.down.b32 %r135, %r136, %r137, %r138, %r139;
	// end inline asm
	setp.gt.s32 	%p17, %r114, 15;
	mov.b32 	%f141, %r135;
	add.f32 	%f54, %f140, %f141;
	selp.f32 	%f530, %f140, %f54, %p17;
	setp.ne.s32 	%p18, %r114, 0;
	@%p18 bra 	$L__BB8_70;
	shr.u32 	%r140, %r46, 3;
	and.b32  	%r141, %r140, 124;
	mov.u32 	%r142, _ZZN3cub18CUB_300001_SM_10006detail6reduce28DeviceReduceSingleTileKernelINS2_10policy_hubIfjN4cuda3std3__44plusIfEEE10Policy1000EPfSC_iS9_ffNS7_10__identityEEEvT0_T1_T2_T3_T4_T6_E12temp_storage;
	add.s32 	%r143, %r142, %r141;
	st.shared.f32 	[%r143+16], %f54;
$L__BB8_70:
	bar.sync 	0;
	setp.ne.s32 	%p19, %r46, 0;
	@%p19 bra 	$L__BB8_72;
	ld.shared.f32 	%f142, [_ZZN3cub18CUB_300001_SM_10006detail6reduce28DeviceReduceSingleTileKernelINS2_10policy_hubIfjN4cuda3std3__44plusIfEEE10Policy1000EPfSC_iS9_ffNS7_10__identityEEEvT0_T1_T2_T3_T4_T6_E12temp_storage+20];
	add.f32 	%f143, %f530, %f142;
	ld.shared.f32 	%f144, [_ZZN3cub18CUB_300001_SM_10006detail6reduce28DeviceReduceSingleTileKernelINS2_10policy_hubIfjN4cuda3std3__44plusIfEEE10Policy1000EPfSC_iS9_ffNS7_10__identityEEEvT0_T1_T2_T3_T4_T6_E12temp_storage+24];
	add.f32 	%f145, %f143, %f144;
	ld.shared.f32 	%f146, [_ZZN3cub18CUB_300001_SM_10006detail6reduce28DeviceReduceSingleTileKernelINS2_10policy_hubIfjN4cuda3std3__44plusIfEEE10Policy1000EPfSC_iS9_ffNS7_10__identityEEEvT0_T1_T2_T3_T4_T6_E12temp_storage+28];
	add.f32 	%f147, %f145, %f146;
	ld.shared.f32 	%f148, [_ZZN3cub18CUB_300001_SM_10006detail6reduce28DeviceReduceSingleTileKernelINS2_10policy_hubIfjN4cuda3std3__44plusIfEEE10Policy1000EPfSC_iS9_ffNS7_10__identityEEEvT0_T1_T2_T3_T4_T6_E12temp_storage+32];
	add.f32 	%f149, %f147, %f148;
	ld.shared.f32 	%f150, [_ZZN3cub18CUB_300001_SM_10006detail6reduce28DeviceReduceSingleTileKernelINS2_10policy_hubIfjN4cuda3std3__44plusIfEEE10Policy1000EPfSC_iS9_ffNS7_10__identityEEEvT0_T1_T2_T3_T4_T6_E12temp_storage+36];
	add.f32 	%f151, %f149, %f150;
	ld.shared.f32 	%f152, [_ZZN3cub18CUB_300001_SM_10006detail6reduce28DeviceReduceSingleTileKernelINS2_10policy_hubIfjN4cuda3std3__44plusIfEEE10Policy1000EPfSC_iS9_ffNS7_10__identityEEEvT0_T1_T2_T3_T4_T6_E12temp_storage+40];
	add.f32 	%f153, %f151, %f152;
	ld.shared.f32 	%f154, [_ZZN3cub18CUB_300001_SM_10006detail6reduce28DeviceReduceSingleTileKernelINS2_10policy_hubIfjN4cuda3std3__44plusIfEEE10Policy1000EPfSC_iS9_ffNS7_10__identityEEEvT0_T1_T2_T3_T4_T6_E12temp_storage+44];
	add.f32 	%f155, %f153, %f154;
	ld.shared.f32 	%f156, [_ZZN3cub18CUB_300001_SM_10006detail6reduce28DeviceReduceSingleTileKernelINS2_10policy_hubIfjN4cuda3std3__44plusIfEEE10Policy1000EPfSC_iS9_ffNS7_10__identityEEEvT0_T1_T2_T3_T4_T6_E12temp_storage+48];
	add.f32 	%f157, %f155, %f156;
	ld.shared.f32 	%f158, [_ZZN3cub18CUB_300001_SM_10006detail6reduce28DeviceReduceSingleTileKernelINS2_10policy_hubIfjN4cuda3std3__44plusIfEEE10Policy1000EPfSC_iS9_ffNS7_10__identityEEEvT0_T1_T2_T3_T4_T6_E12temp_storage+52];
	add.f32 	%f159, %f157, %f158;
	ld.shared.f32 	%f160, [_ZZN3cub18CUB_300001_SM_10006detail6reduce28DeviceReduceSingleTileKernelINS2_10policy_hubIfjN4cuda3std3__44plusIfEEE10Policy1000EPfSC_iS9_ffNS7_10__identityEEEvT0_T1_T2_T3_T4_T6_E12temp_storage+56];
	add.f32 	%f161, %f159, %f160;
	ld.shared.f32 	%f162, [_ZZN3cub18CUB_300001_SM_10006detail6reduce28DeviceReduceSingleTileKernelINS2_10policy_hubIfjN4cuda3std3__44plusIfEEE10Policy1000EPfSC_iS9_ffNS7_10__identityEEEvT0_T1_T2_T3_T4_T6_E12temp_storage+60];
	add.f32 	%f163, %f161, %f162;
	ld.shared.f32 	%f164, [_ZZN3cub18CUB_300001_SM_10006detail6reduce28DeviceReduceSingleTileKernelINS2_10policy_hubIfjN4cuda3std3__44plusIfEEE10Policy1000EPfSC_iS9_ffNS7_10__identityEEEvT0_T1_T2_T3_T4_T6_E12temp_storage+64];
	add.f32 	%f165, %f163, %f164;
	ld.shared.f32 	%f166, [_ZZN3cub18CUB_300001_SM_10006detail6reduce28DeviceReduceSingleTileKernelINS2_10policy_hubIfjN4cuda3std3__44plusIfEEE10Policy1000EPfSC_iS9_ffNS7_10__identityEEEvT0_T1_T2_T3_T4_T6_E12temp_storage+68];
	add.f32 	%f167, %f165, %f166;
	ld.shared.f32 	%f168, [_ZZN3cub18CUB_300001_SM_10006detail6reduce28DeviceReduceSingleTileKernelINS2_10policy_hubIfjN4cuda3std3__44plusIfEEE10Policy1000EPfSC_iS9_ffNS7_10__identityEEEvT0_T1_T2_T3_T4_T6_E12temp_storage+72];
	add.f32 	%f169, %f167, %f168;
	ld.shared.f32 	%f170, [_ZZN3cub18CUB_300001_SM_10006detail6reduce28DeviceReduceSingleTileKernelINS2_10policy_hubIfjN4cuda3std3__44plusIfEEE10Policy1000EPfSC_iS9_ffNS7_10__identityEEEvT0_T1_T2_T3_T4_T6_E12temp_storage+76];
	add.f32 	%f530, %f169, %f170;
$L__BB8_72:
	mov.u32 	%r379, %tid.x;
	setp.ne.s32 	%p111, %r379, 0;
	@%p111 bra 	$L__BB8_74;
	add.f32 	%f503, %f58, %f530;
	st.global.f32 	[%rd1], %f503;
$L__BB8_74:
	ret;

}
	// .globl	_ZN3cub18CUB_300001_SM_10006detail6reduce28DeviceReduceSingleTileKernelINS2_10policy_hubIfyN4cuda3std3__44plusIfEEE10Policy1000EN6thrust24THRUST_300001_SM_1000_NS6detail15normal_iteratorINSD_10device_ptrIfEEEEPfyS9_ffNS7_10__identityEEEvT0_T1_T2_T3_T4_T6_
.visible .entry _ZN3cub18CUB_300001_SM_10006detail6reduce28DeviceReduceSingleTileKernelINS2_10policy_hubIfyN4cuda3std3__44plusIfEEE10Policy1000EN6thrust24THRUST_300001_SM_1000_NS6detail15normal_iteratorINSD_10device_ptrIfEEEEPfyS9_ffNS7_10__identityEEEvT0_T1_T2_T3_T4_T6_(
	.param .align 8 .b8 _ZN3cub18CUB_300001_SM_10006detail6reduce28DeviceReduceSingleTileKernelINS2_10policy_hubIfyN4cuda3std3__44plusIfEEE10Policy1000EN6thrust24THRUST_300001_SM_1000_NS6detail15normal_iteratorINSD_10device_ptrIfEEEEPfyS9_ffNS7_10__identityEEEvT0_T1_T2_T3_T4_T6__param_0[8],
	.param .u64 .ptr .align 1 _ZN3cub18CUB_300001_SM_10006detail6reduce28DeviceReduceSingleTileKernelINS2_10policy_hubIfyN4cuda3std3__44plusIfEEE10Policy1000EN6thrust24THRUST_300001_SM_1000_NS6detail15normal_iteratorINSD_10device_ptrIfEEEEPfyS9_ffNS7_10__identityEEEvT0_T1_T2_T3_T4_T6__param_1,
	.param .u64 _ZN3cub18CUB_300001_SM_10006detail6reduce28DeviceReduceSingleTileKernelINS2_10policy_hubIfyN4cuda3std3__44plusIfEEE10Policy1000EN6thrust24THRUST_300001_SM_1000_NS6detail15normal_iteratorINSD_10device_ptrIfEEEEPfyS9_ffNS7_10__identityEEEvT0_T1_T2_T3_T4_T6__param_2,
	.param .align 1 .b8 _ZN3cub18CUB_300001_SM_10006detail6reduce28DeviceReduceSingleTileKernelINS2_10policy_hubIfyN4cuda3std3__44plusIfEEE10Policy1000EN6thrust24THRUST_300001_SM_1000_NS6detail15normal_iteratorINSD_10device_ptrIfEEEEPfyS9_ffNS7_10__identityEEEvT0_T1_T2_T3_T4_T6__param_3[1],
	.param .f32 _ZN3cub18CUB_300001_SM_10006detail6reduce28DeviceReduceSingleTileKernelINS2_10policy_hubIfyN4cuda3std3__44plusIfEEE10Policy1000EN6thrust24THRUST_300001_SM_1000_NS6detail15normal_iteratorINSD_10device_ptrIfEEEEPfyS9_ffNS7_10__identityEEEvT0_T1_T2_T3_T4_T6__param_4,
	.param .align 1 .b8 _ZN3cub18CUB_300001_SM_10006detail6reduce28DeviceReduceSingleTileKernelINS2_10policy_hubIfyN4cuda3std3__44plusIfEEE10Policy1000EN6thrust24THRUST_300001_SM_1000_NS6detail15normal_iteratorINSD_10device_ptrIfEEEEPfyS9_ffNS7_10__identityEEEvT0_T1_T2_T3_T4_T6__param_5[1]
)
.maxntid 256
.minnctapersm 1
{
	.reg .pred 	%p<59>;
	.reg .b32 	%r<171>;
	.reg .b32 	%f<328>;
	.reg .b64 	%rd<56>;
	// demoted variable
	.shared .align 4 .b8 _ZZN3cub18CUB_300001_SM_10006detail6reduce28DeviceReduceSingleTileKernelINS2_10policy_hubIfyN4cuda3std3__44plusIfEEE10Policy1000EN6thrust24THRUST_300001_SM_1000_NS6detail15normal_iteratorINSD_10device_ptrIfEEEEPfyS9_ffNS7_10__identityEEEvT0_T1_T2_T3_T4_T6_E12temp_storage[44];
	ld.param.u64 	%rd18, [_ZN3cub18CUB_300001_SM_10006detail6reduce28DeviceReduceSingleTileKernelINS2_10policy_hubIfyN4cuda3std3__44plusIfEEE10Policy1000EN6thrust24THRUST_300001_SM_1000_NS6detail15normal_iteratorINSD_10device_ptrIfEEEEPfyS9_ffNS7_10__identityEEEvT0_T1_T2_T3_T4_T6__param_0];
	ld.param.u64 	%rd20, [_ZN3cub18CUB_300001_SM_10006detail6reduce28DeviceReduceSingleTileKernelINS2_10policy_hubIfyN4cuda3std3__44plusIfEEE10Policy1000EN6thrust24THRUST_300001_SM_1000_NS6detail15normal_iteratorINSD_10device_ptrIfEEEEPfyS9_ffNS7_10__identityEEEvT0_T1_T2_T3_T4_T6__param_1];
	ld.param.u64 	%rd19, [_ZN3cub18CUB_300001_SM_10006detail6reduce28DeviceReduceSingleTileKernelINS2_10policy_hubIfyN4cuda3std3__44plusIfEEE10Policy1000EN6thrust24THRUST_300001_SM_1000_NS6detail15normal_iteratorINSD_10device_ptrIfEEEEPfyS9_ffNS7_10__identityEEEvT0_T1_T2_T3_T4_T6__param_2];
	ld.param.f32 	%f42, [_ZN3cub18CUB_300001_SM_10006detail6reduce28DeviceReduceSingleTileKernelINS2_10policy_hubIfyN4cuda3std3__44plusIfEEE10Policy1000EN6thrust24THRUST_300001_SM_1000_NS6detail15normal_iteratorINSD_10device_ptrIfEEEEPfyS9_ffNS7_10__identityEEEvT0_T1_T2_T3_T4_T6__param_4];
	cvta.to.global.u64 	%rd1, %rd20;
	setp.ne.s64 	%p1, %rd19, 0;
	@%p1 bra 	$L__BB9_3;
	mov.u32 	%r156, %tid.x;
	setp.ne.s32 	%p58, %r156, 0;
	@%p58 bra 	$L__BB9_51;
	st.global.f32 	[%rd1], %f42;
	bra.uni 	$L__BB9_51;
$L__BB9_3:
	cvta.to.global.u64 	%rd2, %rd18;
	setp.gt.u64 	%p2, %rd19, 4095;
	@%p2 bra 	$L__BB9_28;
	cvt.u32.u64 	%r1, %rd19;
	mov.u32 	%r2, %tid.x;
	setp.ge.u32 	%p24, %r2, %r1;
	mov.f32 	%f315, 0f00000000;
	mov.u32 	%r160, %r2;
	@%p24 bra 	$L__BB9_6;
	mul.wide.u32 	%rd41, %r2, 4;
	add.s64 	%rd42, %rd2, %rd41;
	ld.global.f32 	%f315, [%rd42];
	add.s32 	%r160, %r2, 256;
$L__BB9_6:
	setp.ge.u32 	%p25, %r160, %r1;
	@%p25 bra 	$L__BB9_19;
	not.b32 	%r83, %r160;
	add.s32 	%r84, %r83, %r1;
	shr.u32 	%r85, %r84, 8;
	add.s32 	%r5, %r85, 1;
	and.b32  	%r6, %r5, 15;
	setp.lt.u32 	%p26, %r84, 3840;
	@%p26 bra 	$L__BB9_10;
	and.b32  	%r86, %r5, 33554416;
	neg.s32 	%r158, %r86;
	mul.wide.u32 	%rd43, %r160, 4;
	add.s64 	%rd44, %rd43, %rd2;
	add.s64 	%rd51, %rd44, 8192;
$L__BB9_9:
	.pragma "nounroll";
	ld.global.f32 	%f189, [%rd51+-8192];
	add.f32 	%f190, %f315, %f189;
	ld.global.f32 	%f191, [%rd51+-7168];
	add.f32 	%f192, %f190, %f191;
	ld.global.f32 	%f193, [%rd51+-6144];
	add.f32 	%f194, %f192, %f193;
	ld.global.f32 	%f195, [%rd51+-5120];
	add.f32 	%f196, %f194, %f195;
	ld.global.f32 	%f197, [%rd51+-4096];
	add.f32 	%f198, %f196, %f197;
	ld.global.f32 	%f199, [%rd51+-3072];
	add.f32 	%f200, %f198, %f199;
	ld.global.f32 	%f201, [%rd51+-2048];
	add.f32 	%f202, %f200, %f201;
	ld.global.f32 	%f203, [%rd51+-1024];
	add.f32 	%f204, %f202, %f203;
	ld.global.f32 	%f205, [%rd51];
	add.f32 	%f206, %f204, %f205;
	ld.global.f32 	%f207, [%rd51+1024];
	add.f32 	%f208, %f206, %f207;
	ld.global.f32 	%f209, [%rd51+2048];
	add.f32 	%f210, %f208, %f209;
	ld.global.f32 	%f211, [%rd51+3072];
	add.f32 	%f212, %f210, %f211;
	ld.global.f32 	%f213, [%rd51+4096];
	add.f32 	%f214, %f212, %f213;
	ld.global.f32 	%f215, [%rd51+5120];
	add.f32 	%f216, %f214, %f215;
	ld.global.f32 	%f217, [%rd51+6144];
	add.f32 	%f218, %f216, %f217;
	ld.global.f32 	%f219, [%rd51+7168];
	add.f32 	%f315, %f218, %f219;
	add.s32 	%r160, %r160, 4096;
	add.s32 	%r158, %r158, 16;
	add.s64 	%rd51, %rd51, 16384;
	setp.ne.s32 	%p27, %r158, 0;
	@%p27 bra 	$L__BB9_9;
$L__BB9_10:
	setp.eq.s32 	%p28, %r6, 0;
	@%p28 bra 	$L__BB9_19;
	and.b32  	%r13, %r5, 7;
	setp.lt.u32 	%p29, %r6, 8;
	@%p29 bra 	$L__BB9_13;
	mul.wide.s32 	%rd45, %r160, 4;
	add.s64 	%rd46, %rd2, %rd45;
	ld.global.f32 	%f221, [%rd46];
	add.f32 	%f222, %f315, %f221;
	ld.global.f32 	%f223, [%rd46+1024];
	add.f32 	%f224, %f222, %f223;
	ld.global.f32 	%f225, [%rd46+2048];
	add.f32 	%f226, %f224, %f225;
	ld.global.f32 	%f227, [%rd46+3072];
	add.f32 	%f228, %f226, %f227;
	ld.global.f32 	%f229, [%rd46+4096];
	add.f32 	%f230, %f228, %f229;
	ld.global.f32 	%f231, [%rd46+5120];
	add.f32 	%f232, %f230, %f231;
	ld.global.f32 	%f233, [%rd46+6144];
	add.f32 	%f234, %f232, %f233;
	ld.global.f32 	%f235, [%rd46+7168];
	add.f32 	%f315, %f234, %f235;
	add.s32 	%r160, %r160, 2048;
$L__BB9_13:
	setp.eq.s32 	%p30, %r13, 0;
	@%p30 bra 	$L__BB9_19;
	and.b32  	%r16, %r5, 3;
	setp.lt.u32 	%p31, %r13, 4;
	@%p31 bra 	$L__BB9_16;
	mul.wide.s32 	%rd47, %r160, 4;
	add.s64 	%rd48, %rd2, %rd47;
	ld.global.f32 	%f237, [%rd48];
	add.f32 	%f238, %f315, %f237;
	ld.global.f32 	%f239, [%rd48+1024];
	add.f32 	%f240, %f238, %f239;
	ld.global.f32 	%f241, [%rd48+2048];
	add.f32 	%f242, %f240, %f241;
	ld.global.f32 	%f243, [%rd48+3072];
	add.f32 	%f315, %f242, %f243;
	add.s32 	%r160, %r160, 1024;
$L__BB9_16:
	setp.eq.s32 	%p32, %r16, 0;
	@%p32 bra 	$L__BB9_19;
	neg.s32 	%r163, %r16;
$L__BB9_18:
	.pragma "nounroll";
	mul.wide.s32 	%rd49, %r160, 4;
	add.s64 	%rd50, %rd2, %rd49;
	ld.global.f32 	%f244, [%rd50];
	add.f32 	%f315, %f315, %f244;
	add.s32 	%r160, %r160, 256;
	add.s32 	%r163, %r163, 1;
	setp.ne.s32 	%p33, %r163, 0;
	@%p33 bra 	$L__BB9_18;
$L__BB9_19:
	setp.lt.u64 	%p34, %rd19, 256;
	@%p34 bra 	$L__BB9_24;
	// begin inline asm
	mov.u32 %r125, %laneid;
	// end inline asm
	mov.b32 	%r127, %f315;
	mov.b32 	%r128, 1;
	mov.b32 	%r149, 31;
	mov.b32 	%r150, -1;
	// begin inline asm
	shfl.sync.down.b32 %r126, %r127, %r128, %r149, %r150;
	// end inline asm
	setp.gt.s32 	%p50, %r125, 30;
	mov.b32 	%f279, %r126;
	add.f32 	%f280, %f315, %f279;
	selp.f32 	%f281, %f315, %f280, %p50;
	mov.b32 	%r132, %f281;
	mov.b32 	%r133, 2;
	// begin inline asm
	shfl.sync.down.b32 %r131, %r132, %r133, %r149, %r150;
	// end inline asm
	setp.gt.s32 	%p51, %r125, 29;
	mov.b32 	%f282, %r131;
	add.f32 	%f283, %f281, %f282;
	selp.f32 	%f284, %f281, %f283, %p51;
	mov.b32 	%r137, %f284;
	mov.b32 	%r138, 4;
	// begin inline asm
	shfl.sync.down.b32 %r136, %r137, %r138, %r149, %r150;
	// end inline asm
	setp.gt.s32 	%p52, %r125, 27;
	mov.b32 	%f285, %r136;
	add.f32 	%f286, %f284, %f285;
	selp.f32 	%f287, %f284, %f286, %p52;
	mov.b32 	%r142, %f287;
	mov.b32 	%r143, 8;
	// begin inline asm
	shfl.sync.down.b32 %r141, %r142, %r143, %r149, %r150;
	// end inline asm
	setp.gt.s32 	%p53, %r125, 23;
	mov.b32 	%f288, %r141;
	add.f32 	%f289, %f287, %f288;
	selp.f32 	%f290, %f287, %f289, %p53;
	mov.b32 	%r147, %f290;
	mov.b32 	%r148, 16;
	// begin inline asm
	shfl.sync.down.b32 %r146, %r147, %r148, %r149, %r150;
	// end inline asm
	setp.gt.s32 	%p54, %r125, 15;
	mov.b32 	%f291, %r146;
	add.f32 	%f16, %f290, %f291;
	selp.f32 	%f327, %f290, %f16, %p54;
	setp.ne.s32 	%p55, %r125, 0;
	@%p55 bra 	$L__BB9_22;
	shr.u32 	%r151, %r2, 3;
	and.b32  	%r152, %r151, 124;
	mov.u32 	%r153, _ZZN3cub18CUB_300001_SM_10006detail6reduce28DeviceReduceSingleTileKernelINS2_10policy_hubIfyN4cuda3std3__44plusIfEEE10Policy1000EN6thrust24THRUST_300001_SM_1000_NS6detail15normal_iteratorINSD_10device_ptrIfEEEEPfyS9_ffNS7_10__identityEEEvT0_T1_T2_T3_T4_T6_E12temp_storage;
	add.s32 	%r154, %r153, %r152;
	st.shared.f32 	[%r154+8], %f16;
$L__BB9_22:
	bar.sync 	0;
	setp.ne.s32 	%p56, %r2, 0;
	@%p56 bra 	$L__BB9_49;
	ld.shared.f32 	%f292, [_ZZN3cub18CUB_300001_SM_10006detail6reduce28DeviceReduceSingleTileKernelINS2_10policy_hubIfyN4cuda3std3__44plusIfEEE10Policy1000EN6thrust24THRUST_300001_SM_1000_NS6detail15normal_iteratorINSD_10device_ptrIfEEEEPfyS9_ffNS7_10__identityEEEvT0_T1_T2_T3_T4_T6_E12temp_storage+12];
	add.f32 	%f293, %f327, %f292;
	ld.shared.f32 	%f294, [_ZZN3cub18CUB_300001_SM_10006detail6reduce28DeviceReduceSingleTileKernelINS2_10policy_hubIfyN4cuda3std3__44plusIfEEE10Policy1000EN6thrust24THRUST_300001_SM_1000_NS6detail15normal_iteratorINSD_10device_ptrIfEEEEPfyS9_ffNS7_10__identityEEEvT0_T1_T2_T3_T4_T6_E12temp_storage+16];
	add.f32 	%f295, %f293, %f294;
	ld.shared.f32 	%f296, [_ZZN3cub18CUB_300001_SM_10006detail6reduce28DeviceReduceSingleTileKernelINS2_10policy_hubIfyN4cuda3std3__44plusIfEEE10Policy1000EN6thrust24THRUST_300001_SM_1000_NS6detail15normal_iteratorINSD_10device_ptrIfEEEEPfyS9_ffNS7_10__identityEEEvT0_T1_T2_T3_T4_T6_E12temp_storage+20];
	add.f32 	%f297, %f295, %f296;
	ld.shared.f32 	%f298, [_ZZN3cub18CUB_300001_SM_10006detail6reduce28DeviceReduceSingleTileKernelINS2_10policy_hubIfyN4cuda3std3__44plusIfEEE10Policy1000EN6thrust24THRUST_300001_SM_1000_NS6detail15normal_iteratorINSD_10device_ptrIfEEEEPfyS9_ffNS7_10__identityEEEvT0_T1_T2_T3_T4_T6_E12temp_storage+24];
	add.f32 	%f299, %f297, %f298;
	ld.shared.f32 	%f300, [_ZZN3cub18CUB_300001_SM_10006detail6reduce28DeviceReduceSingleTileKernelINS2_10policy_hubIfyN4cuda3std3__44plusIfEEE10Policy1000EN6thrust24THRUST_300001_SM_1000_NS6detail15normal_iteratorINSD_10device_ptrIfEEEEPfyS9_ffNS7_10__identityEEEvT0_T1_T2_T3_T4_T6_E12temp_storage+28];
	add.f32 	%f301, %f299, %f300;
	ld.shared.f32 	%f302, [_ZZN3cub18CUB_300001_SM_10006detail6reduce28DeviceReduceSingleTileKernelINS2_10policy_hubIfyN4cuda3std3__44plusIfEEE10Policy1000EN6thrust24THRUST_300001_SM_1000_NS6detail15normal_iteratorINSD_10device_ptrIfEEEEPfyS9_ffNS7_10__identityEEEvT0_T1_T2_T3_T4_T6_E12temp_storage+32];
	add.f32 	%f303, %f301, %f302;
	ld.shared.f32 	%f304, [_ZZN3cub18CUB_300001_SM_10006detail6reduce28DeviceReduceSingleTileKernelINS2_10policy_hubIfyN4cuda3std3__44plusIfEEE10Policy1000EN6thrust24THRUST_300001_SM_1000_NS6detail15normal_iteratorINSD_10device_ptrIfEEEEPfyS9_ffNS7_10__identityEEEvT0_T1_T2_T3_T4_T6_E12temp_storage+36];
	add.f32 	%f327, %f303, %f304;
	bra.uni 	$L__BB9_49;
$L__BB9_24:
	// begin inline asm
	mov.u32 %r87, %laneid;
	// end inline asm
	and.b32  	%r113, %r2, 992;
	add.s32 	%r114, %r113, 32;
	setp.gt.u32 	%p35, %r114, %r1;
	not.b32 	%r115, %r113;
	add.s32 	%r116, %r1, %r115;
	selp.b32 	%r111, %r116, 31, %p35;
	mov.b32 	%r89, %f315;
	mov.b32 	%r90, 1;
	mov.b32 	%r112, -1;
	// begin inline asm
	shfl.sync.down.b32 %r88, %r89, %r90, %r111, %r112;
	// end inline asm
	setp.lt.s32 	%p36, %r87, %r111;
	mov.b32 	%f245, %r88;
	add.f32 	%f246, %f315, %f245;
	selp.f32 	%f247, %f246, %f315, %p36;
	mov.b32 	%r94, %f247;
	mov.b32 	%r95, 2;
	// begin inline asm
	shfl.sync.down.b32 %r93, %r94, %r95, %r111, %r112;
	// end inline asm
	add.s32 	%r117, %r87, 2;
	setp.gt.s32 	%p37, %r117, %r111;
	mov.b32 	%f248, %r93;
	add.f32 	%f249, %f247, %f248;
	selp.f32 	%f250, %f247, %f249, %p37;
	mov.b32 	%r99, %f250;
	mov.b32 	%r100, 4;
	// begin inline asm
	shfl.sync.down.b32 %r98, %r99, %r100, %r111, %r112;
	// end inline asm
	add.s32 	%r118, %r87, 4;
	setp.gt.s32 	%p38, %r118, %r111;
	mov.b32 	%f251, %r98;
	add.f32 	%f252, %f250, %f251;
	selp.f32 	%f253, %f250, %f252, %p38;
	mov.b32 	%r104, %f253;
	mov.b32 	%r105, 8;
	// begin inline asm
	shfl.sync.down.b32 %r103, %r104, %r105, %r111, %r112;
	// end inline asm
	add.s32 	%r119, %r87, 8;
	setp.gt.s32 	%p39, %r119, %r111;
	mov.b32 	%f254, %r103;
	add.f32 	%f255, %f253, %f254;
	selp.f32 	%f256, %f253, %f255, %p39;
	mov.b32 	%r109, %f256;
	mov.b32 	%r110, 16;
	// begin inline asm
	shfl.sync.down.b32 %r108, %r109, %r110, %r111, %r112;
	// end inline asm
	add.s32 	%r120, %r87, 16;
	setp.gt.s32 	%p40, %r120, %r111;
	mov.b32 	%f257, %r108;
	add.f32 	%f258, %f256, %f257;
	selp.f32 	%f327, %f256, %f258, %p40;
	setp.ne.s32 	%p41, %r87, 0;
	@%p41 bra 	$L__BB9_26;
	shr.u32 	%r121, %r2, 3;
	and.b32  	%r122, %r121, 124;
	mov.u32 	%r123, _ZZN3cub18CUB_300001_SM_10006detail6reduce28DeviceReduceSingleTileKernelINS2_10policy_hubIfyN4cuda3std3__44plusIfEEE10Policy1000EN6thrust24THRUST_300001_SM_1000_NS6detail15normal_iteratorINSD_10device_ptrIfEEEEPfyS9_ffNS7_10__identityEEEvT0_T1_T2_T3_T4_T6_E12temp_storage;
	add.s32 	%r124, %r123, %r122;
	st.shared.f32 	[%r124+8], %f327;
$L__BB9_26:
	bar.sync 	0;
	setp.ne.s32 	%p42, %r2, 0;
	@%p42 bra 	$L__BB9_49;
	setp.gt.u64 	%p43, %rd19, 32;
	ld.shared.f32 	%f259, [_ZZN3cub18CUB_300001_SM_10006detail6reduce28DeviceReduceSingleTileKernelINS2_10policy_hubIfyN4cuda3std3__44plusIfEEE10Policy1000EN6thrust24THRUST_300001_SM_1000_NS6detail15normal_iteratorINSD_10device_ptrIfEEEEPfyS9_ffNS7_10__identityEEEvT0_T1_T2_T3_T4_T6_E12temp_storage+12];
	add.f32 	%f260, %f327, %f259;
	selp.f32 	%f261, %f260, %f327, %p43;
	setp.gt.u64 	%p44, %rd19, 64;
	ld.shared.f32 	%f262, [_ZZN3cub18CUB_300001_SM_10006detail6reduce28DeviceReduceSingleTileKernelINS2_10policy_hubIfyN4cuda3std3__44plusIfEEE10Policy1000EN6thrust24THRUST_300001_SM_1000_NS6detail15normal_iteratorINSD_10device_ptrIfEEEEPfyS9_ffNS7_10__identityEEEvT0_T1_T2_T3_T4_T6_E12temp_storage+16];
	add.f32 	%f263, %f262, %f261;
	selp.f32 	%f264, %f263, %f261, %p44;
	setp.gt.u64 	%p45, %rd19, 96;
	ld.shared.f32 	%f265, [_ZZN3cub18CUB_300001_SM_10006detail6reduce28DeviceReduceSingleTileKernelINS2_10policy_hubIfyN4cuda3std3__44plusIfEEE10Policy1000EN6thrust24THRUST_300001_SM_1000_NS6detail15normal_iteratorINSD_10device_ptrIfEEEEPfyS9_ffNS7_10__identityEEEvT0_T1_T2_T3_T4_T6_E12temp_storage+20];
	add.f32 	%f266, %f265, %f264;
	selp.f32 	%f267, %f266, %f264, %p45;
	setp.gt.u64 	%p46, %rd19, 128;
	ld.shared.f32 	%f268, [_ZZN3cub18CUB_300001_SM_10006detail6reduce28DeviceReduceSingleTileKernelINS2_10policy_hubIfyN4cuda3std3__44plusIfEEE10Policy1000EN6thrust24THRUST_300001_SM_1000_NS6detail15normal_iteratorINSD_10device_ptrIfEEEEPfyS9_ffNS7_10__identityEEEvT0_T1_T2_T3_T4_T6_E12temp_storage+24];
	add.f32 	%f269, %f268, %f267;
	selp.f32 	%f270, %f269, %f267, %p46;
	setp.gt.u64 	%p47, %rd19, 160;
	ld.shared.f32 	%f271, [_ZZN3cub18CUB_300001_SM_10006detail6reduce28DeviceReduceSingleTileKernelINS2_10policy_hubIfyN4cuda3std3__44plusIfEEE10Policy1000EN6thrust24THRUST_300001_SM_1000_NS6detail15normal_iteratorINSD_10device_ptrIfEEEEPfyS9_ffNS7_10__identityEEEvT0_T1_T2_T3_T4_T6_E12temp_storage+28];
	add.f32 	%f272, %f271, %f270;
	selp.f32 	%f273, %f272, %f270, %p47;
	setp.gt.u64 	%p48, %rd19, 192;
	ld.shared.f32 	%f274, [_ZZN3cub18CUB_300001_SM_10006detail6reduce28DeviceReduceSingleTileKernelINS2_10policy_hubIfyN4cuda3std3__44plusIfEEE10Policy1000EN6thrust24THRUST_300001_SM_1000_NS6detail15normal_iteratorINSD_10device_ptrIfEEEEPfyS9_ffNS7_10__identityEEEvT0_T1_T2_T3_T4_T6_E12temp_storage+32];
	add.f32 	%f275, %f274, %f273;
	selp.f32 	%f276, %f275, %f273, %p48;
	setp.gt.u64 	%p49, %rd19, 224;
	ld.shared.f32 	%f277, [_ZZN3cub18CUB_300001_SM_10006detail6reduce28DeviceReduceSingleTileKernelINS2_10policy_hubIfyN4cuda3std3__44plusIfEEE10Policy1000EN6thrust24THRUST_300001_SM_1000_NS6detail15normal_iteratorINSD_10device_ptrIfEEEEPfyS9_ffNS7_10__identityEEEvT0_T1_T2_T3_T4_T6_E12temp_storage+36];
	add.f32 	%f278, %f277, %f276;
	selp.f32 	%f327, %f278, %f276, %p49;
	bra.uni 	$L__BB9_49;
$L__BB9_28:
	mov.u32 	%r24, %tid.x;
	cvt.u64.u32 	%rd6, %r24;
	mul.wide.u32 	%rd22, %r24, 4;
	add.s64 	%rd7, %rd2, %rd22;
	ld.global.f32 	%f43, [%rd7];
	ld.global.f32 	%f44, [%rd7+1024];
	ld.global.f32 	%f45, [%rd7+2048];
	ld.global.f32 	%f46, [%rd7+3072];
	ld.global.f32 	%f47, [%rd7+4096];
	ld.global.f32 	%f48, [%rd7+5120];
	ld.global.f32 	%f49, [%rd7+6144];
	ld.global.f32 	%f50, [%rd7+7168];
	ld.global.f32 	%f51, [%rd7+8192];
	ld.global.f32 	%f52, [%rd7+9216];
	ld.global.f32 	%f53, [%rd7+10240];
	ld.global.f32 	%f54, [%rd7+11264];
	ld.global.f32 	%f55, [%rd7+12288];
	ld.global.f32 	%f56, [%rd7+13312];
	ld.global.f32 	%f57, [%rd7+14336];
	ld.global.f32 	%f58, [%rd7+15360];
	add.f32 	%f59, %f43, %f44;
	add.f32 	%f60, %f45, %f46;
	add.f32 	%f61, %f47, %f48;
	add.f32 	%f62, %f49, %f50;
	add.f32 	%f63, %f51, %f52;
	add.f32 	%f64, %f53, %f54;
	add.f32 	%f65, %f55, %f56;
	add.f32 	%f66, %f57, %f58;
	add.f32 	%f67, %f59, %f60;
	add.f32 	%f68, %f61, %f62;
	add.f32 	%f69, %f63, %f64;
	add.f32 	%f70, %f65, %f66;
	add.f32 	%f71, %f67, %f68;
	add.f32 	%f72, %f69, %f70;
	add.f32 	%f326, %f71, %f72;
	add.s64 	%rd8, %rd19, -4096;
	setp.lt.u64 	%p3, %rd8, 4096;
	mov.b64 	%rd53, 4096;
	@%p3 bra 	$L__BB9_32;
	mov.b64 	%rd53, 4096;
$L__BB9_30:
	shl.b64 	%rd24, %rd53, 2;
	add.s64 	%rd25, %rd7, %rd24;
	ld.global.f32 	%f73, [%rd25];
	ld.global.f32 	%f74, [%rd25+1024];
	ld.global.f32 	%f75, [%rd25+2048];
	ld.global.f32 	%f76, [%rd25+3072];
	ld.global.f32 	%f77, [%rd25+4096];
	ld.global.f32 	%f78, [%rd25+5120];
	ld.global.f32 	%f79, [%rd25+6144];
	ld.global.f32 	%f80, [%rd25+7168];
	ld.global.f32 	%f81, [%rd25+8192];
	ld.global.f32 	%f82, [%rd25+9216];
	ld.global.f32 	%f83, [%rd25+10240];
	ld.global.f32 	%f84, [%rd25+11264];
	ld.global.f32 	%f85, [%rd25+12288];
	ld.global.f32 	%f86, [%rd25+13312];
	ld.global.f32 	%f87, [%rd25+14336];
	ld.global.f32 	%f88, [%rd25+15360];
	add.f32 	%f89, %f326, %f73;
	add.f32 	%f90, %f74, %f75;
	add.f32 	%f91, %f76, %f77;
	add.f32 	%f92, %f78, %f79;
	add.f32 	%f93, %f80, %f81;
	add.f32 	%f94, %f82, %f83;
	add.f32 	%f95, %f84, %f85;
	add.f32 	%f96, %f86, %f87;
	add.f32 	%f97, %f89, %f90;
	add.f32 	%f98, %f91, %f92;
	add.f32 	%f99, %f93, %f94;
	add.f32 	%f100, %f95, %f96;
	add.f32 	%f101, %f97, %f98;
	add.f32 	%f102, %f99, %f100;
	add.f32 	%f103, %f101, %f102;
	add.f32 	%f326, %f103, %f88;
	sub.s64 	%rd26, %rd19, %rd53;
	setp.lt.u64 	%p4, %rd26, 4096;
	@%p4 bra 	$L__BB9_45;
	add.s64 	%rd53, %rd53, 4096;
	setp.le.u64 	%p5, %rd53, %rd8;
	@%p5 bra 	$L__BB9_30;
$L__BB9_32:
	setp.le.u64 	%p6, %rd19, %rd53;
	cvt.u32.u64 	%r42, %rd53;
	cvt.u32.u64 	%r43, %rd19;
	sub.s32 	%r44, %r43, %r42;
	setp.ge.s32 	%p7, %r24, %r44;
	or.pred  	%p8, %p6, %p7;
	@%p8 bra 	$L__BB9_45;
	not.b32 	%r47, %r24;
	add.s32 	%r48, %r47, %r43;
	sub.s32 	%r50, %r48, %r42;
	shr.u32 	%r51, %r50, 8;
	add.s32 	%r25, %r51, 1;
	and.b32  	%r26, %r25, 15;
	setp.lt.u32 	%p9, %r50, 3840;
	mov.u32 	%r167, %r24;
	@%p9 bra 	$L__BB9_36;
	and.b32  	%r52, %r25, 33554416;
	neg.s32 	%r165, %r52;
	add.s64 	%rd27, %rd53, %rd6;
	shl.b64 	%rd28, %rd27, 2;
	add.s64 	%rd29, %rd28, %rd2;
	add.s64 	%rd54, %rd29, 8192;
	mov.u32 	%r167, %r24;
$L__BB9_35:
	.pragma "nounroll";
	ld.global.f32 	%f105, [%rd54+-8192];
	add.f32 	%f106, %f326, %f105;
	ld.global.f32 	%f107, [%rd54+-7168];
	add.f32 	%f108, %f106, %f107;
	ld.global.f32 	%f109, [%rd54+-6144];
	add.f32 	%f110, %f108, %f109;
	ld.global.f32 	%f111, [%rd54+-5120];
	add.f32 	%f112, %f110, %f111;
	ld.global.f32 	%f113, [%rd54+-4096];
	add.f32 	%f114, %f112, %f113;
	ld.global.f32 	%f115, [%rd54+-3072];
	add.f32 	%f116, %f114, %f115;
	ld.global.f32 	%f117, [%rd54+-2048];
	add.f32 	%f118, %f116, %f117;
	ld.global.f32 	%f119, [%rd54+-1024];
	add.f32 	%f120, %f118, %f119;
	ld.global.f32 	%f121, [%rd54];
	add.f32 	%f122, %f120, %f121;
	ld.global.f32 	%f123, [%rd54+1024];
	add.f32 	%f124, %f122, %f123;
	ld.global.f32 	%f125, [%rd54+2048];
	add.f32 	%f126, %f124, %f125;
	ld.global.f32 	%f127, [%rd54+3072];
	add.f32 	%f128, %f126, %f127;
	ld.global.f32 	%f129, [%rd54+4096];
	add.f32 	%f130, %f128, %f129;
	ld.global.f32 	%f131, [%rd54+5120];
	add.f32 	%f132, %f130, %f131;
	ld.global.f32 	%f133, [%rd54+6144];
	add.f32 	%f134, %f132, %f133;
	ld.global.f32 	%f135, [%rd54+7168];
	add.f32 	%f326, %f134, %f135;
	add.s32 	%r167, %r167, 4096;
	add.s32 	%r165, %r165, 16;
	add.s64 	%rd54, %rd54, 16384;
	setp.ne.s32 	%p10, %r165, 0;
	@%p10 bra 	$L__BB9_35;
$L__BB9_36:
	setp.eq.s32 	%p11, %r26, 0;
	@%p11 bra 	$L__BB9_45;
	and.b32  	%r33, %r25, 7;
	setp.lt.u32 	%p12, %r26, 8;
	@%p12 bra 	$L__BB9_39;
	cvt.u64.u32 	%rd30, %r167;
	add.s64 	%rd31, %rd53, %rd30;
	shl.b64 	%rd32, %rd31, 2;
	add.s64 	%rd33, %rd2, %rd32;
	ld.global.f32 	%f137, [%rd33];
	add.f32 	%f138, %f326, %f137;
	ld.global.f32 	%f139, [%rd33+1024];
	add.f32 	%f140, %f138, %f139;
	ld.global.f32 	%f141, [%rd33+2048];
	add.f32 	%f142, %f140, %f141;
	ld.global.f32 	%f143, [%rd33+3072];
	add.f32 	%f144, %f142, %f143;
	ld.global.f32 	%f145, [%rd33+4096];
	add.f32 	%f146, %f144, %f145;
	ld.global.f32 	%f147, [%rd33+5120];
	add.f32 	%f148, %f146, %f147;
	ld.global.f32 	%f149, [%rd33+6144];
	add.f32 	%f150, %f148, %f149;
	ld.global.f32 	%f151, [%rd33+7168];
	add.f32 	%f326, %f150, %f151;
	add.s32 	%r167, %r167, 2048;
$L__BB9_39:
	setp.eq.s32 	%p13, %r33, 0;
	@%p13 bra 	$L__BB9_45;
	and.b32  	%r36, %r25, 3;
	setp.lt.u32 	%p14, %r33, 4;
	@%p14 bra 	$L__BB9_42;
	cvt.u64.u32 	%rd34, %r167;
	add.s64 	%rd35, %rd53, %rd34;
	shl.b64 	%rd36, %rd35, 2;
	add.s64 	%rd37, %rd2, %rd36;
	ld.global.f32 	%f153, [%rd37];
	add.f32 	%f154, %f326, %f153;
	ld.global.f32 	%f155, [%rd37+1024];
	add.f32 	%f156, %f154, %f155;
	ld.global.f32 	%f157, [%rd37+2048];
	add.f32 	%f158, %f156, %f157;
	ld.global.f32 	%f159, [%rd37+3072];
	add.f32 	%f326, %f158, %f159;
	add.s32 	%r167, %r167, 1024;
$L__BB9_42:
	setp.eq.s32 	%p15, %r36, 0;
	@%p15 bra 	$L__BB9_45;
	cvt.u64.u32 	%rd38, %r167;
	add.s64 	%rd39, %rd53, %rd38;
	shl.b64 	%rd40, %rd39, 2;
	add.s64 	%rd55, %rd2, %rd40;
	neg.s32 	%r170, %r36;
$L__BB9_44:
	.pragma "nounroll";
	ld.global.f32 	%f160, [%rd55];
	add.f32 	%f326, %f326, %f160;
	add.s64 	%rd55, %rd55, 1024;
	add.s32 	%r170, %r170, 1;
	setp.ne.s32 	%p16, %r170, 0;
	@%p16 bra 	$L__BB9_44;
$L__BB9_45:
	// begin inline asm
	mov.u32 %r53, %laneid;
	// end inline asm
	mov.b32 	%r55, %f326;
	mov.b32 	%r56, 1;
	mov.b32 	%r77, 31;
	mov.b32 	%r78, -1;
	// begin inline asm
	shfl.sync.down.b32 %r54, %r55, %r56, %r77, %r78;
	// end inline asm
	setp.gt.s32 	%p17, %r53, 30;
	mov.b32 	%f161, %r54;
	add.f32 	%f162, %f326, %f161;
	selp.f32 	%f163, %f326, %f162, %p17;
	mov.b32 	%r60, %f163;
	mov.b32 	%r61, 2;
	// begin inline asm
	shfl.sync.down.b32 %r59, %r60, %r61, %r77, %r78;
	// end inline asm
	setp.gt.s32 	%p18, %r53, 29;
	mov.b32 	%f164, %r59;
	add.f32 	%f165, %f163, %f164;
	selp.f32 	%f166, %f163, %f165, %p18;
	mov.b32 	%r65, %f166;
	mov.b32 	%r66, 4;
	// begin inline asm
	shfl.sync.down.b32 %r64, %r65, %r66, %r77, %r78;
	// end inline asm
	setp.gt.s32 	%p19, %r53, 27;
	mov.b32 	%f167, %r64;
	add.f32 	%f168, %f166, %f167;
	selp.f32 	%f169, %f166, %f168, %p19;
	mov.b32 	%r70, %f169;
	mov.b32 	%r71, 8;
	// begin inline asm
	shfl.sync.down.b32 %r69, %r70, %r71, %r77, %r78;
	// end inline asm
	setp.gt.s32 	%p20, %r53, 23;
	mov.b32 	%f170, %r69;
	add.f32 	%f171, %f169, %f170;
	selp.f32 	%f172, %f169, %f171, %p20;
	mov.b32 	%r75, %f172;
	mov.b32 	%r76, 16;
	// begin inline asm
	shfl.sync.down.b32 %r74, %r75, %r76, %r77, %r78;
	// end inline asm
	setp.gt.s32 	%p21, %r53, 15;
	mov.b32 	%f173, %r74;
	add.f32 	%f38, %f172, %f173;
	selp.f32 	%f327, %f172, %f38, %p21;
	setp.ne.s32 	%p22, %r53, 0;
	@%p22 bra 	$L__BB9_47;
	shr.u32 	%r79, %r24, 3;
	and.b32  	%r80, %r79, 124;
	mov.u32 	%r81, _ZZN3cub18CUB_300001_SM_10006detail6reduce28DeviceReduceSingleTileKernelINS2_10policy_hubIfyN4cuda3std3__44plusIfEEE10Policy1000EN6thrust24THRUST_300001_SM_1000_NS6detail15normal_iteratorINSD_10device_ptrIfEEEEPfyS9_ffNS7_10__identityEEEvT0_T1_T2_T3_T4_T6_E12temp_storage;
	add.s32 	%r82, %r81, %r80;
	st.shared.f32 	[%r82+8], %f38;
$L__BB9_47:
	bar.sync 	0;
	setp.ne.s32 	%p23, %r24, 0;
	@%p23 bra 	$L__BB9_49;
	ld.shared.f32 	%f174, [_ZZN3cub18CUB_300001_SM_10006detail6reduce28DeviceReduceSingleTileKernelINS2_10policy_hubIfyN4cuda3std3__44plusIfEEE10Policy1000EN6thrust24THRUST_300001_SM_1000_NS6detail15normal_iteratorINSD_10device_ptrIfEEEEPfyS9_ffNS7_10__identityEEEvT0_T1_T2_T3_T4_T6_E12temp_storage+12];
	add.f32 	%f175, %f327, %f174;
	ld.shared.f32 	%f176, [_ZZN3cub18CUB_300001_SM_10006detail6reduce28DeviceReduceSingleTileKernelINS2_10policy_hubIfyN4cuda3std3__44plusIfEEE10Policy1000EN6thrust24THRUST_300001_SM_1000_NS6detail15normal_iteratorINSD_10device_ptrIfEEEEPfyS9_ffNS7_10__identityEEEvT0_T1_T2_T3_T4_T6_E12temp_storage+16];
	add.f32 	%f177, %f175, %f176;
	ld.shared.f32 	%f178, [_ZZN3cub18CUB_300001_SM_10006detail6reduce28DeviceReduceSingleTileKernelINS2_10policy_hubIfyN4cuda3std3__44plusIfEEE10Policy1000EN6thrust24THRUST_300001_SM_1000_NS6detail15normal_iteratorINSD_10device_ptrIfEEEEPfyS9_ffNS7_10__identityEEEvT0_T1_T2_T3_T4_T6_E12temp_storage+20];
	add.f32 	%f179, %f177, %f178;
	ld.shared.f32 	%f180, [_ZZN3cub18CUB_300001_SM_10006detail6reduce28DeviceReduceSingleTileKernelINS2_10policy_hubIfyN4cuda3std3__44plusIfEEE10Policy1000EN6thrust24THRUST_300001_SM_1000_NS6detail15normal_iteratorINSD_10device_ptrIfEEEEPfyS9_ffNS7_10__identityEEEvT0_T1_T2_T3_T4_T6_E12temp_storage+24];
	add.f32 	%f181, %f179, %f180;
	ld.shared.f32 	%f182, [_ZZN3cub18CUB_300001_SM_10006detail6reduce28DeviceReduceSingleTileKernelINS2_10policy_hubIfyN4cuda3std3__44plusIfEEE10Policy1000EN6thrust24THRUST_300001_SM_1000_NS6detail15normal_iteratorINSD_10device_ptrIfEEEEPfyS9_ffNS7_10__identityEEEvT0_T1_T2_T3_T4_T6_E12temp_storage+28];
	add.f32 	%f183, %f181, %f182;
	ld.shared.f32 	%f184, [_ZZN3cub18CUB_300001_SM_10006detail6reduce28DeviceReduceSingleTileKernelINS2_10policy_hubIfyN4cuda3std3__44plusIfEEE10Policy1000EN6thrust24THRUST_300001_SM_1000_NS6detail15normal_iteratorINSD_10device_ptrIfEEEEPfyS9_ffNS7_10__identityEEEvT0_T1_T2_T3_T4_T6_E12temp_storage+32];
	add.f32 	%f185, %f183, %f184;
	ld.shared.f32 	%f186, [_ZZN3cub18CUB_300001_SM_10006detail6reduce28DeviceReduceSingleTileKernelINS2_10policy_hubIfyN4cuda3std3__44plusIfEEE10Policy1000EN6thrust24THRUST_300001_SM_1000_NS6detail15normal_iteratorINSD_10device_ptrIfEEEEPfyS9_ffNS7_10__identityEEEvT0_T1_T2_T3_T4_T6_E12temp_storage+36];
	add.f32 	%f327, %f185, %f186;
$L__BB9_49:
	mov.u32 	%r155, %tid.x;
	setp.ne.s32 	%p57, %r155, 0;
	@%p57 bra 	$L__BB9_51;
	add.f32 	%f305, %f42, %f327;
	st.global.f32 	[%rd1], %f305;
$L__BB9_51:
	ret;

}
	// .globl	_ZN3cub18CUB_300001_SM_10006detail6reduce18DeviceReduceKernelINS2_10policy_hubIfyN4cuda3std3__44plusIfEEE10Policy1000EN6thrust24THRUST_300001_SM_1000_NS6detail15normal_iteratorINSD_10device_ptrIfEEEEyS9_fNS7_10__identityEEEvT0_PT3_T1_NS0_13GridEvenShareISN_EET2_T4_
.visible .entry _ZN3cub18CUB_300001_SM_10006detail6reduce18DeviceReduceKernelINS2_10policy_hubIfyN4cuda3std3__44plusIfEEE10Policy1000EN6thrust24THRUST_300001_SM_1000_NS6detail15normal_iteratorINSD_10device_ptrIfEEEEyS9_fNS7_10__identityEEEvT0_PT3_T1_NS0_13GridEvenShareISN_EET2_T4_(
	.param .align 8 .b8 _ZN3cub18CUB_300001_SM_10006detail6reduce18DeviceReduceKernelINS2_10policy_hubIfyN4cuda3std3__44plusIfEEE10Policy1000EN6thrust24THRUST_300001_SM_1000_NS6detail15normal_iteratorINSD_10device_ptrIfEEEEyS9_fNS7_10__identityEEEvT0_PT3_T1_NS0_13GridEvenShareISN_EET2_T4__param_0[8],
	.param .u64 .ptr .align 1 _ZN3cub18CUB_300001_SM_10006detail6reduce18DeviceReduceKernelINS2_10policy_hubIfyN4cuda3std3__44plusIfEEE10Policy1000EN6thrust24THRUST_300001_SM_1000_NS6detail15normal_iteratorINSD_10device_ptrIfEEEEyS9_fNS7_10__identityEEEvT0_PT3_T1_NS0_13GridEvenShareISN_EET2_T4__param_1,
	.param .u64 _ZN3cub18CUB_300001_SM_10006detail6reduce18DeviceReduceKernelINS2_10policy_hubIfyN4cuda3std3__44plusIfEEE10Policy1000EN6thrust24THRUST_300001_SM_1000_NS6detail15normal_iteratorINSD_10device_ptrIfEEEEyS9_fNS7_10__identityEEEvT0_PT3_T1_NS0_13GridEvenShareISN_EET2_T4__param_2,
	.param .align 8 .b8 _ZN3cub18CUB_300001_SM_10006detail6reduce18DeviceReduceKernelINS2_10policy_hubIfyN4cuda3std3__44plusIfEEE10Policy1000EN6thrust24THRUST_300001_SM_1000_NS6detail15normal_iteratorINSD_10device_ptrIfEEEEyS9_fNS7_10__identityEEEvT0_PT3_T1_NS0_13GridEvenShareISN_EET2_T4__param_3[72],
	.param .align 1 .b8 _ZN3cub18CUB_300001_SM_10006detail6reduce18DeviceReduceKernelINS2_10policy_hubIfyN4cuda3std3__44plusIfEEE10Policy1000EN6thrust24THRUST_300001_SM_1000_NS6detail15normal_iteratorINSD_10device_ptrIfEEEEyS9_fNS7_10__identityEEEvT0_PT3_T1_NS0_13GridEvenShareISN_EET2_T4__param_4[1],
	.param .align 1 .b8 _ZN3cub18CUB_300001_SM_10006detail6reduce18DeviceReduceKernelINS2_10policy_hubIfyN4cuda3std3__44plusIfEEE10Policy1000EN6thrust24THRUST_300001_SM_1000_NS6detail15normal_iteratorINSD_10device_ptrIfEEEEyS9_fNS7_10__identityEEEvT0_PT3_T1_NS0_13GridEvenShareISN_EET2_T4__param_5[1]
)
.maxntid 256
{
	.reg .pred 	%p<57>;
	.reg .b16 	%rs<4>;
	.reg .b32 	%r<206>;
	.reg .b32 	%f<324>;
	.reg .b64 	%rd<78>;
	// demoted variable
	.shared .align 4 .b8 _ZZN3cub18CUB_300001_SM_10006detail6reduce18DeviceReduceKernelINS2_10policy_hubIfyN4cuda3std3__44plusIfEEE10Policy1000EN6thrust24THRUST_300001_SM_1000_NS6detail15normal_iteratorINSD_10device_ptrIfEEEEyS9_fNS7_10__identityEEEvT0_PT3_T1_NS0_13GridEvenShareISN_EET2_T4_E12temp_storage[44];
	ld.param.u64 	%rd1, [_ZN3cub18CUB_300001_SM_10006detail6reduce18DeviceReduceKernelINS2_10policy_hubIfyN4cuda3std3__44plusIfEEE10Policy1000EN6thrust24THRUST_300001_SM_1000_NS6detail15normal_iteratorINSD_10device_ptrIfEEEEyS9_fNS7_10__identityEEEvT0_PT3_T1_NS0_13GridEvenShareISN_EET2_T4__param_3+32];
	ld.param.u32 	%r1, [_ZN3cub18CUB_300001_SM_10006detail6reduce18DeviceReduceKernelINS2_10policy_hubIfyN4cuda3std3__44plusIfEEE10Policy1000EN6thrust24THRUST_300001_SM_1000_NS6detail15normal_iteratorINSD_10device_ptrIfEEEEyS9_fNS7_10__identityEEEvT0_PT3_T1_NS0_13GridEvenShareISN_EET2_T4__param_3+40];
	ld.param.u64 	%rd25, [_ZN3cub18CUB_300001_SM_10006detail6reduce18DeviceReduceKernelINS2_10policy_hubIfyN4cuda3std3__44plusIfEEE10Policy1000EN6thrust24THRUST_300001_SM_1000_NS6detail15normal_iteratorINSD_10device_ptrIfEEEEyS9_fNS7_10__identityEEEvT0_PT3_T1_NS0_13GridEvenShareISN_EET2_T4__param_0];
	cvta.to.global.u64 	%rd2, %rd25;
	mov.u32 	%r2, %ctaid.x;
	shl.b32 	%r50, %r1, 12;
	cvt.s64.s32 	%rd3, %r50;
	shl.b32 	%r51, %r2, 12;
	cvt.u64.u32 	%rd4, %r51;
	sub.s64 	%rd5, %rd1, %rd4;
	setp.gt.u64 	%p1, %rd5, 4095;
	@%p1 bra 	$L__BB10_25;
	cvt.u32.u64 	%r112, %rd4;
	cvt.u32.u64 	%r3, %rd1;
	sub.s32 	%r4, %r3, %r112;
	mov.u32 	%r5, %tid.x;
	setp.ge.s32 	%p23, %r5, %r4;
	mov.f32 	%f312, 0f00000000;
	mov.u32 	%r193, %r5;
	@%p23 bra 	$L__BB10_3;
	add.s32 	%r114, %r112, %r5;
	mul.wide.u32 	%rd51, %r114, 4;
	add.s64 	%rd52, %rd2, %rd51;
	ld.global.f32 	%f312, [%rd52];
	add.s32 	%r193, %r5, 256;
$L__BB10_3:
	setp.ge.s32 	%p24, %r193, %r4;
	@%p24 bra 	$L__BB10_16;
	not.b32 	%r116, %r193;
	add.s32 	%r117, %r116, %r3;
	sub.s32 	%r118, %r117, %r112;
	shr.u32 	%r119, %r118, 8;
	add.s32 	%r8, %r119, 1;
	and.b32  	%r9, %r8, 15;
	setp.lt.u32 	%p25, %r118, 3840;
	@%p25 bra 	$L__BB10_7;
	and.b32  	%r120, %r8, 33554416;
	neg.s32 	%r191, %r120;
	mul.wide.u32 	%rd53, %r2, 16384;
	mul.wide.u32 	%rd54, %r193, 4;
	or.b64  	%rd55, %rd53, %rd54;
	add.s64 	%rd56, %rd55, %rd2;
	add.s64 	%rd72, %rd56, 8192;
$L__BB10_6:
	.pragma "nounroll";
	ld.global.f32 	%f187, [%rd72+-8192];
	add.f32 	%f188, %f312, %f187;
	ld.global.f32 	%f189, [%rd72+-7168];
	add.f32 	%f190, %f188, %f189;
	ld.global.f32 	%f191, [%rd72+-6144];
	add.f32 	%f192, %f190, %f191;
	ld.global.f32 	%f193, [%rd72+-5120];
	add.f32 	%f194, %f192, %f193;
	ld.global.f32 	%f195, [%rd72+-4096];
	add.f32 	%f196, %f194, %f195;
	ld.global.f32 	%f197, [%rd72+-3072];
	add.f32 	%f198, %f196, %f197;
	ld.global.f32 	%f199, [%rd72+-2048];
	add.f32 	%f200, %f198, %f199;
	ld.global.f32 	%f201, [%rd72+-1024];
	add.f32 	%f202, %f200, %f201;
	ld.global.f32 	%f203, [%rd72];
	add.f32 	%f204, %f202, %f203;
	ld.global.f32 	%f205, [%rd72+1024];
	add.f32 	%f206, %f204, %f205;
	ld.global.f32 	%f207, [%rd72+2048];
	add.f32 	%f208, %f206, %f207;
	ld.global.f32 	%f209, [%rd72+3072];
	add.f32 	%f210, %f208, %f209;
	ld.global.f32 	%f211, [%rd72+4096];
	add.f32 	%f212, %f210, %f211;
	ld.global.f32 	%f213, [%rd72+5120];
	add.f32 	%f214, %f212, %f213;
	ld.global.f32 	%f215, [%rd72+6144];
	add.f32 	%f216, %f214, %f215;
	ld.global.f32 	%f217, [%rd72+7168];
	add.f32 	%f312, %f216, %f217;
	add.s32 	%r193, %r193, 4096;
	add.s32 	%r191, %r191, 16;
	add.s64 	%rd72, %rd72, 16384;
	setp.ne.s32 	%p26, %r191, 0;
	@%p26 bra 	$L__BB10_6;
$L__BB10_7:
	setp.eq.s32 	%p27, %r9, 0;
	@%p27 bra 	$L__BB10_16;
	and.b32  	%r16, %r8, 7;
	setp.lt.u32 	%p28, %r9, 8;
	@%p28 bra 	$L__BB10_10;
	cvt.s64.s32 	%rd57, %r193;
	add.s64 	%rd58, %rd57, %rd4;
	shl.b64 	%rd59, %rd58, 2;
	add.s64 	%rd60, %rd2, %rd59;
	ld.global.f32 	%f219, [%rd60];
	add.f32 	%f220, %f312, %f219;
	ld.global.f32 	%f221, [%rd60+1024];
	add.f32 	%f222, %f220, %f221;
	ld.global.f32 	%f223, [%rd60+2048];
	add.f32 	%f224, %f222, %f223;
	ld.global.f32 	%f225, [%rd60+3072];
	add.f32 	%f226, %f224, %f225;
	ld.global.f32 	%f227, [%rd60+4096];
	add.f32 	%f228, %f226, %f227;
	ld.global.f32 	%f229, [%rd60+5120];
	add.f32 	%f230, %f228, %f229;
	ld.global.f32 	%f231, [%rd60+6144];
	add.f32 	%f232, %f230, %f231;
	ld.global.f32 	%f233, [%rd60+7168];
	add.f32 	%f312, %f232, %f233;
	add.s32 	%r193, %r193, 2048;
$L__BB10_10:
	setp.eq.s32 	%p29, %r16, 0;
	@%p29 bra 	$L__BB10_16;
	and.b32  	%r19, %r8, 3;
	setp.lt.u32 	%p30, %r16, 4;
	@%p30 bra 	$L__BB10_13;
	cvt.s64.s32 	%rd61, %r193;
	add.s64 	%rd62, %rd61, %rd4;
	shl.b64 	%rd63, %rd62, 2;
	add.s64 	%rd64, %rd2, %rd63;
	ld.global.f32 	%f235, [%rd64];
	add.f32 	%f236, %f312, %f235;
	ld.global.f32 	%f237, [%rd64+1024];
	add.f32 	%f238, %f236, %f237;
	ld.global.f32 	%f239, [%rd64+2048];
	add.f32 	%f240, %f238, %f239;
	ld.global.f32 	%f241, [%rd64+3072];
	add.f32 	%f312, %f240, %f241;
	add.s32 	%r193, %r193, 1024;
$L__BB10_13:
	setp.eq.s32 	%p31, %r19, 0;
	@%p31 bra 	$L__BB10_16;
	mul.wide.u32 	%rd65, %r2, 16384;
	add.s64 	%rd9, %rd2, %rd65;
	neg.s32 	%r196, %r19;
$L__BB10_15:
	.pragma "nounroll";
	mul.wide.s32 	%rd66, %r193, 4;
	add.s64 	%rd67, %rd9, %rd66;
	ld.global.f32 	%f242, [%rd67];
	add.f32 	%f312, %f312, %f242;
	add.s32 	%r193, %r193, 256;
	add.s32 	%r196, %r196, 1;
	setp.ne.s32 	%p32, %r196, 0;
	@%p32 bra 	$L__BB10_15;
$L__BB10_16:
	setp.lt.s32 	%p33, %r4, 256;
	@%p33 bra 	$L__BB10_21;
	// begin inline asm
	mov.u32 %r159, %laneid;
	// end inline asm
	mov.b32 	%r161, %f312;
	mov.b32 	%r162, 1;
	mov.b32 	%r183, 31;
	mov.b32 	%r184, -1;
	// begin inline asm
	shfl.sync.down.b32 %r160, %r161, %r162, %r183, %r184;
	// end inline asm
	setp.gt.s32 	%p49, %r159, 30;
	mov.b32 	%f277, %r160;
	add.f32 	%f278, %f312, %f277;
	selp.f32 	%f279, %f312, %f278, %p49;
	mov.b32 	%r166, %f279;
	mov.b32 	%r167, 2;
	// begin inline asm
	shfl.sync.down.b32 %r165, %r166, %r167, %r183, %r184;
	// end inline asm
	setp.gt.s32 	%p50, %r159, 29;
	mov.b32 	%f280, %r165;
	add.f32 	%f281, %f279, %f280;
	selp.f32 	%f282, %f279, %f281, %p50;
	mov.b32 	%r171, %f282;
	mov.b32 	%r172, 4;
	// begin inline asm
	shfl.sync.down.b32 %r170, %r171, %r172, %r183, %r184;
	// end inline asm
	setp.gt.s32 	%p51, %r159, 27;
	mov.b32 	%f283, %r170;
	add.f32 	%f284, %f282, %f283;
	selp.f32 	%f285, %f282, %f284, %p51;
	mov.b32 	%r176, %f285;
	mov.b32 	%r177, 8;
	// begin inline asm
	shfl.sync.down.b32 %r175, %r176, %r177, %r183, %r184;
	// end inline asm
	setp.gt.s32 	%p52, %r159, 23;
	mov.b32 	%f286, %r175;
	add.f32 	%f287, %f285, %f286;
	selp.f32 	%f288, %f285, %f287, %p52;
	mov.b32 	%r181, %f288;
	mov.b32 	%r182, 16;
	// begin inline asm
	shfl.sync.down.b32 %r180, %r181, %r182, %r183, %r184;
	// end inline asm
	setp.gt.s32 	%p53, %r159, 15;
	mov.b32 	%f289, %r180;
	add.f32 	%f16, %f288, %f289;
	selp.f32 	%f323, %f288, %f16, %p53;
	setp.ne.s32 	%p54, %r159, 0;
	@%p54 bra 	$L__BB10_19;
	shr.u32 	%r185, %r5, 3;
	and.b32  	%r186, %r185, 124;
	mov.u32 	%r187, _ZZN3cub18CUB_300001_SM_10006detail6reduce18DeviceReduceKernelINS2_10policy_hubIfyN4cuda3std3__44plusIfEEE10Policy1000EN6thrust24THRUST_300001_SM_1000_NS6detail15normal_iteratorINSD_10device_ptrIfEEEEyS9_fNS7_10__identityEEEvT0_PT3_T1_NS0_13GridEvenShareISN_EET2_T4_E12temp_storage;
	add.s32 	%r188, %r187, %r186;
	st.shared.f32 	[%r188+8], %f16;
$L__BB10_19:
	bar.sync 	0;
	setp.ne.s32 	%p55, %r5, 0;
	@%p55 bra 	$L__BB10_46;
	ld.shared.f32 	%f290, [_ZZN3cub18CUB_300001_SM_10006detail6reduce18DeviceReduceKernelINS2_10policy_hubIfyN4cuda3std3__44plusIfEEE10Policy1000EN6thrust24THRUST_300001_SM_1000_NS6detail15normal_iteratorINSD_10device_ptrIfEEEEyS9_fNS7_10__identityEEEvT0_PT3_T1_NS0_13GridEvenShareISN_EET2_T4_E12temp_storage+12];
	add.f32 	%f291, %f323, %f290;
	ld.shared.f32 	%f292, [_ZZN3cub18CUB_300001_SM_10006detail6reduce18DeviceReduceKernelINS2_10policy_hubIfyN4cuda3std3__44plusIfEEE10Policy1000EN6thrust24THRUST_300001_SM_1000_NS6detail15normal_iteratorINSD_10device_ptrIfEEEEyS9_fNS7_10__identityEEEvT0_PT3_T1_NS0_13GridEvenShareISN_EET2_T4_E12temp_storage+16];
	add.f32 	%f293, %f291, %f292;
	ld.shared.f32 	%f294, [_ZZN3cub18CUB_300001_SM_10006detail6reduce18DeviceReduceKernelINS2_10policy_hubIfyN4cuda3std3__44plusIfEEE10Policy1000EN6thrust24THRUST_300001_SM_1000_NS6detail15normal_iteratorINSD_10device_ptrIfEEEEyS9_fNS7_10__identityEEEvT0_PT3_T1_NS0_13GridEvenShareISN_EET2_T4_E12temp_storage+20];
	add.f32 	%f295, %f293, %f294;
	ld.shared.f32 	%f296, [_ZZN3cub18CUB_300001_SM_10006detail6reduce18DeviceReduceKernelINS2_10policy_hubIfyN4cuda3std3__44plusIfEEE10Policy1000EN6thrust24THRUST_300001_SM_1000_NS6detail15normal_iteratorINSD_10device_ptrIfEEEEyS9_fNS7_10__identityEEEvT0_PT3_T1_NS0_13GridEvenShareISN_EET2_T4_E12temp_storage+24];
	add.f32 	%f297, %f295, %f296;
	ld.shared.f32 	%f298, [_ZZN3cub18CUB_300001_SM_10006detail6reduce18DeviceReduceKernelINS2_10policy_hubIfyN4cuda3std3__44plusIfEEE10Policy1000EN6thrust24THRUST_300001_SM_1000_NS6detail15normal_iteratorINSD_10device_ptrIfEEEEyS9_fNS7_10__identityEEEvT0_PT3_T1_NS0_13GridEvenShareISN_EET2_T4_E12temp_storage+28];
	add.f32 	%f299, %f297, %f298;
	ld.shared.f32 	%f300, [_ZZN3cub18CUB_300001_SM_10006detail6reduce18DeviceReduceKernelINS2_10policy_hubIfyN4cuda3std3__44plusIfEEE10Policy1000EN6thrust24THRUST_300001_SM_1000_NS6detail15normal_iteratorINSD_10device_ptrIfEEEEyS9_fNS7_10__identityEEEvT0_PT3_T1_NS0_13GridEvenShareISN_EET2_T4_E12temp_storage+32];
	add.f32 	%f301, %f299, %f300;
	ld.shared.f32 	%f302, [_ZZN3cub18CUB_300001_SM_10006detail6reduce18DeviceReduceKernelINS2_10policy_hubIfyN4cuda3std3__44plusIfEEE10Policy1000EN6thrust24THRUST_300001_SM_1000_NS6detail15normal_iteratorINSD_10device_ptrIfEEEEyS9_fNS7_10__identityEEEvT0_PT3_T1_NS0_13GridEvenShareISN_EET2_T4_E12temp_storage+36];
	add.f32 	%f323, %f301, %f302;
	bra.uni 	$L__BB10_46;
$L__BB10_21:
	// begin inline asm
	mov.u32 %r121, %laneid;
	// end inline asm
	and.b32  	%r147, %r5, 992;
	add.s32 	%r148, %r147, 32;
	setp.gt.s32 	%p34, %r148, %r4;
	not.b32 	%r149, %r147;
	add.s32 	%r150, %r4, %r149;
	selp.b32 	%r145, %r150, 31, %p34;
	mov.b32 	%r123, %f312;
	mov.b32 	%r124, 1;
	mov.b32 	%r146, -1;
	// begin inline asm
	shfl.sync.down.b32 %r122, %r123, %r124, %r145, %r146;
	// end inline asm
	setp.lt.s32 	%p35, %r121, %r145;
	mov.b32 	%f243, %r122;
	add.f32 	%f244, %f312, %f243;
	selp.f32 	%f245, %f244, %f312, %p35;
	mov.b32 	%r128, %f245;
	mov.b32 	%r129, 2;
	// begin inline asm
	shfl.sync.down.b32 %r127, %r128, %r129, %r145, %r146;
	// end inline asm
	add.s32 	%r151, %r121, 2;
	setp.gt.s32 	%p36, %r151, %r145;
	mov.b32 	%f246, %r127;
	add.f32 	%f247, %f245, %f246;
	selp.f32 	%f248, %f245, %f247, %p36;
	mov.b32 	%r133, %f248;
	mov.b32 	%r134, 4;
	// begin inline asm
	shfl.sync.down.b32 %r132, %r133, %r134, %r145, %r146;
	// end inline asm
	add.s32 	%r152, %r121, 4;
	setp.gt.s32 	%p37, %r152, %r145;
	mov.b32 	%f249, %r132;
	add.f32 	%f250, %f248, %f249;
	selp.f32 	%f251, %f248, %f250, %p37;
	mov.b32 	%r138, %f251;
	mov.b32 	%r139, 8;
	// begin inline asm
	shfl.sync.down.b32 %r137, %r138, %r139, %r145, %r146;
	// end inline asm
	add.s32 	%r153, %r121, 8;
	setp.gt.s32 	%p38, %r153, %r145;
	mov.b32 	%f252, %r137;
	add.f32 	%f253, %f251, %f252;
	selp.f32 	%f254, %f251, %f253, %p38;
	mov.b32 	%r143, %f254;
	mov.b32 	%r144, 16;
	// begin inline asm
	shfl.sync.down.b32 %r142, %r143, %r144, %r145, %r146;
	// end inline asm
	add.s32 	%r154, %r121, 16;
	setp.gt.s32 	%p39, %r154, %r145;
	mov.b32 	%f255, %r142;
	add.f32 	%f256, %f254, %f255;
	selp.f32 	%f323, %f254, %f256, %p39;
	setp.ne.s32 	%p40, %r121, 0;
	@%p40 bra 	$L__BB10_23;
	shr.u32 	%r155, %r5, 3;
	and.b32  	%r156, %r155, 124;
	mov.u32 	%r157, _ZZN3cub18CUB_300001_SM_10006detail6reduce18DeviceReduceKernelINS2_10policy_hubIfyN4cuda3std3__44plusIfEEE10Policy1000EN6thrust24THRUST_300001_SM_1000_NS6detail15normal_iteratorINSD_10device_ptrIfEEEEyS9_fNS7_10__identityEEEvT0_PT3_T1_NS0_13GridEvenShareISN_EET2_T4_E12temp_storage;
	add.s32 	%r158, %r157, %r156;
	st.shared.f32 	[%r158+8], %f323;
$L__BB10_23:
	bar.sync 	0;
	setp.ne.s32 	%p41, %r5, 0;
	@%p41 bra 	$L__BB10_46;
	setp.gt.s32 	%p42, %r4, 32;
	ld.shared.f32 	%f257, [_ZZN3cub18CUB_300001_SM_10006detail6reduce18DeviceReduceKernelINS2_10policy_hubIfyN4cuda3std3__44plusIfEEE10Policy1000EN6thrust24THRUST_300001_SM_1000_NS6detail15normal_iteratorINSD_10device_ptrIfEEEEyS9_fNS7_10__identityEEEvT0_PT3_T1_NS0_13GridEvenShareISN_EET2_T4_E12temp_storage+12];
	add.f32 	%f258, %f323, %f257;
	selp.f32 	%f259, %f258, %f323, %p42;
	setp.gt.s32 	%p43, %r4, 64;
	ld.shared.f32 	%f260, [_ZZN3cub18CUB_300001_SM_10006detail6reduce18DeviceReduceKernelINS2_10policy_hubIfyN4cuda3std3__44plusIfEEE10Policy1000EN6thrust24THRUST_300001_SM_1000_NS6detail15normal_iteratorINSD_10device_ptrIfEEEEyS9_fNS7_10__identityEEEvT0_PT3_T1_NS0_13GridEvenShareISN_EET2_T4_E12temp_storage+16];
	add.f32 	%f261, %f260, %f259;
	selp.f32 	%f262, %f261, %f259, %p43;
	setp.gt.s32 	%p44, %r4, 96;
	ld.shared.f32 	%f263, [_ZZN3cub18CUB_300001_SM_10006detail6reduce18DeviceReduceKernelINS2_10policy_hubIfyN4cuda3std3__44plusIfEEE10Policy1000EN6thrust24THRUST_300001_SM_1000_NS6detail15normal_iteratorINSD_10device_ptrIfEEEEyS9_fNS7_10__identityEEEvT0_PT3_T1_NS0_13GridEvenShareISN_EET2_T4_E12temp_storage+20];
	add.f32 	%f264, %f263, %f262;
	selp.f32 	%f265, %f264, %f262, %p44;
	setp.gt.s32 	%p45, %r4, 128;
	ld.shared.f32 	%f266, [_ZZN3cub18CUB_300001_SM_10006detail6reduce18DeviceReduceKernelINS2_10policy_hubIfyN4cuda3std3__44plusIfEEE10Policy1000EN6thrust24THRUST_300001_SM_1000_NS6detail15normal_iteratorINSD_10device_ptrIfEEEEyS9_fNS7_10__identityEEEvT0_PT3_T1_NS0_13GridEvenShareISN_EET2_T4_E12temp_storage+24];
	add.f32 	%f267, %f266, %f265;
	selp.f32 	%f268, %f267, %f265, %p45;
	setp.gt.s32 	%p46, %r4, 160;
	ld.shared.f32 	%f269, [_ZZN3cub18CUB_300001_SM_10006detail6reduce18DeviceReduceKernelINS2_10policy_hubIfyN4cuda3std3__44plusIfEEE10Policy1000EN6thrust24THRUST_300001_SM_1000_NS6detail15normal_iteratorINSD_10device_ptrIfEEEEyS9_fNS7_10__identityEEEvT0_PT3_T1_NS0_13GridEvenShareISN_EET2_T4_E12temp_storage+28];
	add.f32 	%f270, %f269, %f268;
	selp.f32 	%f271, %f270, %f268, %p46;
	setp.gt.s32 	%p47, %r4, 192;
	ld.shared.f32 	%f272, [_ZZN3cub18CUB_300001_SM_10006detail6reduce18DeviceReduceKernelINS2_10policy_hubIfyN4cuda3std3__44plusIfEEE10Policy1000EN6thrust24THRUST_300001_SM_1000_NS6detail15normal_iteratorINSD_10device_ptrIfEEEEyS9_fNS7_10__identityEEEvT0_PT3_T1_NS0_13GridEvenShareISN_EET2_T4_E12temp_storage+32];
	add.f32 	%f273, %f272, %f271;
	selp.f32 	%f274, %f273, %f271, %p47;
	setp.gt.s32 	%p48, %r4, 224;
	ld.shared.f32 	%f275, [_ZZN3cub18CUB_300001_SM_10006detail6reduce18DeviceReduceKernelINS2_10policy_hubIfyN4cuda3std3__44plusIfEEE10Policy1000EN6thrust24THRUST_300001_SM_1000_NS6detail15normal_iteratorINSD_10device_ptrIfEEEEyS9_fNS7_10__identityEEEvT0_PT3_T1_NS0_13GridEvenShareISN_EET2_T4_E12temp_storage+36];
	add.f32 	%f276, %f275, %f274;
	selp.f32 	%f323, %f276, %f274, %p48;
	bra.uni 	$L__BB10_46;
$L__BB10_25:
	cvt.u32.u64 	%r52, %rd4;
	mov.u32 	%r27, %tid.x;
	add.s32 	%r53, %r27, %r52;
	mul.wide.u32 	%rd26, %r53, 4;
	add.s64 	%rd27, %rd2, %rd26;
	ld.global.f32 	%f41, [%rd27];
	ld.global.f32 	%f42, [%rd27+1024];
	ld.global.f32 	%f43, [%rd27+2048];
	ld.global.f32 	%f44, [%rd27+3072];
	ld.global.f32 	%f45, [%rd27+4096];
	ld.global.f32 	%f46, [%rd27+5120];
	ld.global.f32 	%f47, [%rd27+6144];
	ld.global.f32 	%f48, [%rd27+7168];
	ld.global.f32 	%f49, [%rd27+8192];
	ld.global.f32 	%f50, [%rd27+9216];
	ld.global.f32 	%f51, [%rd27+10240];
	ld.global.f32 	%f52, [%rd27+11264];
	ld.global.f32 	%f53, [%rd27+12288];
	ld.global.f32 	%f54, [%rd27+13312];
	ld.global.f32 	%f55, [%rd27+14336];
	ld.global.f32 	%f56, [%rd27+15360];
	add.f32 	%f57, %f41, %f42;
	add.f32 	%f58, %f43, %f44;
	add.f32 	%f59, %f45, %f46;
	add.f32 	%f60, %f47, %f48;
	add.f32 	%f61, %f49, %f50;
	add.f32 	%f62, %f51, %f52;
	add.f32 	%f63, %f53, %f54;
	add.f32 	%f64, %f55, %f56;
	add.f32 	%f65, %f57, %f58;
	add.f32 	%f66, %f59, %f60;
	add.f32 	%f67, %f61, %f62;
	add.f32 	%f68, %f63, %f64;
	add.f32 	%f69, %f65, %f66;
	add.f32 	%f70, %f67, %f68;
	add.f32 	%f322, %f69, %f70;
	setp.lt.u64 	%p2, %rd5, %rd3;
	@%p2 bra 	$L__BB10_42;
	cvt.u32.u64 	%r55, %rd3;
	cvt.u64.u32 	%rd28, %r27;
	add.s64 	%rd74, %rd4, %rd3;
	cvt.u32.u64 	%r28, %rd1;
	not.b32 	%r57, %r27;
	add.s32 	%r58, %r57, %r28;
	sub.s32 	%r59, %r58, %r55;
	sub.s32 	%r198, %r59, %r52;
	add.s64 	%rd29, %rd74, %rd28;
	shl.b64 	%rd30, %rd29, 2;
	add.s64 	%rd31, %rd30, %rd2;
	add.s64 	%rd73, %rd31, 8192;
	mov.b32 	%r199, 0;
	shl.b32 	%r60, %r1, 12;
	mov.u64 	%rd75, %rd4;
$L__BB10_27:
	cvt.s64.s32 	%rd15, %r60;
	add.s64 	%rd75, %rd75, %rd15;
	add.s64 	%rd32, %rd1, -4096;
	setp.gt.u64 	%p3, %rd75, %rd32;
	@%p3 bra 	$L__BB10_29;
	shl.b32 	%r61, %r1, 12;
	cvt.s64.s32 	%rd33, %r61;
	cvt.u64.u32 	%rd34, %r27;
	add.s64 	%rd35, %rd75, %rd34;
	shl.b64 	%rd36, %rd35, 2;
	add.s64 	%rd37, %rd2, %rd36;
	ld.global.f32 	%f71, [%rd37];
	ld.global.f32 	%f72, [%rd37+1024];
	ld.global.f32 	%f73, [%rd37+2048];
	ld.global.f32 	%f74, [%rd37+3072];
	ld.global.f32 	%f75, [%rd37+4096];
	ld.global.f32 	%f76, [%rd37+5120];
	ld.global.f32 	%f77, [%rd37+6144];
	ld.global.f32 	%f78, [%rd37+7168];
	ld.global.f32 	%f79, [%rd37+8192];
	ld.global.f32 	%f80, [%rd37+9216];
	ld.global.f32 	%f81, [%rd37+10240];
	ld.global.f32 	%f82, [%rd37+11264];
	ld.global.f32 	%f83, [%rd37+12288];
	ld.global.f32 	%f84, [%rd37+13312];
	ld.global.f32 	%f85, [%rd37+14336];
	ld.global.f32 	%f86, [%rd37+15360];
	add.f32 	%f87, %f322, %f71;
	add.f32 	%f88, %f72, %f73;
	add.f32 	%f89, %f74, %f75;
	add.f32 	%f90, %f76, %f77;
	add.f32 	%f91, %f78, %f79;
	add.f32 	%f92, %f80, %f81;
	add.f32 	%f93, %f82, %f83;
	add.f32 	%f94, %f84, %f85;
	add.f32 	%f95, %f87, %f88;
	add.f32 	%f96, %f89, %f90;
	add.f32 	%f97, %f91, %f92;
	add.f32 	%f98, %f93, %f94;
	add.f32 	%f99, %f95, %f96;
	add.f32 	%f100, %f97, %f98;
	add.f32 	%f101, %f99, %f100;
	add.f32 	%f322, %f101, %f86;
	sub.s64 	%rd38, %rd1, %rd75;
	setp.lt.u64 	%p4, %rd38, %rd33;
	add.s32 	%r199, %r199, 1;
	add.s64 	%rd74, %rd74, %rd33;
	sub.s32 	%r198, %r198, %r61;
	mul.wide.s32 	%rd39, %r61, 4;
	add.s64 	%rd73, %rd73, %rd39;
	@%p4 bra 	$L__BB10_42;
	bra.uni 	$L__BB10_27;
$L__BB10_29:
	setp.le.u64 	%p5, %rd1, %rd75;
	cvt.u32.u64 	%r62, %rd75;
	cvt.u32.u64 	%r63, %rd1;
	sub.s32 	%r64, %r63, %r62;
	setp.ge.s32 	%p6, %r27, %r64;
	or.pred  	%p7, %p5, %p6;
	@%p7 bra 	$L__BB10_42;
	cvt.u32.u64 	%r66, %rd15;
	cvt.u32.u64 	%r67, %rd4;
	not.b32 	%r68, %r27;
	add.s32 	%r69, %r68, %r28;
	add.s32 	%r70, %r66, %r67;
	sub.s32 	%r71, %r69, %r70;
	mul.lo.s32 	%r72, %r1, %r199;
	shl.b32 	%r73, %r72, 12;
	sub.s32 	%r74, %r71, %r73;
	shr.u32 	%r75, %r74, 8;
	add.s32 	%r34, %r75, 1;
	and.b32  	%r35, %r34, 15;
	setp.lt.u32 	%p8, %r74, 3840;
	mov.u32 	%r202, %r27;
	@%p8 bra 	$L__BB10_33;
	shr.u32 	%r76, %r198, 8;
	add.s32 	%r77, %r76, 1;
	and.b32  	%r78, %r77, 33554416;
	neg.s32 	%r200, %r78;
	mov.u32 	%r202, %r27;
$L__BB10_32:
	.pragma "nounroll";
	ld.global.f32 	%f103, [%rd73+-8192];
	add.f32 	%f104, %f322, %f103;
	ld.global.f32 	%f105, [%rd73+-7168];
	add.f32 	%f106, %f104, %f105;
	ld.global.f32 	%f107, [%rd73+-6144];
	add.f32 	%f108, %f106, %f107;
	ld.global.f32 	%f109, [%rd73+-5120];
	add.f32 	%f110, %f108, %f109;
	ld.global.f32 	%f111, [%rd73+-4096];
	add.f32 	%f112, %f110, %f111;
	ld.global.f32 	%f113, [%rd73+-3072];
	add.f32 	%f114, %f112, %f113;
	ld.global.f32 	%f115, [%rd73+-2048];
	add.f32 	%f116, %f114, %f115;
	ld.global.f32 	%f117, [%rd73+-1024];
	add.f32 	%f118, %f116, %f117;
	ld.global.f32 	%f119, [%rd73];
	add.f32 	%f120, %f118, %f119;
	ld.global.f32 	%f121, [%rd73+1024];
	add.f32 	%f122, %f120, %f121;
	ld.global.f32 	%f123, [%rd73+2048];
	add.f32 	%f124, %f122, %f123;
	ld.global.f32 	%f125, [%rd73+3072];
	add.f32 	%f126, %f124, %f125;
	ld.global.f32 	%f127, [%rd73+4096];
	add.f32 	%f128, %f126, %f127;
	ld.global.f32 	%f129, [%rd73+5120];
	add.f32 	%f130, %f128, %f129;
	ld.global.f32 	%f131, [%rd73+6144];
	add.f32 	%f132, %f130, %f131;
	ld.global.f32 	%f133, [%rd73+7168];
	add.f32 	%f322, %f132, %f133;
	add.s32 	%r202, %r202, 4096;
	add.s32 	%r200, %r200, 16;
	add.s64 	%rd73, %rd73, 16384;
	setp.ne.s32 	%p9, %r200, 0;
	@%p9 bra 	$L__BB10_32;
$L__BB10_33:
	setp.eq.s32 	%p10, %r35, 0;
	@%p10 bra 	$L__BB10_42;
	and.b32  	%r42, %r34, 7;
	setp.lt.u32 	%p11, %r35, 8;
	@%p11 bra 	$L__BB10_36;
	cvt.u64.u32 	%rd40, %r202;
	add.s64 	%rd41, %rd75, %rd40;
	shl.b64 	%rd42, %rd41, 2;
	add.s64 	%rd43, %rd2, %rd42;
	ld.global.f32 	%f135, [%rd43];
	add.f32 	%f136, %f322, %f135;
	ld.global.f32 	%f137, [%rd43+1024];
	add.f32 	%f138, %f136, %f137;
	ld.global.f32 	%f139, [%rd43+2048];
	add.f32 	%f140, %f138, %f139;
	ld.global.f32 	%f141, [%rd43+3072];
	add.f32 	%f142, %f140, %f141;
	ld.global.f32 	%f143, [%rd43+4096];
	add.f32 	%f144, %f142, %f143;
	ld.global.f32 	%f145, [%rd43+5120];
	add.f32 	%f146, %f144, %f145;
	ld.global.f32 	%f147, [%rd43+6144];
	add.f32 	%f148, %f146, %f147;
	ld.global.f32 	%f149, [%rd43+7168];
	add.f32 	%f322, %f148, %f149;
	add.s32 	%r202, %r202, 2048;
$L__BB10_36:
	setp.eq.s32 	%p12, %r42, 0;
	@%p12 bra 	$L__BB10_42;
	setp.lt.u32 	%p13, %r42, 4;
	@%p13 bra 	$L__BB10_39;
	cvt.u64.u32 	%rd44, %r202;
	add.s64 	%rd45, %rd75, %rd44;
	shl.b64 	%rd46, %rd45, 2;
	add.s64 	%rd47, %rd2, %rd46;
	ld.global.f32 	%f151, [%rd47];
	add.f32 	%f152, %f322, %f151;
	ld.global.f32 	%f153, [%rd47+1024];
	add.f32 	%f154, %f152, %f153;
	ld.global.f32 	%f155, [%rd47+2048];
	add.f32 	%f156, %f154, %f155;
	ld.global.f32 	%f157, [%rd47+3072];
	add.f32 	%f322, %f156, %f157;
	add.s32 	%r202, %r202, 1024;
$L__BB10_39:
	and.b32  	%r79, %r34, 3;
	setp.eq.s32 	%p14, %r79, 0;
	@%p14 bra 	$L__BB10_42;
	cvt.u64.u32 	%rd48, %r202;
	add.s64 	%rd49, %rd48, %rd74;
	shl.b64 	%rd50, %rd49, 2;
	add.s64 	%rd77, %rd2, %rd50;
	cvt.u16.u32 	%rs1, %r198;
	shr.u16 	%rs2, %rs1, 8;
	add.s16 	%rs3, %rs2, 1;
	cvt.u32.u16 	%r80, %rs3;
	and.b32  	%r81, %r80, 3;
	neg.s32 	%r205, %r81;
$L__BB10_41:
	.pragma "nounroll";
	ld.global.f32 	%f158, [%rd77];
	add.f32 	%f322, %f322, %f158;
	add.s64 	%rd77, %rd77, 1024;
	add.s32 	%r205, %r205, 1;
	setp.ne.s32 	%p15, %r205, 0;
	@%p15 bra 	$L__BB10_41;
$L__BB10_42:
	// begin inline asm
	mov.u32 %r82, %laneid;
	// end inline asm
	mov.b32 	%r84, %f322;
	mov.b32 	%r85, 1;
	mov.b32 	%r106, 31;
	mov.b32 	%r107, -1;
	// begin inline asm
	shfl.sync.down.b32 %r83, %r84, %r85, %r106, %r107;
	// end inline asm
	setp.gt.s32 	%p16, %r82, 30;
	mov.b32 	%f159, %r83;
	add.f32 	%f160, %f322, %f159;
	selp.f32 	%f161, %f322, %f160, %p16;
	mov.b32 	%r89, %f161;
	mov.b32 	%r90, 2;
	// begin inline asm
	shfl.sync.down.b32 %r88, %r89, %r90, %r106, %r107;
	// end inline asm
	setp.gt.s32 	%p17, %r82, 29;
	mov.b32 	%f162, %r88;
	add.f32 	%f163, %f161, %f162;
	selp.f32 	%f164, %f161, %f163, %p17;
	mov.b32 	%r94, %f164;
	mov.b32 	%r95, 4;
	// begin inline asm
	shfl.sync.down.b32 %r93, %r94, %r95, %r106, %r107;
	// end inline asm
	setp.gt.s32 	%p18, %r82, 27;
	mov.b32 	%f165, %r93;
	add.f32 	%f166, %f164, %f165;
	selp.f32 	%f167, %f164, %f166, %p18;
	mov.b32 	%r99, %f167;
	mov.b32 	%r100, 8;
	// begin inline asm
	shfl.sync.down.b32 %r98, %r99, %r100, %r106, %r107;
	// end inline asm
	setp.gt.s32 	%p19, %r82, 23;
	mov.b32 	%f168, %r98;
	add.f32 	%f169, %f167, %f168;
	selp.f32 	%f170, %f167, %f169, %p19;
	mov.b32 	%r104, %f170;
	mov.b32 	%r105, 16;
	// begin inline asm
	shfl.sync.down.b32 %r103, %r104, %r105, %r106, %r107;
	// end inline asm
	setp.gt.s32 	%p20, %r82, 15;
	mov.b32 	%f171, %r103;
	add.f32 	%f37, %f170, %f171;
	selp.f32 	%f323, %f170, %f37, %p20;
	setp.ne.s32 	%p21, %r82, 0;
	@%p21 bra 	$L__BB10_44;
	shr.u32 	%r108, %r27, 3;
	and.b32  	%r109, %r108, 124;
	mov.u32 	%r110, _ZZN3cub18CUB_300001_SM_10006detail6reduce18DeviceReduceKernelINS2_10policy_hubIfyN4cuda3std3__44plusIfEEE10Policy1000EN6thrust24THRUST_300001_SM_1000_NS6detail15normal_iteratorINSD_10device_ptrIfEEEEyS9_fNS7_10__identityEEEvT0_PT3_T1_NS0_13GridEvenShareISN_EET2_T4_E12temp_storage;
	add.s32 	%r111, %r110, %r109;
	st.shared.f32 	[%r111+8], %f37;
$L__BB10_44:
	bar.sync 	0;
	setp.ne.s32 	%p22, %r27, 0;
	@%p22 bra 	$L__BB10_46;
	ld.shared.f32 	%f172, [_ZZN3cub18CUB_300001_SM_10006detail6reduce18DeviceReduceKernelINS2_10policy_hubIfyN4cuda3std3__44plusIfEEE10Policy1000EN6thrust24THRUST_300001_SM_1000_NS6detail15normal_iteratorINSD_10device_ptrIfEEEEyS9_fNS7_10__identityEEEvT0_PT3_T1_NS0_13GridEvenShareISN_EET2_T4_E12temp_storage+12];
	add.f32 	%f173, %f323, %f172;
	ld.shared.f32 	%f174, [_ZZN3cub18CUB_300001_SM_10006detail6reduce18DeviceReduceKernelINS2_10policy_hubIfyN4cuda3std3__44plusIfEEE10Policy1000EN6thrust24THRUST_300001_SM_1000_NS6detail15normal_iteratorINSD_10device_ptrIfEEEEyS9_fNS7_10__identityEEEvT0_PT3_T1_NS0_13GridEvenShareISN_EET2_T4_E12temp_storage+16];
	add.f32 	%f175, %f173, %f174;
	ld.shared.f32 	%f176, [_ZZN3cub18CUB_300001_SM_10006detail6reduce18DeviceReduceKernelINS2_10policy_hubIfyN4cuda3std3__44plusIfEEE10Policy1000EN6thrust24THRUST_300001_SM_1000_NS6detail15normal_iteratorINSD_10device_ptrIfEEEEyS9_fNS7_10__identityEEEvT0_PT3_T1_NS0_13GridEvenShareISN_EET2_T4_E12temp_storage+20];
	add.f32 	%f177, %f175, %f176;
	ld.shared.f32 	%f178, [_ZZN3cub18CUB_300001_SM_10006detail6reduce18DeviceReduceKernelINS2_10policy_hubIfyN4cuda3std3__44plusIfEEE10Policy1000EN6thrust24THRUST_300001_SM_1000_NS6detail15normal_iteratorINSD_10device_ptrIfEEEEyS9_fNS7_10__identityEEEvT0_PT3_T1_NS0_13GridEvenShareISN_EET2_T4_E12temp_storage+24];
	add.f32 	%f179, %f177, %f178;
	ld.shared.f32 	%f180, [_ZZN3cub18CUB_300001_SM_10006detail6reduce18DeviceReduceKernelINS2_10policy_hubIfyN4cuda3std3__44plusIfEEE10Policy1000EN6thrust24THRUST_300001_SM_1000_NS6detail15normal_iteratorINSD_10device_ptrIfEEEEyS9_fNS7_10__identityEEEvT0_PT3_T1_NS0_13GridEvenShareISN_EET2_T4_E12temp_storage+28];
	add.f32 	%f181, %f179, %f180;
	ld.shared.f32 	%f182, [_ZZN3cub18CUB_300001_SM_10006detail6reduce18DeviceReduceKernelINS2_10policy_hubIfyN4cuda3std3__44plusIfEEE10Policy1000EN6thrust24THRUST_300001_SM_1000_NS6detail15normal_iteratorINSD_10device_ptrIfEEEEyS9_fNS7_10__identityEEEvT0_PT3_T1_NS0_13GridEvenShareISN_EET2_T4_E12temp_storage+32];
	add.f32 	%f183, %f181, %f182;
	ld.shared.f32 	%f184, [_ZZN3cub18CUB_300001_SM_10006detail6reduce18DeviceReduceKernelINS2_10policy_hubIfyN4cuda3std3__44plusIfEEE10Policy1000EN6thrust24THRUST_300001_SM_1000_NS6detail15normal_iteratorINSD_10device_ptrIfEEEEyS9_fNS7_10__identityEEEvT0_PT3_T1_NS0_13GridEvenShareISN_EET2_T4_E12temp_storage+36];
	add.f32 	%f323, %f183, %f184;
$L__BB10_46:
	mov.u32 	%r189, %tid.x;
	setp.ne.s32 	%p56, %r189, 0;
	@%p56 bra 	$L__BB10_48;
	ld.param.u64 	%rd71, [_ZN3cub18CUB_300001_SM_10006detail6reduce18DeviceReduceKernelINS2_10policy_hubIfyN4cuda3std3__44plusIfEEE10Policy1000EN6thrust24THRUST_300001_SM_1000_NS6detail15normal_iteratorINSD_10device_ptrIfEEEEyS9_fNS7_10__identityEEEvT0_PT3_T1_NS0_13GridEvenShareISN_EET2_T4__param_1];
	cvta.to.global.u64 	%rd68, %rd71;
	mul.wide.u32 	%rd69, %r2, 4;
	add.s64 	%rd70, %rd68, %rd69;
	st.global.f32 	[%rd70], %f323;
$L__BB10_48:
	ret;

}
	// .globl	_ZN3cub18CUB_300001_SM_10006detail6reduce28DeviceReduceSingleTileKernelINS2_10policy_hubIfyN4cuda3std3__44plusIfEEE10Policy1000EPfSC_iS9_ffNS7_10__identityEEEvT0_T1_T2_T3_T4_T6_
.visible .entry _ZN3cub18CUB_300001_SM_10006detail6reduce28DeviceReduceSingleTileKernelINS2_10policy_hubIfyN4cuda3std3__44plusIfEEE10Policy1000EPfSC_iS9_ffNS7_10__identityEEEvT0_T1_T2_T3_T4_T6_(
	.param .u64 .ptr .align 1 _ZN3cub18CUB_300001_SM_10006detail6reduce28DeviceReduceSingleTileKernelINS2_10policy_hubIfyN4cuda3std3__44plusIfEEE10Policy1000EPfSC_iS9_ffNS7_10__identityEEEvT0_T1_T2_T3_T4_T6__param_0,
	.param .u64 .ptr .align 1 _ZN3cub18CUB_300001_SM_10006detail6reduce28DeviceReduceSingleTileKernelINS2_10policy_hubIfyN4cuda3std3__44plusIfEEE10Policy1000EPfSC_iS9_ffNS7_10__identityEEEvT0_T1_T2_T3_T4_T6__param_1,
	.param .u32 _ZN3cub18CUB_300001_SM_10006detail6reduce28DeviceReduceSingleTileKernelINS2_10policy_hubIfyN4cuda3std3__44plusIfEEE10Policy1000EPfSC_iS9_ffNS7_10__identityEEEvT0_T1_T2_T3_T4_T6__param_2,
	.param .align 1 .b8 _ZN3cub18CUB_300001_SM_10006detail6reduce28DeviceReduceSingleTileKernelINS2_10policy_hubIfyN4cuda3std3__44plusIfEEE10Policy1000EPfSC_iS9_ffNS7_10__identityEEEvT0_T1_T2_T3_T4_T6__param_3[1],
	.param .f32 _ZN3cub18CUB_300001_SM_10006detail6reduce28DeviceReduceSingleTileKernelINS2_10policy_hubIfyN4cuda3std3__44plusIfEEE10Policy1000EPfSC_iS9_ffNS7_10__identityEEEvT0_T1_T2_T3_T4_T6__param_4,
	.param .align 1 .b8 _ZN3cub18CUB_300001_SM_10006detail6reduce28DeviceReduceSingleTileKernelINS2_10policy_hubIfyN4cuda3std3__44plusIfEEE10Policy1000EPfSC_iS9_ffNS7_10__identityEEEvT0_T1_T2_T3_T4_T6__param_5[1]
)
.maxntid 256
.minnctapersm 1
{
	.reg .pred 	%p<97>;
	.reg .b32 	%r<407>;
	.reg .b32 	%f<419>;
	.reg .b64 	%rd<125>;
	// demoted variable
	.shared .align 4 .b8 _ZZN3cub18CUB_300001_SM_10006detail6reduce28DeviceReduceSingleTileKernelINS2_10policy_hubIfyN4cuda3std3__44plusIfEEE10Policy1000EPfSC_iS9_ffNS7_10__identityEEEvT0_T1_T2_T3_T4_T6_E12temp_storage[44];
	ld.param.u64 	%rd16, [_ZN3cub18CUB_300001_SM_10006detail6reduce28DeviceReduceSingleTileKernelINS2_10policy_hubIfyN4cuda3std3__44plusIfEEE10Policy1000EPfSC_iS9_ffNS7_10__identityEEEvT0_T1_T2_T3_T4_T6__param_0];
	ld.param.u64 	%rd17, [_ZN3cub18CUB_300001_SM_10006detail6reduce28DeviceReduceSingleTileKernelINS2_10policy_hubIfyN4cuda3std3__44plusIfEEE10Policy1000EPfSC_iS9_ffNS7_10__identityEEEvT0_T1_T2_T3_T4_T6__param_1];
	ld.param.u32 	%r67, [_ZN3cub18CUB_300001_SM_10006detail6reduce28DeviceReduceSingleTileKernelINS2_10policy_hubIfyN4cuda3std3__44plusIfEEE10Policy1000EPfSC_iS9_ffNS7_10__identityEEEvT0_T1_T2_T3_T4_T6__param_2];
	ld.param.f32 	%f58, [_ZN3cub18CUB_300001_SM_10006detail6reduce28DeviceReduceSingleTileKernelINS2_10policy_hubIfyN4cuda3std3__44plusIfEEE10Policy1000EPfSC_iS9_ffNS7_10__identityEEEvT0_T1_T2_T3_T4_T6__param_4];
	cvta.to.global.u64 	%rd1, %rd17;
	setp.ne.s32 	%p1, %r67, 0;
	@%p1 bra 	$L__BB11_3;
	mov.u32 	%r380, %tid.x;
	setp.ne.s32 	%p96, %r380, 0;
	@%p96 bra 	$L__BB11_74;
	st.global.f32 	[%rd1], %f58;
	bra.uni 	$L__BB11_74;
$L__BB11_3:
	and.b64  	%rd18, %rd16, 15;
	setp.ne.s64 	%p2, %rd18, 0;
	@%p2 bra 	$L__BB11_38;
	setp.gt.s32 	%p49, %r67, 4095;
	@%p49 bra 	$L__BB11_22;
	mov.u32 	%r1, %tid.x;
	setp.ge.s32 	%p66, %r1, %r67;
	mov.f32 	%f397, 0f00000000;
	mov.u32 	%r384, %r1;
	@%p66 bra 	$L__BB11_7;
	mul.wide.u32 	%rd113, %r1, 4;
	add.s64 	%rd112, %rd16, %rd113;
	// begin inline asm
	ld.global.nc.u32 %r300, [%rd112];
	// end inline asm
	mov.b32 	%f397, %r300;
	add.s32 	%r384, %r1, 256;
$L__BB11_7:
	setp.ge.s32 	%p67, %r384, %r67;
	@%p67 bra 	$L__BB11_13;
	not.b32 	%r301, %r384;
	add.s32 	%r4, %r67, %r301;
	and.b32  	%r302, %r4, 768;
	setp.eq.s32 	%p68, %r302, 768;
	@%p68 bra 	$L__BB11_11;
	mul.wide.u32 	%rd114, %r384, 4;
	add.s64 	%rd121, %rd16, %rd114;
	shr.u32 	%r303, %r4, 8;
	add.s32 	%r304, %r303, 1;
	and.b32  	%r305, %r304, 3;
	neg.s32 	%r382, %r305;
$L__BB11_10:
	.pragma "nounroll";
	// begin inline asm
	ld.global.nc.u32 %r306, [%rd121];
	// end inline asm
	mov.b32 	%f323, %r306;
	add.f32 	%f397, %f397, %f323;
	add.s32 	%r384, %r384, 256;
	add.s64 	%rd121, %rd121, 1024;
	add.s32 	%r382, %r382, 1;
	setp.ne.s32 	%p69, %r382, 0;
	@%p69 bra 	$L__BB11_10;
$L__BB11_11:
	setp.lt.u32 	%p70, %r4, 768;
	@%p70 bra 	$L__BB11_13;
$L__BB11_12:
	mul.wide.s32 	%rd120, %r384, 4;
	add.s64 	%rd116, %rd16, %rd120;
	// begin inline asm
	ld.global.nc.u32 %r307, [%rd116];
	// end inline asm
	mov.b32 	%f324, %r307;
	add.f32 	%f325, %f397, %f324;
	add.s64 	%rd117, %rd116, 1024;
	// begin inline asm
	ld.global.nc.u32 %r308, [%rd117];
	// end inline asm
	mov.b32 	%f326, %r308;
	add.f32 	%f327, %f325, %f326;
	add.s64 	%rd118, %rd116, 2048;
	// begin inline asm
	ld.global.nc.u32 %r309, [%rd118];
	// end inline asm
	mov.b32 	%f328, %r309;
	add.f32 	%f329, %f327, %f328;
	add.s64 	%rd119, %rd116, 3072;
	// begin inline asm
	ld.global.nc.u32 %r310, [%rd119];
	// end inline asm
	mov.b32 	%f330, %r310;
	add.f32 	%f397, %f329, %f330;
	add.s32 	%r384, %r384, 1024;
	setp.lt.s32 	%p71, %r384, %r67;
	@%p71 bra 	$L__BB11_12;
$L__BB11_13:
	setp.lt.s32 	%p72, %r67, 256;
	@%p72 bra 	$L__BB11_18;
	// begin inline asm
	mov.u32 %r349, %laneid;
	// end inline asm
	mov.b32 	%r351, %f397;
	mov.b32 	%r352, 1;
	mov.b32 	%r373, 31;
	mov.b32 	%r374, -1;
	// begin inline asm
	shfl.sync.down.b32 %r350, %r351, %r352, %r373, %r374;
	// end inline asm
	setp.gt.s32 	%p88, %r349, 30;
	mov.b32 	%f365, %r350;
	add.f32 	%f366, %f397, %f365;
	selp.f32 	%f367, %f397, %f366, %p88;
	mov.b32 	%r356, %f367;
	mov.b32 	%r357, 2;
	// begin inline asm
	shfl.sync.down.b32 %r355, %r356, %r357, %r373, %r374;
	// end inline asm
	setp.gt.s32 	%p89, %r349, 29;
	mov.b32 	%f368, %r355;
	add.f32 	%f369, %f367, %f368;
	selp.f32 	%f370, %f367, %f369, %p89;
	mov.b32 	%r361, %f370;
	mov.b32 	%r362, 4;
	// begin inline asm
	shfl.sync.down.b32 %r360, %r361, %r362, %r373, %r374;
	// end inline asm
	setp.gt.s32 	%p90, %r349, 27;
	mov.b32 	%f371, %r360;
	add.f32 	%f372, %f370, %f371;
	selp.f32 	%f373, %f370, %f372, %p90;
	mov.b32 	%r366, %f373;
	mov.b32 	%r367, 8;
	// begin inline asm
	shfl.sync.down.b32 %r365, %r366, %r367, %r373, %r374;
	// end inline asm
	setp.gt.s32 	%p91, %r349, 23;
	mov.b32 	%f374, %r365;
	add.f32 	%f375, %f373, %f374;
	selp.f32 	%f376, %f373, %f375, %p91;
	mov.b32 	%r371, %f376;
	mov.b32 	%r372, 16;
	// begin inline asm
	shfl.sync.down.b32 %r370, %r371, %r372, %r373, %r374;
	// end inline asm
	setp.gt.s32 	%p92, %r349, 15;
	mov.b32 	%f377, %r370;
	add.f32 	%f10, %f376, %f377;
	selp.f32 	%f418, %f376, %f10, %p92;
	setp.ne.s32 	%p93, %r349, 0;
	@%p93 bra 	$L__BB11_16;
	shr.u32 	%r375, %r1, 3;
	and.b32  	%r376, %r375, 124;
	mov.u32 	%r377, _ZZN3cub18CUB_300001_SM_10006detail6reduce28DeviceReduceSingleTileKernelINS2_10policy_hubIfyN4cuda3std3__44plusIfEEE10Policy1000EPfSC_iS9_ffNS7_10__identityEEEvT0_T1_T2_T3_T4_T6_E12temp_storage;
	add.s32 	%r378, %r377, %r376;
	st.shared.f32 	[%r378+8], %f10;
$L__BB11_16:
	bar.sync 	0;
	setp.ne.s32 	%p94, %r1, 0;
	@%p94 bra 	$L__BB11_72;
	ld.shared.f32 	%f378, [_ZZN3cub18CUB_300001_SM_10006detail6reduce28DeviceReduceSingleTileKernelINS2_10policy_hubIfyN4cuda3std3__44plusIfEEE10Policy1000EPfSC_iS9_ffNS7_10__identityEEEvT0_T1_T2_T3_T4_T6_E12temp_storage+12];
	add.f32 	%f379, %f418, %f378;
	ld.shared.f32 	%f380, [_ZZN3cub18CUB_300001_SM_10006detail6reduce28DeviceReduceSingleTileKernelINS2_10policy_hubIfyN4cuda3std3__44plusIfEEE10Policy1000EPfSC_iS9_ffNS7_10__identityEEEvT0_T1_T2_T3_T4_T6_E12temp_storage+16];
	add.f32 	%f381, %f379, %f380;
	ld.shared.f32 	%f382, [_ZZN3cub18CUB_300001_SM_10006detail6reduce28DeviceReduceSingleTileKernelINS2_10policy_hubIfyN4cuda3std3__44plusIfEEE10Policy1000EPfSC_iS9_ffNS7_10__identityEEEvT0_T1_T2_T3_T4_T6_E12temp_storage+20];
	add.f32 	%f383, %f381, %f382;
	ld.shared.f32 	%f384, [_ZZN3cub18CUB_300001_SM_10006detail6reduce28DeviceReduceSingleTileKernelINS2_10policy_hubIfyN4cuda3std3__44plusIfEEE10Policy1000EPfSC_iS9_ffNS7_10__identityEEEvT0_T1_T2_T3_T4_T6_E12temp_storage+24];
	add.f32 	%f385, %f383, %f384;
	ld.shared.f32 	%f386, [_ZZN3cub18CUB_300001_SM_10006detail6reduce28DeviceReduceSingleTileKernelINS2_10policy_hubIfyN4cuda3std3__44plusIfEEE10Policy1000EPfSC_iS9_ffNS7_10__identityEEEvT0_T1_T2_T3_T4_T6_E12temp_storage+28];
	add.f32 	%f387, %f385, %f386;
	ld.shared.f32 	%f388, [_ZZN3cub18CUB_300001_SM_10006detail6reduce28DeviceReduceSingleTileKernelINS2_10policy_hubIfyN4cuda3std3__44plusIfEEE10Policy1000EPfSC_iS9_ffNS7_10__identityEEEvT0_T1_T2_T3_T4_T6_E12temp_storage+32];
	add.f32 	%f389, %f387, %f388;
	ld.shared.f32 	%f390, [_ZZN3cub18CUB_300001_SM_10006detail6reduce28DeviceReduceSingleTileKernelINS2_10policy_hubIfyN4cuda3std3__44plusIfEEE10Policy1000EPfSC_iS9_ffNS7_10__identityEEEvT0_T1_T2_T3_T4_T6_E12temp_storage+36];
	add.f32 	%f418, %f389, %f390;
	bra.uni 	$L__BB11_72;
$L__BB11_18:
	// begin inline asm
	mov.u32 %r311, %laneid;
	// end inline asm
	and.b32  	%r337, %r1, 992;
	add.s32 	%r338, %r337, 32;
	setp.gt.s32 	%p73, %r338, %r67;
	not.b32 	%r339, %r337;
	add.s32 	%r340, %r67, %r339;
	selp.b32 	%r335, %r340, 31, %p73;
	mov.b32 	%r313, %f397;
	mov.b32 	%r314, 1;
	mov.b32 	%r336, -1;
	// begin inline asm
	shfl.sync.down.b32 %r312, %r313, %r314, %r335, %r336;
	// end inline asm
	setp.lt.s32 	%p74, %r311, %r335;
	mov.b32 	%f331, %r312;
	add.f32 	%f332, %f397, %f331;
	selp.f32 	%f333, %f332, %f397, %p74;
	mov.b32 	%r318, %f333;
	mov.b32 	%r319, 2;
	// begin inline asm
	shfl.sync.down.b32 %r317, %r318, %r319, %r335, %r336;
	// end inline asm
	add.s32 	%r341, %r311, 2;
	setp.gt.s32 	%p75, %r341, %r335;
	mov.b32 	%f334, %r317;
	add.f32 	%f335, %f333, %f334;
	selp.f32 	%f336, %f333, %f335, %p75;
	mov.b32 	%r323, %f336;
	mov.b32 	%r324, 4;
	// begin inline asm
	shfl.sync.down.b32 %r322, %r323, %r324, %r335, %r336;
	// end inline asm
	add.s32 	%r342, %r311, 4;
	setp.gt.s32 	%p76, %r342, %r335;
	mov.b32 	%f337, %r322;
	add.f32 	%f338, %f336, %f337;
	selp.f32 	%f339, %f336, %f338, %p76;
	mov.b32 	%r328, %f339;
	mov.b32 	%r329, 8;
	// begin inline asm
	shfl.sync.down.b32 %r327, %r328, %r329, %r335, %r336;
	// end inline asm
	add.s32 	%r343, %r311, 8;
	setp.gt.s32 	%p77, %r343, %r335;
	mov.b32 	%f340, %r327;
	add.f32 	%f341, %f339, %f340;
	selp.f32 	%f342, %f339, %f341, %p77;
	mov.b32 	%r333, %f342;
	mov.b32 	%r334, 16;
	// begin inline asm
	shfl.sync.down.b32 %r332, %r333, %r334, %r335, %r336;
	// end inline asm
	add.s32 	%r344, %r311, 16;
	setp.gt.s32 	%p78, %r344, %r335;
	mov.b32 	%f343, %r332;
	add.f32 	%f344, %f342, %f343;
	selp.f32 	%f418, %f342, %f344, %p78;
	setp.ne.s32 	%p79, %r311, 0;
	@%p79 bra 	$L__BB11_20;
	shr.u32 	%r345, %r1, 3;
	and.b32  	%r346, %r345, 124;
	mov.u32 	%r347, _ZZN3cub18CUB_300001_SM_10006detail6reduce28DeviceReduceSingleTileKernelINS2_10policy_hubIfyN4cuda3std3__44plusIfEEE10Policy1000EPfSC_iS9_ffNS7_10__identityEEEvT0_T1_T2_T3_T4_T6_E12temp_storage;
	add.s32 	%r348, %r347, %r346;
	st.shared.f32 	[%r348+8], %f418;
$L__BB11_20:
	bar.sync 	0;
	setp.ne.s32 	%p80, %r1, 0;
	@%p80 bra 	$L__BB11_72;
	setp.gt.s32 	%p81, %r67, 32;
	ld.shared.f32 	%f345, [_ZZN3cub18CUB_300001_SM_10006detail6reduce28DeviceReduceSingleTileKernelINS2_10policy_hubIfyN4cuda3std3__44plusIfEEE10Policy1000EPfSC_iS9_ffNS7_10__identityEEEvT0_T1_T2_T3_T4_T6_E12temp_storage+12];
	add.f32 	%f346, %f418, %f345;
	selp.f32 	%f347, %f346, %f418, %p81;
	setp.gt.s32 	%p82, %r67, 64;
	ld.shared.f32 	%f348, [_ZZN3cub18CUB_300001_SM_10006detail6reduce28DeviceReduceSingleTileKernelINS2_10policy_hubIfyN4cuda3std3__44plusIfEEE10Policy1000EPfSC_iS9_ffNS7_10__identityEEEvT0_T1_T2_T3_T4_T6_E12temp_storage+16];
	add.f32 	%f349, %f348, %f347;
	selp.f32 	%f350, %f349, %f347, %p82;
	setp.gt.s32 	%p83, %r67, 96;
	ld.shared.f32 	%f351, [_ZZN3cub18CUB_300001_SM_10006detail6reduce28DeviceReduceSingleTileKernelINS2_10policy_hubIfyN4cuda3std3__44plusIfEEE10Policy1000EPfSC_iS9_ffNS7_10__identityEEEvT0_T1_T2_T3_T4_T6_E12temp_storage+20];
	add.f32 	%f352, %f351, %f350;
	selp.f32 	%f353, %f352, %f350, %p83;
	setp.gt.s32 	%p84, %r67, 128;
	ld.shared.f32 	%f354, [_ZZN3cub18CUB_300001_SM_10006detail6reduce28DeviceReduceSingleTileKernelINS2_10policy_hubIfyN4cuda3std3__44plusIfEEE10Policy1000EPfSC_iS9_ffNS7_10__identityEEEvT0_T1_T2_T3_T4_T6_E12temp_storage+24];
	add.f32 	%f355, %f354, %f353;
	selp.f32 	%f356, %f355, %f353, %p84;
	setp.gt.s32 	%p85, %r67, 160;
	ld.shared.f32 	%f357, [_ZZN3cub18CUB_300001_SM_10006detail6reduce28DeviceReduceSingleTileKernelINS2_10policy_hubIfyN4cuda3std3__44plusIfEEE10Policy1000EPfSC_iS9_ffNS7_10__identityEEEvT0_T1_T2_T3_T4_T6_E12temp_storage+28];
	add.f32 	%f358, %f357, %f356;
	selp.f32 	%f359, %f358, %f356, %p85;
	setp.gt.s32 	%p86, %r67, 192;
	ld.shared.f32 	%f360, [_ZZN3cub18CUB_300001_SM_10006detail6reduce28DeviceReduceSingleTileKernelINS2_10policy_hubIfyN4cuda3std3__44plusIfEEE10Policy1000EPfSC_iS9_ffNS7_10__identityEEEvT0_T1_T2_T3_T4_T6_E12temp_storage+32];
	add.f32 	%f361, %f360, %f359;
	selp.f32 	%f362, %f361, %f359, %p86;
	setp.gt.s32 	%p87, %r67, 224;
	ld.shared.f32 	%f363, [_ZZN3cub18CUB_300001_SM_10006detail6reduce28DeviceReduceSingleTileKernelINS2_10policy_hubIfyN4cuda3std3__44plusIfEEE10Policy1000EPfSC_iS9_ffNS7_10__identityEEEvT0_T1_T2_T3_T4_T6_E12temp_storage+36];
	add.f32 	%f364, %f363, %f362;
	selp.f32 	%f418, %f364, %f362, %p87;
	bra.uni 	$L__BB11_72;
$L__BB11_22:
	mov.u32 	%r13, %tid.x;
	shl.b32 	%r224, %r13, 2;
	mul.wide.u32 	%rd86, %r224, 4;
	add.s64 	%rd76, %rd16, %rd86;
	// begin inline asm
	ld.global.nc.v2.u64 {%rd74, %rd75}, [%rd76];
	// end inline asm
	mov.b64 	{%r225, %r226}, %rd75;
	mov.b64 	{%r227, %r228}, %rd74;
	mov.b32 	%f225, %r228;
	mov.b32 	%f226, %r227;
	mov.b32 	%f227, %r226;
	mov.b32 	%f228, %r225;
	add.s64 	%rd79, %rd76, 4096;
	// begin inline asm
	ld.global.nc.v2.u64 {%rd77, %rd78}, [%rd79];
	// end inline asm
	mov.b64 	{%r229, %r230}, %rd78;
	mov.b64 	{%r231, %r232}, %rd77;
	mov.b32 	%f229, %r232;
	mov.b32 	%f230, %r231;
	mov.b32 	%f231, %r230;
	mov.b32 	%f232, %r229;
	add.s64 	%rd82, %rd76, 8192;
	// begin inline asm
	ld.global.nc.v2.u64 {%rd80, %rd81}, [%rd82];
	// end inline asm
	mov.b64 	{%r233, %r234}, %rd81;
	mov.b64 	{%r235, %r236}, %rd80;
	mov.b32 	%f233, %r236;
	mov.b32 	%f234, %r235;
	mov.b32 	%f235, %r234;
	mov.b32 	%f236, %r233;
	add.s64 	%rd85, %rd76, 12288;
	// begin inline asm
	ld.global.nc.v2.u64 {%rd83, %rd84}, [%rd85];
	// end inline asm
	mov.b64 	{%r237, %r238}, %rd84;
	mov.b64 	{%r239, %r240}, %rd83;
	mov.b32 	%f237, %r240;
	mov.b32 	%f238, %r239;
	mov.b32 	%f239, %r238;
	mov.b32 	%f240, %r237;
	add.f32 	%f241, %f226, %f225;
	add.f32 	%f242, %f228, %f227;
	add.f32 	%f243, %f230, %f229;
	add.f32 	%f244, %f232, %f231;
	add.f32 	%f245, %f234, %f233;
	add.f32 	%f246, %f236, %f235;
	add.f32 	%f247, %f238, %f237;
	add.f32 	%f248, %f240, %f239;
	add.f32 	%f249, %f241, %f242;
	add.f32 	%f250, %f243, %f244;
	add.f32 	%f251, %f245, %f246;
	add.f32 	%f252, %f247, %f248;
	add.f32 	%f253, %f249, %f250;
	add.f32 	%f254, %f251, %f252;
	add.f32 	%f404, %f253, %f254;
	setp.lt.u32 	%p50, %r67, 8192;
	mov.b32 	%r387, 4096;
	@%p50 bra 	$L__BB11_26;
	add.s32 	%r14, %r67, -4096;
	mov.b32 	%r387, 4096;
$L__BB11_24:
	mul.wide.s32 	%rd99, %r387, 4;
	add.s64 	%rd89, %rd76, %rd99;
	// begin inline asm
	ld.global.nc.v2.u64 {%rd87, %rd88}, [%rd89];
	// end inline asm
	mov.b64 	{%r242, %r243}, %rd88;
	mov.b64 	{%r244, %r245}, %rd87;
	mov.b32 	%f255, %r245;
	mov.b32 	%f256, %r244;
	mov.b32 	%f257, %r243;
	mov.b32 	%f258, %r242;
	add.s64 	%rd92, %rd89, 4096;
	// begin inline asm
	ld.global.nc.v2.u64 {%rd90, %rd91}, [%rd92];
	// end inline asm
	mov.b64 	{%r246, %r247}, %rd91;
	mov.b64 	{%r248, %r249}, %rd90;
	mov.b32 	%f259, %r249;
	mov.b32 	%f260, %r248;
	mov.b32 	%f261, %r247;
	mov.b32 	%f262, %r246;
	add.s64 	%rd95, %rd89, 8192;
	// begin inline asm
	ld.global.nc.v2.u64 {%rd93, %rd94}, [%rd95];
	// end inline asm
	mov.b64 	{%r250, %r251}, %rd94;
	mov.b64 	{%r252, %r253}, %rd93;
	mov.b32 	%f263, %r253;
	mov.b32 	%f264, %r252;
	mov.b32 	%f265, %r251;
	mov.b32 	%f266, %r250;
	add.s64 	%rd98, %rd89, 12288;
	// begin inline asm
	ld.global.nc.v2.u64 {%rd96, %rd97}, [%rd98];
	// end inline asm
	mov.b64 	{%r254, %r255}, %rd97;
	mov.b64 	{%r256, %r257}, %rd96;
	mov.b32 	%f267, %r257;
	mov.b32 	%f268, %r256;
	mov.b32 	%f269, %r255;
	mov.b32 	%f270, %r254;
	add.f32 	%f271, %f404, %f256;
	add.f32 	%f272, %f255, %f258;
	add.f32 	%f273, %f257, %f260;
	add.f32 	%f274, %f259, %f262;
	add.f32 	%f275, %f261, %f264;
	add.f32 	%f276, %f263, %f266;
	add.f32 	%f277, %f265, %f268;
	add.f32 	%f278, %f267, %f270;
	add.f32 	%f279, %f271, %f272;
	add.f32 	%f280, %f273, %f274;
	add.f32 	%f281, %f275, %f276;
	add.f32 	%f282, %f277, %f278;
	add.f32 	%f283, %f279, %f280;
	add.f32 	%f284, %f281, %f282;
	add.f32 	%f285, %f283, %f284;
	add.f32 	%f404, %f285, %f269;
	sub.s32 	%r258, %r67, %r387;
	setp.lt.s32 	%p51, %r258, 4096;
	@%p51 bra 	$L__BB11_34;
	add.s32 	%r387, %r387, 4096;
	setp.le.s32 	%p52, %r387, %r14;
	@%p52 bra 	$L__BB11_24;
$L__BB11_26:
	setp.le.s32 	%p53, %r67, %r387;
	@%p53 bra 	$L__BB11_34;
	sub.s32 	%r18, %r67, %r387;
	setp.ge.s32 	%p54, %r13, %r18;
	@%p54 bra 	$L__BB11_34;
	not.b32 	%r259, %r13;
	add.s32 	%r260, %r67, %r259;
	sub.s32 	%r19, %r260, %r387;
	and.b32  	%r261, %r19, 768;
	setp.eq.s32 	%p55, %r261, 768;
	mov.u32 	%r391, %r13;
	@%p55 bra 	$L__BB11_31;
	add.s32 	%r389, %r13, %r387;
	shr.u32 	%r262, %r19, 8;
	add.s32 	%r263, %r262, 1;
	and.b32  	%r264, %r263, 3;
	neg.s32 	%r388, %r264;
	mov.u32 	%r391, %r13;
$L__BB11_30:
	.pragma "nounroll";
	mul.wide.u32 	%rd101, %r389, 4;
	add.s64 	%rd100, %rd16, %rd101;
	// begin inline asm
	ld.global.nc.u32 %r265, [%rd100];
	// end inline asm
	mov.b32 	%f287, %r265;
	add.f32 	%f404, %f404, %f287;
	add.s32 	%r391, %r391, 256;
	add.s32 	%r389, %r389, 256;
	add.s32 	%r388, %r388, 1;
	setp.ne.s32 	%p56, %r388, 0;
	@%p56 bra 	$L__BB11_30;
$L__BB11_31:
	setp.lt.u32 	%p57, %r19, 768;
	@%p57 bra 	$L__BB11_34;
	cvt.u64.u32 	%rd102, %r391;
	cvt.u64.u32 	%rd103, %r387;
	add.s64 	%rd104, %rd102, %rd103;
	shl.b64 	%rd105, %rd104, 2;
	add.s64 	%rd106, %rd105, %rd16;
	add.s64 	%rd122, %rd106, 2048;
	add.s32 	%r392, %r391, %r387;
$L__BB11_33:
	mul.wide.u32 	%rd111, %r392, 4;
	add.s64 	%rd107, %rd16, %rd111;
	// begin inline asm
	ld.global.nc.u32 %r266, [%rd107];
	// end inline asm
	mov.b32 	%f288, %r266;
	add.f32 	%f289, %f404, %f288;
	add.s64 	%rd108, %rd122, -1024;
	// begin inline asm
	ld.global.nc.u32 %r267, [%rd108];
	// end inline asm
	mov.b32 	%f290, %r267;
	add.f32 	%f291, %f289, %f290;
	// begin inline asm
	ld.global.nc.u32 %r268, [%rd122];
	// end inline asm
	mov.b32 	%f292, %r268;
	add.f32 	%f293, %f291, %f292;
	add.s64 	%rd110, %rd122, 1024;
	// begin inline asm
	ld.global.nc.u32 %r269, [%rd110];
	// end inline asm
	mov.b32 	%f294, %r269;
	add.f32 	%f404, %f293, %f294;
	add.s32 	%r391, %r391, 1024;
	add.s64 	%rd122, %rd122, 4096;
	add.s32 	%r392, %r392, 1024;
	setp.lt.s32 	%p58, %r391, %r18;
	@%p58 bra 	$L__BB11_33;
$L__BB11_34:
	// begin inline asm
	mov.u32 %r270, %laneid;
	// end inline asm
	mov.b32 	%r272, %f404;
	mov.b32 	%r273, 1;
	mov.b32 	%r294, 31;
	mov.b32 	%r295, -1;
	// begin inline asm
	shfl.sync.down.b32 %r271, %r272, %r273, %r294, %r295;
	// end inline asm
	setp.gt.s32 	%p59, %r270, 30;
	mov.b32 	%f295, %r271;
	add.f32 	%f296, %f404, %f295;
	selp.f32 	%f297, %f404, %f296, %p59;
	mov.b32 	%r277, %f297;
	mov.b32 	%r278, 2;
	// begin inline asm
	shfl.sync.down.b32 %r276, %r277, %r278, %r294, %r295;
	// end inline asm
	setp.gt.s32 	%p60, %r270, 29;
	mov.b32 	%f298, %r276;
	add.f32 	%f299, %f297, %f298;
	selp.f32 	%f300, %f297, %f299, %p60;
	mov.b32 	%r282, %f300;
	mov.b32 	%r283, 4;
	// begin inline asm
	shfl.sync.down.b32 %r281, %r282, %r283, %r294, %r295;
	// end inline asm
	setp.gt.s32 	%p61, %r270, 27;
	mov.b32 	%f301, %r281;
	add.f32 	%f302, %f300, %f301;
	selp.f32 	%f303, %f300, %f302, %p61;
	mov.b32 	%r287, %f303;
	mov.b32 	%r288, 8;
	// begin inline asm
	shfl.sync.down.b32 %r286, %r287, %r288, %r294, %r295;
	// end inline asm
	setp.gt.s32 	%p62, %r270, 23;
	mov.b32 	%f304, %r286;
	add.f32 	%f305, %f303, %f304;
	selp.f32 	%f306, %f303, %f305, %p62;
	mov.b32 	%r292, %f306;
	mov.b32 	%r293, 16;
	// begin inline asm
	shfl.sync.down.b32 %r291, %r292, %r293, %r294, %r295;
	// end inline asm
	setp.gt.s32 	%p63, %r270, 15;
	mov.b32 	%f307, %r291;
	add.f32 	%f26, %f306, %f307;
	selp.f32 	%f418, %f306, %f26, %p63;
	setp.ne.s32 	%p64, %r270, 0;
	@%p64 bra 	$L__BB11_36;
	shr.u32 	%r296, %r13, 3;
	and.b32  	%r297, %r296, 124;
	mov.u32 	%r298, _ZZN3cub18CUB_300001_SM_10006detail6reduce28DeviceReduceSingleTileKernelINS2_10policy_hubIfyN4cuda3std3__44plusIfEEE10Policy1000EPfSC_iS9_ffNS7_10__identityEEEvT0_T1_T2_T3_T4_T6_E12temp_storage;
	add.s32 	%r299, %r298, %r297;
	st.shared.f32 	[%r299+8], %f26;
$L__BB11_36:
	bar.sync 	0;
	setp.ne.s32 	%p65, %r13, 0;
	@%p65 bra 	$L__BB11_72;
	ld.shared.f32 	%f308, [_ZZN3cub18CUB_300001_SM_10006detail6reduce28DeviceReduceSingleTileKernelINS2_10policy_hubIfyN4cuda3std3__44plusIfEEE10Policy1000EPfSC_iS9_ffNS7_10__identityEEEvT0_T1_T2_T3_T4_T6_E12temp_storage+12];
	add.f32 	%f309, %f418, %f308;
	ld.shared.f32 	%f310, [_ZZN3cub18CUB_300001_SM_10006detail6reduce28DeviceReduceSingleTileKernelINS2_10policy_hubIfyN4cuda3std3__44plusIfEEE10Policy1000EPfSC_iS9_ffNS7_10__identityEEEvT0_T1_T2_T3_T4_T6_E12temp_storage+16];
	add.f32 	%f311, %f309, %f310;
	ld.shared.f32 	%f312, [_ZZN3cub18CUB_300001_SM_10006detail6reduce28DeviceReduceSingleTileKernelINS2_10policy_hubIfyN4cuda3std3__44plusIfEEE10Policy1000EPfSC_iS9_ffNS7_10__identityEEEvT0_T1_T2_T3_T4_T6_E12temp_storage+20];
	add.f32 	%f313, %f311, %f312;
	ld.shared.f32 	%f314, [_ZZN3cub18CUB_300001_SM_10006detail6reduce28DeviceReduceSingleTileKernelINS2_10policy_hubIfyN4cuda3std3__44plusIfEEE10Policy1000EPfSC_iS9_ffNS7_10__identityEEEvT0_T1_T2_T3_T4_T6_E12temp_storage+24];
	add.f32 	%f315, %f313, %f314;
	ld.shared.f32 	%f316, [_ZZN3cub18CUB_300001_SM_10006detail6reduce28DeviceReduceSingleTileKernelINS2_10policy_hubIfyN4cuda3std3__44plusIfEEE10Policy1000EPfSC_iS9_ffNS7_10__identityEEEvT0_T1_T2_T3_T4_T6_E12temp_storage+28];
	add.f32 	%f317, %f315, %f316;
	ld.shared.f32 	%f318, [_ZZN3cub18CUB_300001_SM_10006detail6reduce28DeviceReduceSingleTileKernelINS2_10policy_hubIfyN4cuda3std3__44plusIfEEE10Policy1000EPfSC_iS9_ffNS7_10__identityEEEvT0_T1_T2_T3_T4_T6_E12temp_storage+32];
	add.f32 	%f319, %f317, %f318;
	ld.shared.f32 	%f320, [_ZZN3cub18CUB_300001_SM_10006detail6reduce28DeviceReduceSingleTileKernelINS2_10policy_hubIfyN4cuda3std3__44plusIfEEE10Policy1000EPfSC_iS9_ffNS7_10__identityEEEvT0_T1_T2_T3_T4_T6_E12temp_storage+36];
	add.f32 	%f418, %f319, %f320;
	bra.uni 	$L__BB11_72;
$L__BB11_38:
	setp.gt.s32 	%p3, %r67, 4095;
	@%p3 bra 	$L__BB11_56;
	mov.u32 	%r34, %tid.x;
	setp.ge.s32 	%p20, %r34, %r67;
	mov.f32 	%f410, 0f00000000;
	mov.u32 	%r397, %r34;
	@%p20 bra 	$L__BB11_41;
	mul.wide.u32 	%rd66, %r34, 4;
	add.s64 	%rd65, %rd16, %rd66;
	// begin inline asm
	ld.global.nc.u32 %r144, [%rd65];
	// end inline asm
	mov.b32 	%f410, %r144;
	add.s32 	%r397, %r34, 256;
$L__BB11_41:
	setp.ge.s32 	%p21, %r397, %r67;
	@%p21 bra 	$L__BB11_47;
	not.b32 	%r145, %r397;
	add.s32 	%r37, %r67, %r145;
	and.b32  	%r146, %r37, 768;
	setp.eq.s32 	%p22, %r146, 768;
	@%p22 bra 	$L__BB11_45;
	mul.wide.u32 	%rd67, %r397, 4;
	add.s64 	%rd123, %rd16, %rd67;
	shr.u32 	%r147, %r37, 8;
	add.s32 	%r148, %r147, 1;
	and.b32  	%r149, %r148, 3;
	neg.s32 	%r395, %r149;
$L__BB11_44:
	.pragma "nounroll";
	// begin inline asm
	ld.global.nc.u32 %r150, [%rd123];
	// end inline asm
	mov.b32 	%f157, %r150;
	add.f32 	%f410, %f410, %f157;
	add.s32 	%r397, %r397, 256;
	add.s64 	%rd123, %rd123, 1024;
	add.s32 	%r395, %r395, 1;
	setp.ne.s32 	%p23, %r395, 0;
	@%p23 bra 	$L__BB11_44;
$L__BB11_45:
	setp.lt.u32 	%p24, %r37, 768;
	@%p24 bra 	$L__BB11_47;
$L__BB11_46:
	mul.wide.s32 	%rd73, %r397, 4;
	add.s64 	%rd69, %rd16, %rd73;
	// begin inline asm
	ld.global.nc.u32 %r151, [%rd69];
	// end inline asm
	mov.b32 	%f158, %r151;
	add.f32 	%f159, %f410, %f158;
	add.s64 	%rd70, %rd69, 1024;
	// begin inline asm
	ld.global.nc.u32 %r152, [%rd70];
	// end inline asm
	mov.b32 	%f160, %r152;
	add.f32 	%f161, %f159, %f160;
	add.s64 	%rd71, %rd69, 2048;
	// begin inline asm
	ld.global.nc.u32 %r153, [%rd71];
	// end inline asm
	mov.b32 	%f162, %r153;
	add.f32 	%f163, %f161, %f162;
	add.s64 	%rd72, %rd69, 3072;
	// begin inline asm
	ld.global.nc.u32 %r154, [%rd72];
	// end inline asm
	mov.b32 	%f164, %r154;
	add.f32 	%f410, %f163, %f164;
	add.s32 	%r397, %r397, 1024;
	setp.lt.s32 	%p25, %r397, %r67;
	@%p25 bra 	$L__BB11_46;
$L__BB11_47:
	setp.lt.s32 	%p26, %r67, 256;
	@%p26 bra 	$L__BB11_52;
	// begin inline asm
	mov.u32 %r193, %laneid;
	// end inline asm
	mov.b32 	%r195, %f410;
	mov.b32 	%r196, 1;
	mov.b32 	%r217, 31;
	mov.b32 	%r218, -1;
	// begin inline asm
	shfl.sync.down.b32 %r194, %r195, %r196, %r217, %r218;
	// end inline asm
	setp.gt.s32 	%p42, %r193, 30;
	mov.b32 	%f199, %r194;
	add.f32 	%f200, %f410, %f199;
	selp.f32 	%f201, %f410, %f200, %p42;
	mov.b32 	%r200, %f201;
	mov.b32 	%r201, 2;
	// begin inline asm
	shfl.sync.down.b32 %r199, %r200, %r201, %r217, %r218;
	// end inline asm
	setp.gt.s32 	%p43, %r193, 29;
	mov.b32 	%f202, %r199;
	add.f32 	%f203, %f201, %f202;
	selp.f32 	%f204, %f201, %f203, %p43;
	mov.b32 	%r205, %f204;
	mov.b32 	%r206, 4;
	// begin inline asm
	shfl.sync.down.b32 %r204, %r205, %r206, %r217, %r218;
	// end inline asm
	setp.gt.s32 	%p44, %r193, 27;
	mov.b32 	%f205, %r204;
	add.f32 	%f206, %f204, %f205;
	selp.f32 	%f207, %f204, %f206, %p44;
	mov.b32 	%r210, %f207;
	mov.b32 	%r211, 8;
	// begin inline asm
	shfl.sync.down.b32 %r209, %r210, %r211, %r217, %r218;
	// end inline asm
	setp.gt.s32 	%p45, %r193, 23;
	mov.b32 	%f208, %r209;
	add.f32 	%f209, %f207, %f208;
	selp.f32 	%f210, %f207, %f209, %p45;
	mov.b32 	%r215, %f210;
	mov.b32 	%r216, 16;
	// begin inline asm
	shfl.sync.down.b32 %r214, %r215, %r216, %r217, %r218;
	// end inline asm
	setp.gt.s32 	%p46, %r193, 15;
	mov.b32 	%f211, %r214;
	add.f32 	%f38, %f210, %f211;
	selp.f32 	%f418, %f210, %f38, %p46;
	setp.ne.s32 	%p47, %r193, 0;
	@%p47 bra 	$L__BB11_50;
	shr.u32 	%r219, %r34, 3;
	and.b32  	%r220, %r219, 124;
	mov.u32 	%r221, _ZZN3cub18CUB_300001_SM_10006detail6reduce28DeviceReduceSingleTileKernelINS2_10policy_hubIfyN4cuda3std3__44plusIfEEE10Policy1000EPfSC_iS9_ffNS7_10__identityEEEvT0_T1_T2_T3_T4_T6_E12temp_storage;
	add.s32 	%r222, %r221, %r220;
	st.shared.f32 	[%r222+8], %f38;
$L__BB11_50:
	bar.sync 	0;
	setp.ne.s32 	%p48, %r34, 0;
	@%p48 bra 	$L__BB11_72;
	ld.shared.f32 	%f212, [_ZZN3cub18CUB_300001_SM_10006detail6reduce28DeviceReduceSingleTileKernelINS2_10policy_hubIfyN4cuda3std3__44plusIfEEE10Policy1000EPfSC_iS9_ffNS7_10__identityEEEvT0_T1_T2_T3_T4_T6_E12temp_storage+12];
	add.f32 	%f213, %f418, %f212;
	ld.shared.f32 	%f214, [_ZZN3cub18CUB_300001_SM_10006detail6reduce28DeviceReduceSingleTileKernelINS2_10policy_hubIfyN4cuda3std3__44plusIfEEE10Policy1000EPfSC_iS9_ffNS7_10__identityEEEvT0_T1_T2_T3_T4_T6_E12temp_storage+16];
	add.f32 	%f215, %f213, %f214;
	ld.shared.f32 	%f216, [_ZZN3cub18CUB_300001_SM_10006detail6reduce28DeviceReduceSingleTileKernelINS2_10policy_hubIfyN4cuda3std3__44plusIfEEE10Policy1000EPfSC_iS9_ffNS7_10__identityEEEvT0_T1_T2_T3_T4_T6_E12temp_storage+20];
	add.f32 	%f217, %f215, %f216;
	ld.shared.f32 	%f218, [_ZZN3cub18CUB_300001_SM_10006detail6reduce28DeviceReduceSingleTileKernelINS2_10policy_hubIfyN4cuda3std3__44plusIfEEE10Policy1000EPfSC_iS9_ffNS7_10__identityEEEvT0_T1_T2_T3_T4_T6_E12temp_storage+24];
	add.f32 	%f219, %f217, %f218;
	ld.shared.f32 	%f220, [_ZZN3cub18CUB_300001_SM_10006detail6reduce28DeviceReduceSingleTileKernelINS2_10policy_hubIfyN4cuda3std3__44plusIfEEE10Policy1000EPfSC_iS9_ffNS7_10__identityEEEvT0_T1_T2_T3_T4_T6_E12temp_storage+28];
	add.f32 	%f221, %f219, %f220;
	ld.shared.f32 	%f222, [_ZZN3cub18CUB_300001_SM_10006detail6reduce28DeviceReduceSingleTileKernelINS2_10policy_hubIfyN4cuda3std3__44plusIfEEE10Policy1000EPfSC_iS9_ffNS7_10__identityEEEvT0_T1_T2_T3_T4_T6_E12temp_storage+32];
	add.f32 	%f223, %f221, %f222;
	ld.shared.f32 	%f224, [_ZZN3cub18CUB_300001_SM_10006detail6reduce28DeviceReduceSingleTileKernelINS2_10policy_hubIfyN4cuda3std3__44plusIfEEE10Policy1000EPfSC_iS9_ffNS7_10__identityEEEvT0_T1_T2_T3_T4_T6_E12temp_storage+36];
	add.f32 	%f418, %f223, %f224;
	bra.uni 	$L__BB11_72;
$L__BB11_52:
	// begin inline asm
	mov.u32 %r155, %laneid;
	// end inline asm
	and.b32  	%r181, %r34, 992;
	add.s32 	%r182, %r181, 32;
	setp.gt.s32 	%p27, %r182, %r67;
	not.b32 	%r183, %r181;
	add.s32 	%r184, %r67, %r183;
	selp.b32 	%r179, %r184, 31, %p27;
	mov.b32 	%r157, %f410;
	mov.b32 	%r158, 1;
	mov.b32 	%r180, -1;
	// begin inline asm
	shfl.sync.down.b32 %r156, %r157, %r158, %r179, %r180;
	// end inline asm
	setp.lt.s32 	%p28, %r155, %r179;
	mov.b32 	%f165, %r156;
	add.f32 	%f166, %f410, %f165;
	selp.f32 	%f167, %f166, %f410, %p28;
	mov.b32 	%r162, %f167;
	mov.b32 	%r163, 2;
	// begin inline asm
	shfl.sync.down.b32 %r161, %r162, %r163, %r179, %r180;
	// end inline asm
	add.s32 	%r185, %r155, 2;
	setp.gt.s32 	%p29, %r185, %r179;
	mov.b32 	%f168, %r161;
	add.f32 	%f169, %f167, %f168;
	selp.f32 	%f170, %f167, %f169, %p29;
	mov.b32 	%r167, %f170;
	mov.b32 	%r168, 4;
	// begin inline asm
	shfl.sync.down.b32 %r166, %r167, %r168, %r179, %r180;
	// end inline asm
	add.s32 	%r186, %r155, 4;
	setp.gt.s32 	%p30, %r186, %r179;
	mov.b32 	%f171, %r166;
	add.f32 	%f172, %f170, %f171;
	selp.f32 	%f173, %f170, %f172, %p30;
	mov.b32 	%r172, %f173;
	mov.b32 	%r173, 8;
	// begin inline asm
	shfl.sync.down.b32 %r171, %r172, %r173, %r179, %r180;
	// end inline asm
	add.s32 	%r187, %r155, 8;
	setp.gt.s32 	%p31, %r187, %r179;
	mov.b32 	%f174, %r171;
	add.f32 	%f175, %f173, %f174;
	selp.f32 	%f176, %f173, %f175, %p31;
	mov.b32 	%r177, %f176;
	mov.b32 	%r178, 16;
	// begin inline asm
	shfl.sync.down.b32 %r176, %r177, %r178, %r179, %r180;
	// end inline asm
	add.s32 	%r188, %r155, 16;
	setp.gt.s32 	%p32, %r188, %r179;
	mov.b32 	%f177, %r176;
	add.f32 	%f178, %f176, %f177;
	selp.f32 	%f418, %f176, %f178, %p32;
	setp.ne.s32 	%p33, %r155, 0;
	@%p33 bra 	$L__BB11_54;
	shr.u32 	%r189, %r34, 3;
	and.b32  	%r190, %r189, 124;
	mov.u32 	%r191, _ZZN3cub18CUB_300001_SM_10006detail6reduce28DeviceReduceSingleTileKernelINS2_10policy_hubIfyN4cuda3std3__44plusIfEEE10Policy1000EPfSC_iS9_ffNS7_10__identityEEEvT0_T1_T2_T3_T4_T6_E12temp_storage;
	add.s32 	%r192, %r191, %r190;
	st.shared.f32 	[%r192+8], %f418;
$L__BB11_54:
	bar.sync 	0;
	setp.ne.s32 	%p34, %r34, 0;
	@%p34 bra 	$L__BB11_72;
	setp.gt.s32 	%p35, %r67, 32;
	ld.shared.f32 	%f179, [_ZZN3cub18CUB_300001_SM_10006detail6reduce28DeviceReduceSingleTileKernelINS2_10policy_hubIfyN4cuda3std3__44plusIfEEE10Policy1000EPfSC_iS9_ffNS7_10__identityEEEvT0_T1_T2_T3_T4_T6_E12temp_storage+12];
	add.f32 	%f180, %f418, %f179;
	selp.f32 	%f181, %f180, %f418, %p35;
	setp.gt.s32 	%p36, %r67, 64;
	ld.shared.f32 	%f182, [_ZZN3cub18CUB_300001_SM_10006detail6reduce28DeviceReduceSingleTileKernelINS2_10policy_hubIfyN4cuda3std3__44plusIfEEE10Policy1000EPfSC_iS9_ffNS7_10__identityEEEvT0_T1_T2_T3_T4_T6_E12temp_storage+16];
	add.f32 	%f183, %f182, %f181;
	selp.f32 	%f184, %f183, %f181, %p36;
	setp.gt.s32 	%p37, %r67, 96;
	ld.shared.f32 	%f185, [_ZZN3cub18CUB_300001_SM_10006detail6reduce28DeviceReduceSingleTileKernelINS2_10policy_hubIfyN4cuda3std3__44plusIfEEE10Policy1000EPfSC_iS9_ffNS7_10__identityEEEvT0_T1_T2_T3_T4_T6_E12temp_storage+20];
	add.f32 	%f186, %f185, %f184;
	selp.f32 	%f187, %f186, %f184, %p37;
	setp.gt.s32 	%p38, %r67, 128;
	ld.shared.f32 	%f188, [_ZZN3cub18CUB_300001_SM_10006detail6reduce28DeviceReduceSingleTileKernelINS2_10policy_hubIfyN4cuda3std3__44plusIfEEE10Policy1000EPfSC_iS9_ffNS7_10__identityEEEvT0_T1_T2_T3_T4_T6_E12temp_storage+24];
	add.f32 	%f189, %f188, %f187;
	selp.f32 	%f190, %f189, %f187, %p38;
	setp.gt.s32 	%p39, %r67, 160;
	ld.shared.f32 	%f191, [_ZZN3cub18CUB_300001_SM_10006detail6reduce28DeviceReduceSingleTileKernelINS2_10policy_hubIfyN4cuda3std3__44plusIfEEE10Policy1000EPfSC_iS9_ffNS7_10__identityEEEvT0_T1_T2_T3_T4_T6_E12temp_storage+28];
	add.f32 	%f192, %f191, %f190;
	selp.f32 	%f193, %f192, %f190, %p39;
	setp.gt.s32 	%p40, %r67, 192;
	ld.shared.f32 	%f194, [_ZZN3cub18CUB_300001_SM_10006detail6reduce28DeviceReduceSingleTileKernelINS2_10policy_hubIfyN4cuda3std3__44plusIfEEE10Policy1000EPfSC_iS9_ffNS7_10__identityEEEvT0_T1_T2_T3_T4_T6_E12temp_storage+32];
	add.f32 	%f195, %f194, %f193;
	selp.f32 	%f196, %f195, %f193, %p40;
	setp.gt.s32 	%p41, %r67, 224;
	ld.shared.f32 	%f197, [_ZZN3cub18CUB_300001_SM_10006detail6reduce28DeviceReduceSingleTileKernelINS2_10policy_hubIfyN4cuda3std3__44plusIfEEE10Policy1000EPfSC_iS9_ffNS7_10__identityEEEvT0_T1_T2_T3_T4_T6_E12temp_storage+36];
	add.f32 	%f198, %f197, %f196;
	selp.f32 	%f418, %f198, %f196, %p41;
	bra.uni 	$L__BB11_72;
$L__BB11_56:
	mov.u32 	%r46, %tid.x;
	mul.wide.u32 	%rd35, %r46, 4;
	add.s64 	%rd19, %rd16, %rd35;
	// begin inline asm
	ld.global.nc.u32 %r68, [%rd19];
	// end inline asm
	mov.b32 	%f59, %r68;
	add.s64 	%rd20, %rd19, 1024;
	// begin inline asm
	ld.global.nc.u32 %r69, [%rd20];
	// end inline asm
	mov.b32 	%f60, %r69;
	add.s64 	%rd21, %rd19, 2048;
	// begin inline asm
	ld.global.nc.u32 %r70, [%rd21];
	// end inline asm
	mov.b32 	%f61, %r70;
	add.s64 	%rd22, %rd19, 3072;
	// begin inline asm
	ld.global.nc.u32 %r71, [%rd22];
	// end inline asm
	mov.b32 	%f62, %r71;
	add.s64 	%rd23, %rd19, 4096;
	// begin inline asm
	ld.global.nc.u32 %r72, [%rd23];
	// end inline asm
	mov.b32 	%f63, %r72;
	add.s64 	%rd24, %rd19, 5120;
	// begin inline asm
	ld.global.nc.u32 %r73, [%rd24];
	// end inline asm
	mov.b32 	%f64, %r73;
	add.s64 	%rd25, %rd19, 6144;
	// begin inline asm
	ld.global.nc.u32 %r74, [%rd25];
	// end inline asm
	mov.b32 	%f65, %r74;
	add.s64 	%rd26, %rd19, 7168;
	// begin inline asm
	ld.global.nc.u32 %r75, [%rd26];
	// end inline asm
	mov.b32 	%f66, %r75;
	add.s64 	%rd27, %rd19, 8192;
	// begin inline asm
	ld.global.nc.u32 %r76, [%rd27];
	// end inline asm
	mov.b32 	%f67, %r76;
	add.s64 	%rd28, %rd19, 9216;
	// begin inline asm
	ld.global.nc.u32 %r77, [%rd28];
	// end inline asm
	mov.b32 	%f68, %r77;
	add.s64 	%rd29, %rd19, 10240;
	// begin inline asm
	ld.global.nc.u32 %r78, [%rd29];
	// end inline asm
	mov.b32 	%f69, %r78;
	add.s64 	%rd30, %rd19, 11264;
	// begin inline asm
	ld.global.nc.u32 %r79, [%rd30];
	// end inline asm
	mov.b32 	%f70, %r79;
	add.s64 	%rd31, %rd19, 12288;
	// begin inline asm
	ld.global.nc.u32 %r80, [%rd31];
	// end inline asm
	mov.b32 	%f71, %r80;
	add.s64 	%rd32, %rd19, 13312;
	// begin inline asm
	ld.global.nc.u32 %r81, [%rd32];
	// end inline asm
	mov.b32 	%f72, %r81;
	add.s64 	%rd33, %rd19, 14336;
	// begin inline asm
	ld.global.nc.u32 %r82, [%rd33];
	// end inline asm
	mov.b32 	%f73, %r82;
	add.s64 	%rd34, %rd19, 15360;
	// begin inline asm
	ld.global.nc.u32 %r83, [%rd34];
	// end inline asm
	mov.b32 	%f74, %r83;
	add.f32 	%f75, %f59, %f60;
	add.f32 	%f76, %f61, %f62;
	add.f32 	%f77, %f63, %f64;
	add.f32 	%f78, %f65, %f66;
	add.f32 	%f79, %f67, %f68;
	add.f32 	%f80, %f69, %f70;
	add.f32 	%f81, %f71, %f72;
	add.f32 	%f82, %f73, %f74;
	add.f32 	%f83, %f75, %f76;
	add.f32 	%f84, %f77, %f78;
	add.f32 	%f85, %f79, %f80;
	add.f32 	%f86, %f81, %f82;
	add.f32 	%f87, %f83, %f84;
	add.f32 	%f88, %f85, %f86;
	add.f32 	%f417, %f87, %f88;
	setp.lt.u32 	%p4, %r67, 8192;
	mov.b32 	%r400, 4096;
	@%p4 bra 	$L__BB11_60;
	add.s32 	%r47, %r67, -4096;
	mov.b32 	%r400, 4096;
$L__BB11_58:
	mul.wide.s32 	%rd52, %r400, 4;
	add.s64 	%rd36, %rd19, %rd52;
	// begin inline asm
	ld.global.nc.u32 %r86, [%rd36];
	// end inline asm
	mov.b32 	%f89, %r86;
	add.s64 	%rd37, %rd36, 1024;
	// begin inline asm
	ld.global.nc.u32 %r87, [%rd37];
	// end inline asm
	mov.b32 	%f90, %r87;
	add.s64 	%rd38, %rd36, 2048;
	// begin inline asm
	ld.global.nc.u32 %r88, [%rd38];
	// end inline asm
	mov.b32 	%f91, %r88;
	add.s64 	%rd39, %rd36, 3072;
	// begin inline asm
	ld.global.nc.u32 %r89, [%rd39];
	// end inline asm
	mov.b32 	%f92, %r89;
	add.s64 	%rd40, %rd36, 4096;
	// begin inline asm
	ld.global.nc.u32 %r90, [%rd40];
	// end inline asm
	mov.b32 	%f93, %r90;
	add.s64 	%rd41, %rd36, 5120;
	// begin inline asm
	ld.global.nc.u32 %r91, [%rd41];
	// end inline asm
	mov.b32 	%f94, %r91;
	add.s64 	%rd42, %rd36, 6144;
	// begin inline asm
	ld.global.nc.u32 %r92, [%rd42];
	// end inline asm
	mov.b32 	%f95, %r92;
	add.s64 	%rd43, %rd36, 7168;
	// begin inline asm
	ld.global.nc.u32 %r93, [%rd43];
	// end inline asm
	mov.b32 	%f96, %r93;
	add.s64 	%rd44, %rd36, 8192;
	// begin inline asm
	ld.global.nc.u32 %r94, [%rd44];
	// end inline asm
	mov.b32 	%f97, %r94;
	add.s64 	%rd45, %rd36, 9216;
	// begin inline asm
	ld.global.nc.u32 %r95, [%rd45];
	// end inline asm
	mov.b32 	%f98, %r95;
	add.s64 	%rd46, %rd36, 10240;
	// begin inline asm
	ld.global.nc.u32 %r96, [%rd46];
	// end inline asm
	mov.b32 	%f99, %r96;
	add.s64 	%rd47, %rd36, 11264;
	// begin inline asm
	ld.global.nc.u32 %r97, [%rd47];
	// end inline asm
	mov.b32 	%f100, %r97;
	add.s64 	%rd48, %rd36, 12288;
	// begin inline asm
	ld.global.nc.u32 %r98, [%rd48];
	// end inline asm
	mov.b32 	%f101, %r98;
	add.s64 	%rd49, %rd36, 13312;
	// begin inline asm
	ld.global.nc.u32 %r99, [%rd49];
	// end inline asm
	mov.b32 	%f102, %r99;
	add.s64 	%rd50, %rd36, 14336;
	// begin inline asm
	ld.global.nc.u32 %r100, [%rd50];
	// end inline asm
	mov.b32 	%f103, %r100;
	add.s64 	%rd51, %rd36, 15360;
	// begin inline asm
	ld.global.nc.u32 %r101, [%rd51];
	// end inline asm
	mov.b32 	%f104, %r101;
	add.f32 	%f105, %f417, %f89;
	add.f32 	%f106, %f90, %f91;
	add.f32 	%f107, %f92, %f93;
	add.f32 	%f108, %f94, %f95;
	add.f32 	%f109, %f96, %f97;
	add.f32 	%f110, %f98, %f99;
	add.f32 	%f111, %f100, %f101;
	add.f32 	%f112, %f102, %f103;
	add.f32 	%f113, %f105, %f106;
	add.f32 	%f114, %f107, %f108;
	add.f32 	%f115, %f109, %f110;
	add.f32 	%f116, %f111, %f112;
	add.f32 	%f117, %f113, %f114;
	add.f32 	%f118, %f115, %f116;
	add.f32 	%f119, %f117, %f118;
	add.f32 	%f417, %f119, %f104;
	sub.s32 	%r102, %r67, %r400;
	setp.lt.s32 	%p5, %r102, 4096;
	@%p5 bra 	$L__BB11_68;
	add.s32 	%r400, %r400, 4096;
	setp.le.s32 	%p6, %r400, %r47;
	@%p6 bra 	$L__BB11_58;
$L__BB11_60:
	setp.le.s32 	%p7, %r67, %r400;
	@%p7 bra 	$L__BB11_68;
	sub.s32 	%r51, %r67, %r400;
	setp.ge.s32 	%p8, %r46, %r51;
	@%p8 bra 	$L__BB11_68;
	not.b32 	%r103, %r46;
	add.s32 	%r104, %r67, %r103;
	sub.s32 	%r52, %r104, %r400;
	and.b32  	%r105, %r52, 768;
	setp.eq.s32 	%p9, %r105, 768;
	mov.u32 	%r404, %r46;
	@%p9 bra 	$L__BB11_65;
	add.s32 	%r402, %r46, %r400;
	shr.u32 	%r106, %r52, 8;
	add.s32 	%r107, %r106, 1;
	and.b32  	%r108, %r107, 3;
	neg.s32 	%r401, %r108;
	mov.u32 	%r404, %r46;
$L__BB11_64:
	.pragma "nounroll";
	mul.wide.u32 	%rd54, %r402, 4;
	add.s64 	%rd53, %rd16, %rd54;
	// begin inline asm
	ld.global.nc.u32 %r109, [%rd53];
	// end inline asm
	mov.b32 	%f121, %r109;
	add.f32 	%f417, %f417, %f121;
	add.s32 	%r404, %r404, 256;
	add.s32 	%r402, %r402, 256;
	add.s32 	%r401, %r401, 1;
	setp.ne.s32 	%p10, %r401, 0;
	@%p10 bra 	$L__BB11_64;
$L__BB11_65:
	setp.lt.u32 	%p11, %r52, 768;
	@%p11 bra 	$L__BB11_68;
	cvt.u64.u32 	%rd55, %r404;
	cvt.u64.u32 	%rd56, %r400;
	add.s64 	%rd57, %rd55, %rd56;
	shl.b64 	%rd58, %rd57, 2;
	add.s64 	%rd59, %rd58, %rd16;
	add.s64 	%rd124, %rd59, 2048;
	add.s32 	%r405, %r404, %r400;
$L__BB11_67:
	mul.wide.u32 	%rd64, %r405, 4;
	add.s64 	%rd60, %rd16, %rd64;
	// begin inline asm
	ld.global.nc.u32 %r110, [%rd60];
	// end inline asm
	mov.b32 	%f122, %r110;
	add.f32 	%f123, %f417, %f122;
	add.s64 	%rd61, %rd124, -1024;
	// begin inline asm
	ld.global.nc.u32 %r111, [%rd61];
	// end inline asm
	mov.b32 	%f124, %r111;
	add.f32 	%f125, %f123, %f124;
	// begin inline asm
	ld.global.nc.u32 %r112, [%rd124];
	// end inline asm
	mov.b32 	%f126, %r112;
	add.f32 	%f127, %f125, %f126;
	add.s64 	%rd63, %rd124, 1024;
	// begin inline asm
	ld.global.nc.u32 %r113, [%rd63];
	// end inline asm
	mov.b32 	%f128, %r113;
	add.f32 	%f417, %f127, %f128;
	add.s32 	%r404, %r404, 1024;
	add.s64 	%rd124, %rd124, 4096;
	add.s32 	%r405, %r405, 1024;
	setp.lt.s32 	%p12, %r404, %r51;
	@%p12 bra 	$L__BB11_67;
$L__BB11_68:
	// begin inline asm
	mov.u32 %r114, %laneid;
	// end inline asm
	mov.b32 	%r116, %f417;
	mov.b32 	%r117, 1;
	mov.b32 	%r138, 31;
	mov.b32 	%r139, -1;
	// begin inline asm
	shfl.sync.down.b32 %r115, %r116, %r117, %r138, %r139;
	// end inline asm
	setp.gt.s32 	%p13, %r114, 30;
	mov.b32 	%f129, %r115;
	add.f32 	%f130, %f417, %f129;
	selp.f32 	%f131, %f417, %f130, %p13;
	mov.b32 	%r121, %f131;
	mov.b32 	%r122, 2;
	// begin inline asm
	shfl.sync.down.b32 %r120, %r121, %r122, %r138, %r139;
	// end inline asm
	setp.gt.s32 	%p14, %r114, 29;
	mov.b32 	%f132, %r120;
	add.f32 	%f133, %f131, %f132;
	selp.f32 	%f134, %f131, %f133, %p14;
	mov.b32 	%r126, %f134;
	mov.b32 	%r127, 4;
	// begin inline asm
	shfl.sync.down.b32 %r125, %r126, %r127, %r138, %r139;
	// end inline asm
	setp.gt.s32 	%p15, %r114, 27;
	mov.b32 	%f135, %r125;
	add.f32 	%f136, %f134, %f135;
	selp.f32 	%f137, %f134, %f136, %p15;
	mov.b32 	%r131, %f137;
	mov.b32 	%r132, 8;
	// begin inline asm
	shfl.sync.down.b32 %r130, %r131, %r132, %r138, %r139;
	// end inline asm
	setp.gt.s32 	%p16, %r114, 23;
	mov.b32 	%f138, %r130;
	add.f32 	%f139, %f137, %f138;
	selp.f32 	%f140, %f137, %f139, %p16;
	mov.b32 	%r136, %f140;
	mov.b32 	%r137, 16;
	// begin inline asm
	shfl.sync.down.b32 %r135, %r136, %r137, %r138, %r139;
	// end inline asm
	setp.gt.s32 	%p17, %r114, 15;
	mov.b32 	%f141, %r135;
	add.f32 	%f54, %f140, %f141;
	selp.f32 	%f418, %f140, %f54, %p17;
	setp.ne.s32 	%p18, %r114, 0;
	@%p18 bra 	$L__BB11_70;
	shr.u32 	%r140, %r46, 3;
	and.b32  	%r141, %r140, 124;
	mov.u32 	%r142, _ZZN3cub18CUB_300001_SM_10006detail6reduce28DeviceReduceSingleTileKernelINS2_10policy_hubIfyN4cuda3std3__44plusIfEEE10Policy1000EPfSC_iS9_ffNS7_10__identityEEEvT0_T1_T2_T3_T4_T6_E12temp_storage;
	add.s32 	%r143, %r142, %r141;
	st.shared.f32 	[%r143+8], %f54;
$L__BB11_70:
	bar.sync 	0;
	setp.ne.s32 	%p19, %r46, 0;
	@%p19 bra 	$L__BB11_72;
	ld.shared.f32 	%f142, [_ZZN3cub18CUB_300001_SM_10006detail6reduce28DeviceReduceSingleTileKernelINS2_10policy_hubIfyN4cuda3std3__44plusIfEEE10Policy1000EPfSC_iS9_ffNS7_10__identityEEEvT0_T1_T2_T3_T4_T6_E12temp_storage+12];
	add.f32 	%f143, %f418, %f142;
	ld.shared.f32 	%f144, [_ZZN3cub18CUB_300001_SM_10006detail6reduce28DeviceReduceSingleTileKernelINS2_10policy_hubIfyN4cuda3std3__44plusIfEEE10Policy1000EPfSC_iS9_ffNS7_10__identityEEEvT0_T1_T2_T3_T4_T6_E12temp_storage+16];
	add.f32 	%f145, %f143, %f144;
	ld.shared.f32 	%f146, [_ZZN3cub18CUB_300001_SM_10006detail6reduce28DeviceReduceSingleTileKernelINS2_10policy_hubIfyN4cuda3std3__44plusIfEEE10Policy1000EPfSC_iS9_ffNS7_10__identityEEEvT0_T1_T2_T3_T4_T6_E12temp_storage+20];
	add.f32 	%f147, %f145, %f146;
	ld.shared.f32 	%f148, [_ZZN3cub18CUB_300001_SM_10006detail6reduce28DeviceReduceSingleTileKernelINS2_10policy_hubIfyN4cuda3std3__44plusIfEEE10Policy1000EPfSC_iS9_ffNS7_10__identityEEEvT0_T1_T2_T3_T4_T6_E12temp_storage+24];
	add.f32 	%f149, %f147, %f148;
	ld.shared.f32 	%f150, [_ZZN3cub18CUB_300001_SM_10006detail6reduce28DeviceReduceSingleTileKernelINS2_10policy_hubIfyN4cuda3std3__44plusIfEEE10Policy1000EPfSC_iS9_ffNS7_10__identityEEEvT0_T1_T2_T3_T4_T6_E12temp_storage+28];
	add.f32 	%f151, %f149, %f150;
	ld.shared.f32 	%f152, [_ZZN3cub18CUB_300001_SM_10006detail6reduce28DeviceReduceSingleTileKernelINS2_10policy_hubIfyN4cuda3std3__44plusIfEEE10Policy1000EPfSC_iS9_ffNS7_10__identityEEEvT0_T1_T2_T3_T4_T6_E12temp_storage+32];
	add.f32 	%f153, %f151, %f152;
	ld.shared.f32 	%f154, [_ZZN3cub18CUB_300001_SM_10006detail6reduce28DeviceReduceSingleTileKernelINS2_10policy_hubIfyN4cuda3std3__44plusIfEEE10Policy1000EPfSC_iS9_ffNS7_10__identityEEEvT0_T1_T2_T3_T4_T6_E12temp_storage+36];
	add.f32 	%f418, %f153, %f154;
$L__BB11_72:
	mov.u32 	%r379, %tid.x;
	setp.ne.s32 	%p95, %r379, 0;
	@%p95 bra 	$L__BB11_74;
	add.f32 	%f391, %f58, %f418;
	st.global.f32 	[%rd1], %f391;
$L__BB11_74:
	ret;

}


// ===== COMPILED SASS (sm_100) =====

	.target	sm_100

	.elftype	@"ET_EXEC"


//--------------------- .note.nv.tkinfo           --------------------------
	.section	.note.nv.tkinfo,"",@"SHT_NOTE"
	.sectionflags	@"SHF_NOTE_NV_TKINFO"
	.tkinfo
        /*0018*/ 	.word	0x00000002
        /*0030*/ 	.string	""
        /*0030*/ 	.string	"ptxas"
        /*0030*/ 	.string	"Cuda compilation tools, release 13.0, V13.0.88"
        /*0030*/ 	.string	"Build cuda_13.0.r13.0/compiler.36424714_0"
        /*0030*/ 	.string	"-arch sm_100 -m 64 "



//--------------------- .note.nv.cuinfo           --------------------------
	.section	.note.nv.cuinfo,"",@"SHT_NOTE"
	.sectionflags	@"SHF_NOTE_NV_CUINFO"
        /*0018*/ 	.short	0x0002
        /*001a*/ 	.short	0x0064
        /*001c*/ 	.short	0x0082
	.zero		2


//--------------------- .nv.info                  --------------------------
	.section	.nv.info,"",@"SHT_CUDA_INFO"
	.align	4


	//----- nvinfo : EIATTR_REGCOUNT
	.align		4
        /*0000*/ 	.byte	0x04, 0x2f
        /*0002*/ 	.short	(.L_53 - .L_52)
	.align		4
.L_52:
        /*0004*/ 	.word	index@(_Z19SequentialMemorySetPfi)
        /*0008*/ 	.word	0x00000008


	//----- nvinfo : EIATTR_FRAME_SIZE
	.align		4
.L_53:
        /*000c*/ 	.byte	0x04, 0x11
        /*000e*/ 	.short	(.L_55 - .L_54)
	.align		4
.L_54:
        /*0010*/ 	.word	index@(_Z19SequentialMemorySetPfi)
        /*0014*/ 	.word	0x00000000


	//----- nvinfo : EIATTR_REGCOUNT
	.align		4
.L_55:
        /*0018*/ 	.byte	0x04, 0x2f
        /*001a*/ 	.short	(.L_57 - .L_56)
	.align		4
.L_56:
        /*001c*/ 	.word	index@(_Z15RandomMemorySetPfi)
        /*0020*/ 	.word	0x0000000a


	//----- nvinfo : EIATTR_FRAME_SIZE
	.align		4
.L_57:
        /*0024*/ 	.byte	0x04, 0x11
        /*0026*/ 	.short	(.L_59 - .L_58)
	.align		4
.L_58:
        /*0028*/ 	.word	index@(_Z15RandomMemorySetPfi)
        /*002c*/ 	.word	0x00000000


	//----- nvinfo : EIATTR_REGCOUNT
	.align		4
.L_59:
        /*0030*/ 	.byte	0x04, 0x2f
        /*0032*/ 	.short	(.L_61 - .L_60)
	.align		4
.L_60:
        /*0034*/ 	.word	index@(_Z12VectorAddSetPfif)
        /*0038*/ 	.word	0x00000008


	//----- nvinfo : EIATTR_FRAME_SIZE
	.align		4
.L_61:
        /*003c*/ 	.byte	0x04, 0x11
        /*003e*/ 	.short	(.L_63 - .L_62)
	.align		4
.L_62:
        /*0040*/ 	.word	index@(_Z12VectorAddSetPfif)
        /*0044*/ 	.word	0x00000000


	//----- nvinfo : EIATTR_REGCOUNT
	.align		4
.L_63:
        /*0048*/ 	.byte	0x04, 0x2f
        /*004a*/ 	.short	(.L_65 - .L_64)
	.align		4
.L_64:
        /*004c*/ 	.word	index@(_ZN3cub18CUB_300001_SM_10006detail11EmptyKernelIvEEvv)
        /*0050*/ 	.word	0x00000004


	//----- nvinfo : EIATTR_FRAME_SIZE
	.align		4
.L_65:
        /*0054*/ 	.byte	0x04, 0x11
        /*0056*/ 	.short	(.L_67 - .L_66)
	.align		4
.L_66:
        /*0058*/ 	.word	index@(_ZN3cub18CUB_300001_SM_10006detail11EmptyKernelIvEEvv)
        /*005c*/ 	.word	0x00000000


	//----- nvinfo : EIATTR_REGCOUNT
	.align		4
.L_67:
        /*0060*/ 	.byte	0x04, 0x2f
        /*0062*/ 	.short	(.L_69 - .L_68)
	.align		4
.L_68:
        /*0064*/ 	.word	index@(_ZN3cub18CUB_300001_SM_10006detail8for_each13static_kernelINS2_12policy_hub_t12policy_500_tEmN6thrust24THRUST_300001_SM_1000_NS8cuda_cub20__uninitialized_fill7functorINS7_10device_ptrIfEEfEEEEvT0_T1_)
        /*0068*/ 	.word	0x00000008


	//----- nvinfo : EIATTR_FRAME_SIZE
	.align		4
.L_69:
        /*006c*/ 	.byte	0x04, 0x11
        /*006e*/ 	.short	(.L_71 - .L_70)
	.align		4
.L_70:
        /*0070*/ 	.word	index@(_ZN3cub18CUB_300001_SM_10006detail8for_each13static_kernelINS2_12policy_hub_t12policy_500_tEmN6thrust24THRUST_300001_SM_1000_NS8cuda_cub20__uninitialized_fill7functorINS7_10device_ptrIfEEfEEEEvT0_T1_)
        /*0074*/ 	.word	0x00000000


	//----- nvinfo : EIATTR_REGCOUNT
	.align		4
.L_71:
        /*0078*/ 	.byte	0x04, 0x2f
        /*007a*/ 	.short	(.L_73 - .L_72)
	.align		4
.L_72:
        /*007c*/ 	.word	index@(_ZN3cub18CUB_300001_SM_10006detail8for_each13static_kernelINS2_12policy_hub_t12policy_500_tElN6thrust24THRUST_300001_SM_1000_NS8cuda_cub6__fill7functorINS7_6detail15normal_iteratorINS7_10device_ptrIfEEEEfEEEEvT0_T1_)
        /*0080*/ 	.word	0x00000008


	//----- nvinfo : EIATTR_FRAME_SIZE
	.align		4
.L_73:
        /*0084*/ 	.byte	0x04, 0x11
        /*0086*/ 	.short	(.L_75 - .L_74)
	.align		4
.L_74:
        /*0088*/ 	.word	index@(_ZN3cub18CUB_300001_SM_10006detail8for_each13static_kernelINS2_12policy_hub_t12policy_500_tElN6thrust24THRUST_300001_SM_1000_NS8cuda_cub6__fill7functorINS7_6detail15normal_iteratorINS7_10device_ptrIfEEEEfEEEEvT0_T1_)
        /*008c*/ 	.word	0x00000000


	//----- nvinfo : EIATTR_REGCOUNT
	.align		4
.L_75:
        /*0090*/ 	.byte	0x04, 0x2f
        /*0092*/ 	.short	(.L_77 - .L_76)
	.align		4
.L_76:
        /*0094*/ 	.word	index@(_ZN3cub18CUB_300001_SM_10006detail6reduce28DeviceReduceSingleTileKernelINS2_10policy_hubIfjN4cuda3std3__44plusIfEEE10Policy1000EN6thrust24THRUST_300001_SM_1000_NS6detail15normal_iteratorINSD_10device_ptrIfEEEEPfjS9_ffNS7_10__identityEEEvT0_T1_T2_T3_T4_T6_)
        /*0098*/ 	.word	0x00000020


	//----- nvinfo : EIATTR_FRAME_SIZE
	.align		4
.L_77:
        /*009c*/ 	.byte	0x04, 0x11
        /*009e*/ 	.short	(.L_79 - .L_78)
	.align		4
.L_78:
        /*00a0*/ 	.word	index@(_ZN3cub18CUB_300001_SM_10006detail6reduce28DeviceReduceSingleTileKernelINS2_10policy_hubIfjN4cuda3std3__44plusIfEEE10Policy1000EN6thrust24THRUST_300001_SM_1000_NS6detail15normal_iteratorINSD_10device_ptrIfEEEEPfjS9_ffNS7_10__identityEEEvT0_T1_T2_T3_T4_T6_)
        /*00a4*/ 	.word	0x00000000


	//----- nvinfo : EIATTR_REGCOUNT
	.align		4
.L_79:
        /*00a8*/ 	.byte	0x04, 0x2f
        /*00aa*/ 	.short	(.L_81 - .L_80)
	.align		4
.L_80:
        /*00ac*/ 	.word	index@(_ZN3cub18CUB_300001_SM_10006detail6reduce18DeviceReduceKernelINS2_10policy_hubIfjN4cuda3std3__44plusIfEEE10Policy1000EN6thrust24THRUST_300001_SM_1000_NS6detail15normal_iteratorINSD_10device_ptrIfEEEEjS9_fNS7_10__identityEEEvT0_PT3_T1_NS0_13GridEvenShareISN_EET2_T4_)
        /*00b0*/ 	.word	0x00000020


	//----- nvinfo : EIATTR_FRAME_SIZE
	.align		4
.L_81:
        /*00b4*/ 	.byte	0x04, 0x11
        /*00b6*/ 	.short	(.L_83 - .L_82)
	.align		4
.L_82:
        /*00b8*/ 	.word	index@(_ZN3cub18CUB_300001_SM_10006detail6reduce18DeviceReduceKernelINS2_10policy_hubIfjN4cuda3std3__44plusIfEEE10Policy1000EN6thrust24THRUST_300001_SM_1000_NS6detail15normal_iteratorINSD_10device_ptrIfEEEEjS9_fNS7_10__identityEEEvT0_PT3_T1_NS0_13GridEvenShareISN_EET2_T4_)
        /*00bc*/ 	.word	0x00000000


	//----- nvinfo : EIATTR_REGCOUNT
	.align		4
.L_83:
        /*00c0*/ 	.byte	0x04, 0x2f
        /*00c2*/ 	.short	(.L_85 - .L_84)
	.align		4
.L_84:
        /*00c4*/ 	.word	index@(_ZN3cub18CUB_300001_SM_10006detail6reduce28DeviceReduceSingleTileKernelINS2_10policy_hubIfjN4cuda3std3__44plusIfEEE10Policy1000EPfSC_iS9_ffNS7_10__identityEEEvT0_T1_T2_T3_T4_T6_)
        /*00c8*/ 	.word	0x0000001e


	//----- nvinfo : EIATTR_FRAME_SIZE
	.align		4
.L_85:
        /*00cc*/ 	.byte	0x04, 0x11
        /*00ce*/ 	.short	(.L_87 - .L_86)
	.align		4
.L_86:
        /*00d0*/ 	.word	index@(_ZN3cub18CUB_300001_SM_10006detail6reduce28DeviceReduceSingleTileKernelINS2_10policy_hubIfjN4cuda3std3__44plusIfEEE10Policy1000EPfSC_iS9_ffNS7_10__identityEEEvT0_T1_T2_T3_T4_T6_)
        /*00d4*/ 	.word	0x00000000


	//----- nvinfo : EIATTR_REGCOUNT
	.align		4
.L_87:
        /*00d8*/ 	.byte	0x04, 0x2f
        /*00da*/ 	.short	(.L_89 - .L_88)
	.align		4
.L_88:
        /*00dc*/ 	.word	index@(_ZN3cub18CUB_300001_SM_10006detail6reduce28DeviceReduceSingleTileKernelINS2_10policy_hubIfyN4cuda3std3__44plusIfEEE10Policy1000EN6thrust24THRUST_300001_SM_1000_NS6detail15normal_iteratorINSD_10device_ptrIfEEEEPfyS9_ffNS7_10__identityEEEvT0_T1_T2_T3_T4_T6_)
        /*00e0*/ 	.word	0x00000020


	//----- nvinfo : EIATTR_FRAME_SIZE
	.align		4
.L_89:
        /*00e4*/ 	.byte	0x04, 0x11
        /*00e6*/ 	.short	(.L_91 - .L_90)
	.align		4
.L_90:
        /*00e8*/ 	.word	index@(_ZN3cub18CUB_300001_SM_10006detail6reduce28DeviceReduceSingleTileKernelINS2_10policy_hubIfyN4cuda3std3__44plusIfEEE10Policy1000EN6thrust24THRUST_300001_SM_1000_NS6detail15normal_iteratorINSD_10device_ptrIfEEEEPfyS9_ffNS7_10__identityEEEvT0_T1_T2_T3_T4_T6_)
        /*00ec*/ 	.word	0x00000000


	//----- nvinfo : EIATTR_REGCOUNT
	.align		4
.L_91:
        /*00f0*/ 	.byte	0x04, 0x2f
        /*00f2*/ 	.short	(.L_93 - .L_92)
	.align		4
.L_92:
        /*00f4*/ 	.word	index@(_ZN3cub18CUB_300001_SM_10006detail6reduce18DeviceReduceKernelINS2_10policy_hubIfyN4cuda3std3__44plusIfEEE10Policy1000EN6thrust24THRUST_300001_SM_1000_NS6detail15normal_iteratorINSD_10device_ptrIfEEEEyS9_fNS7_10__identityEEEvT0_PT3_T1_NS0_13GridEvenShareISN_EET2_T4_)
        /*00f8*/ 	.word	0x0000001e


	//----- nvinfo : EIATTR_FRAME_SIZE
	.align		4
.L_93:
        /*00fc*/ 	.byte	0x04, 0x11
        /*00fe*/ 	.short	(.L_95 - .L_94)
	.align		4
.L_94:
        /*0100*/ 	.word	index@(_ZN3cub18CUB_300001_SM_10006detail6reduce18DeviceReduceKernelINS2_10policy_hubIfyN4cuda3std3__44plusIfEEE10Policy1000EN6thrust24THRUST_300001_SM_1000_NS6detail15normal_iteratorINSD_10device_ptrIfEEEEyS9_fNS7_10__identityEEEvT0_PT3_T1_NS0_13GridEvenShareISN_EET2_T4_)
        /*0104*/ 	.word	0x00000000


	//----- nvinfo : EIATTR_REGCOUNT
	.align		4
.L_95:
        /*0108*/ 	.byte	0x04, 0x2f
        /*010a*/ 	.short	(.L_97 - .L_96)
	.align		4
.L_96:
        /*010c*/ 	.word	index@(_ZN3cub18CUB_300001_SM_10006detail6reduce28DeviceReduceSingleTileKernelINS2_10policy_hubIfyN4cuda3std3__44plusIfEEE10Policy1000EPfSC_iS9_ffNS7_10__identityEEEvT0_T1_T2_T3_T4_T6_)
        /*0110*/ 	.word	0x0000001e


	//----- nvinfo : EIATTR_FRAME_SIZE
	.align		4
.L_97:
        /*0114*/ 	.byte	0x04, 0x11
        /*0116*/ 	.short	(.L_99 - .L_98)
	.align		4
.L_98:
        /*0118*/ 	.word	index@(_ZN3cub18CUB_300001_SM_10006detail6reduce28DeviceReduceSingleTileKernelINS2_10policy_hubIfyN4cuda3std3__44plusIfEEE10Policy1000EPfSC_iS9_ffNS7_10__identityEEEvT0_T1_T2_T3_T4_T6_)
        /*011c*/ 	.word	0x00000000


	//----- nvinfo : EIATTR_MIN_STACK_SIZE
	.align		4
.L_99:
        /*0120*/ 	.byte	0x04, 0x12
        /*0122*/ 	.short	(.L_101 - .L_100)
	.align		4
.L_100:
        /*0124*/ 	.word	index@(_ZN3cub18CUB_300001_SM_10006detail6reduce28DeviceReduceSingleTileKernelINS2_10policy_hubIfyN4cuda3std3__44plusIfEEE10Policy1000EPfSC_iS9_ffNS7_10__identityEEEvT0_T1_T2_T3_T4_T6_)
        /*0128*/ 	.word	0x00000000


	//----- nvinfo : EIATTR_MIN_STACK_SIZE
	.align		4
.L_101:
        /*012c*/ 	.byte	0x04, 0x12
        /*012e*/ 	.short	(.L_103 - .L_102)
	.align		4
.L_102:
        /*0130*/ 	.word	index@(_ZN3cub18CUB_300001_SM_10006detail6reduce18DeviceReduceKernelINS2_10policy_hubIfyN4cuda3std3__44plusIfEEE10Policy1000EN6thrust24THRUST_300001_SM_1000_NS6detail15normal_iteratorINSD_10device_ptrIfEEEEyS9_fNS7_10__identityEEEvT0_PT3_T1_NS0_13GridEvenShareISN_EET2_T4_)
        /*0134*/ 	.word	0x00000000


	//----- nvinfo : EIATTR_MIN_STACK_SIZE
	.align		4
.L_103:
        /*0138*/ 	.byte	0x04, 0x12
        /*013a*/ 	.short	(.L_105 - .L_104)
	.align		4
.L_104:
        /*013c*/ 	.word	index@(_ZN3cub18CUB_300001_SM_10006detail6reduce28DeviceReduceSingleTileKernelINS2_10policy_hubIfyN4cuda3std3__44plusIfEEE10Policy1000EN6thrust24THRUST_300001_SM_1000_NS6detail15normal_iteratorINSD_10device_ptrIfEEEEPfyS9_ffNS7_10__identityEEEvT0_T1_T2_T3_T4_T6_)
        /*0140*/ 	.word	0x00000000


	//----- nvinfo : EIATTR_MIN_STACK_SIZE
	.align		4
.L_105:
        /*0144*/ 	.byte	0x04, 0x12
        /*0146*/ 	.short	(.L_107 - .L_106)
	.align		4
.L_106:
        /*0148*/ 	.word	index@(_ZN3cub18CUB_300001_SM_10006detail6reduce28DeviceReduceSingleTileKernelINS2_10policy_hubIfjN4cuda3std3__44plusIfEEE10Policy1000EPfSC_iS9_ffNS7_10__identityEEEvT0_T1_T2_T3_T4_T6_)
        /*014c*/ 	.word	0x00000000


	//----- nvinfo : EIATTR_MIN_STACK_SIZE
	.align		4
.L_107:
        /*0150*/ 	.byte	0x04, 0x12
        /*0152*/ 	.short	(.L_109 - .L_108)
	.align		4
.L_108:
        /*0154*/ 	.word	index@(_ZN3cub18CUB_300001_SM_10006detail6reduce18DeviceReduceKernelINS2_10policy_hubIfjN4cuda3std3__44plusIfEEE10Policy1000EN6thrust24THRUST_300001_SM_1000_NS6detail15normal_iteratorINSD_10device_ptrIfEEEEjS9_fNS7_10__identityEEEvT0_PT3_T1_NS0_13GridEvenShareISN_EET2_T4_)
        /*0158*/ 	.word	0x00000000


	//----- nvinfo : EIATTR_MIN_STACK_SIZE
	.align		4
.L_109:
        /*015c*/ 	.byte	0x04, 0x12
        /*015e*/ 	.short	(.L_111 - .L_110)
	.align		4
.L_110:
        /*0160*/ 	.word	index@(_ZN3cub18CUB_300001_SM_10006detail6reduce28DeviceReduceSingleTileKernelINS2_10policy_hubIfjN4cuda3std3__44plusIfEEE10Policy1000EN6thrust24THRUST_300001_SM_1000_NS6detail15normal_iteratorINSD_10device_ptrIfEEEEPfjS9_ffNS7_10__identityEEEvT0_T1_T2_T3_T4_T6_)
        /*0164*/ 	.word	0x00000000


	//----- nvinfo : EIATTR_MIN_STACK_SIZE
	.align		4
.L_111:
        /*0168*/ 	.byte	0x04, 0x12
        /*016a*/ 	.short	(.L_113 - .L_112)
	.align		4
.L_112:
        /*016c*/ 	.word	index@(_ZN3cub18CUB_300001_SM_10006detail8for_each13static_kernelINS2_12policy_hub_t12policy_500_tElN6thrust24THRUST_300001_SM_1000_NS8cuda_cub6__fill7functorINS7_6detail15normal_iteratorINS7_10device_ptrIfEEEEfEEEEvT0_T1_)
        /*0170*/ 	.word	0x00000000


	//----- nvinfo : EIATTR_MIN_STACK_SIZE
	.align		4
.L_113:
        /*0174*/ 	.byte	0x04, 0x12
        /*0176*/ 	.short	(.L_115 - .L_114)
	.align		4
.L_114:
        /*0178*/ 	.word	index@(_ZN3cub18CUB_300001_SM_10006detail8for_each13static_kernelINS2_12policy_hub_t12policy_500_tEmN6thrust24THRUST_300001_SM_1000_NS8cuda_cub20__uninitialized_fill7functorINS7_10device_ptrIfEEfEEEEvT0_T1_)
        /*017c*/ 	.word	0x00000000


	//----- nvinfo : EIATTR_MIN_STACK_SIZE
	.align		4
.L_115:
        /*0180*/ 	.byte	0x04, 0x12
        /*0182*/ 	.short	(.L_117 - .L_116)
	.align		4
.L_116:
        /*0184*/ 	.word	index@(_ZN3cub18CUB_300001_SM_10006detail11EmptyKernelIvEEvv)
        /*0188*/ 	.word	0x00000000


	//----- nvinfo : EIATTR_MIN_STACK_SIZE
	.align		4
.L_117:
        /*018c*/ 	.byte	0x04, 0x12
        /*018e*/ 	.short	(.L_119 - .L_118)
	.align		4
.L_118:
        /*0190*/ 	.word	index@(_Z12VectorAddSetPfif)
        /*0194*/ 	.word	0x00000000


	//----- nvinfo : EIATTR_MIN_STACK_SIZE
	.align		4
.L_119:
        /*0198*/ 	.byte	0x04, 0x12
        /*019a*/ 	.short	(.L_121 - .L_120)
	.align		4
.L_120:
        /*019c*/ 	.word	index@(_Z15RandomMemorySetPfi)
        /*01a0*/ 	.word	0x00000000


	//----- nvinfo : EIATTR_MIN_STACK_SIZE
	.align		4
.L_121:
        /*01a4*/ 	.byte	0x04, 0x12
        /*01a6*/ 	.short	(.L_123 - .L_122)
	.align		4
.L_122:
        /*01a8*/ 	.word	index@(_Z19SequentialMemorySetPfi)
        /*01ac*/ 	.word	0x00000000
.L_123:


//--------------------- .nv.compat                --------------------------
	.section	.nv.compat,"",@"SHT_CUDA_COMPAT_INFO"
	.align	4
        /*0000*/ 	.byte	0x02, 0x09, 0x00, 0x00, 0x02, 0x02, 0x01, 0x00, 0x02, 0x05, 0x05, 0x00, 0x03, 0x07, 0x01, 0x01
        /*0010*/ 	.byte	0x02, 0x03, 0x00, 0x00, 0x02, 0x06, 0x01, 0x00, 0x04, 0x0b, 0x08, 0x00, 0x09, 0x00, 0x00, 0x00
        /*0020*/ 	.byte	0x00, 0x00, 0x00, 0x00


//--------------------- .nv.info._ZN3cub18CUB_300001_SM_10006detail6reduce28DeviceReduceSingleTileKernelINS2_10policy_hubIfyN4cuda3std3__44plusIfEEE10Policy1000EPfSC_iS9_ffNS7_10__identityEEEvT0_T1_T2_T3_T4_T6_ --------------------------
	.section	.nv.info._ZN3cub18CUB_300001_SM_10006detail6reduce28DeviceReduceSingleTileKernelINS2_10policy_hubIfyN4cuda3std3__44plusIfEEE10Policy1000EPfSC_iS9_ffNS7_10__identityEEEvT0_T1_T2_T3_T4_T6_,"",@"SHT_CUDA_INFO"
	.sectionflags	@""
	.align	4


	//----- nvinfo : EIATTR_CUDA_API_VERSION
	.align		4
        /*0000*/ 	.byte	0x04, 0x37
        /*0002*/ 	.short	(.L_125 - .L_124)
.L_124:
        /*0004*/ 	.word	0x00000082


	//----- nvinfo : EIATTR_KPARAM_INFO
	.align		4
.L_125:
        /*0008*/ 	.byte	0x04, 0x17
        /*000a*/ 	.short	(.L_127 - .L_126)
.L_126:
        /*000c*/ 	.word	0x00000000
        /*0010*/ 	.short	0x0005
        /*0012*/ 	.short	0x001c
        /*0014*/ 	.byte	0x00, 0xf0, 0x05, 0x00


	//----- nvinfo : EIATTR_KPARAM_INFO
	.align		4
.L_127:
        /*0018*/ 	.byte	0x04, 0x17
        /*001a*/ 	.short	(.L_129 - .L_128)
.L_128:
        /*001c*/ 	.word	0x00000000
        /*0020*/ 	.short	0x0004
        /*0022*/ 	.short	0x0018
        /*0024*/ 	.byte	0x00, 0xf0, 0x11, 0x00


	//----- nvinfo : EIATTR_KPARAM_INFO
	.align		4
.L_129:
        /*0028*/ 	.byte	0x04, 0x17
        /*002a*/ 	.short	(.L_131 - .L_130)
.L_130:
        /*002c*/ 	.word	0x00000000
        /*0030*/ 	.short	0x0003
        /*0032*/ 	.short	0x0014
        /*0034*/ 	.byte	0x00, 0xf0, 0x05, 0x00


	//----- nvinfo : EIATTR_KPARAM_INFO
	.align		4
.L_131:
        /*0038*/ 	.byte	0x04, 0x17
        /*003a*/ 	.short	(.L_133 - .L_132)
.L_132:
        /*003c*/ 	.word	0x00000000
        /*0040*/ 	.short	0x0002
        /*0042*/ 	.short	0x0010
        /*0044*/ 	.byte	0x00, 0xf0, 0x11, 0x00


	//----- nvinfo : EIATTR_KPARAM_INFO
	.align		4
.L_133:
        /*0048*/ 	.byte	0x04, 0x17
        /*004a*/ 	.short	(.L_135 - .L_134)
.L_134:
        /*004c*/ 	.word	0x00000000
        /*0050*/ 	.short	0x0001
        /*0052*/ 	.short	0x0008
        /*0054*/ 	.byte	0x00, 0xf5, 0x21, 0x00


	//----- nvinfo : EIATTR_KPARAM_INFO
	.align		4
.L_135:
        /*0058*/ 	.byte	0x04, 0x17
        /*005a*/ 	.short	(.L_137 - .L_136)
.L_136:
        /*005c*/ 	.word	0x00000000
        /*0060*/ 	.short	0x0000
        /*0062*/ 	.short	0x0000
        /*0064*/ 	.byte	0x00, 0xf5, 0x21, 0x00


	//----- nvinfo : EIATTR_SPARSE_MMA_MASK
	.align		4
.L_137:
        /*0068*/ 	.byte	0x03, 0x50
        /*006a*/ 	.short	0x0000


	//----- nvinfo : EIATTR_MAXREG_COUNT
	.align		4
        /*006c*/ 	.byte	0x03, 0x1b
        /*006e*/ 	.short	0x00ff


	//----- nvinfo : EIATTR_NUM_BARRIERS
	.align		4
        /*0070*/ 	.byte	0x02, 0x4c
        /*0072*/ 	.byte	0x01
	.zero		1


	//----- nvinfo : EIATTR_MERCURY_ISA_VERSION
	.align		4
        /*0074*/ 	.byte	0x03, 0x5f
        /*0076*/ 	.short	0x0101


	//----- nvinfo : EIATTR_COOP_GROUP_MASK_REGIDS
	.align		4
        /*0078*/ 	.byte	0x04, 0x29
        /*007a*/ 	.short	(.L_139 - .L_138)


	//   ....[0]....
.L_138:
        /*007c*/ 	.word	0xffffffff


	//   ....[1]....
        /*0080*/ 	.word	0xffffffff


	//   ....[2]....
        /*0084*/ 	.word	0xffffffff


	//   ....[3]....
        /*0088*/ 	.word	0xffffffff


	//   ....[4]....
        /*008c*/ 	.word	0xffffffff


	//   ....[5]....
        /*0090*/ 	.word	0xffffffff


	//   ....[6]....
        /*0094*/ 	.word	0xffffffff


	//   ....[7]....
        /*0098*/ 	.word	0xffffffff


	//   ....[8]....
        /*009c*/ 	.word	0xffffffff


	//   ....[9]....
        /*00a0*/ 	.word	0xffffffff


	//   ....[10]....
        /*00a4*/ 	.word	0xffffffff


	//   ....[11]....
        /*00a8*/ 	.word	0xffffffff


	//   ....[12]....
        /*00ac*/ 	.word	0xffffffff


	//   ....[13]....
        /*00b0*/ 	.word	0xffffffff


	//   ....[14]....
        /*00b4*/ 	.word	0xffffffff


	//   ....[15]....
        /*00b8*/ 	.word	0xffffffff


	//   ....[16]....
        /*00bc*/ 	.word	0xffffffff


	//   ....[17]....
        /*00c0*/ 	.word	0xffffffff


	//   ....[18]....
        /*00c4*/ 	.word	0xffffffff


	//   ....[19]....
        /*00c8*/ 	.word	0xffffffff


	//   ....[20]....
        /*00cc*/ 	.word	0xffffffff


	//   ....[21]....
        /*00d0*/ 	.word	0xffffffff


	//   ....[22]....
        /*00d4*/ 	.word	0xffffffff


	//   ....[23]....
        /*00d8*/ 	.word	0xffffffff


	//   ....[24]....
        /*00dc*/ 	.word	0xffffffff


	//   ....[25]....
        /*00e0*/ 	.word	0xffffffff


	//   ....[26]....
        /*00e4*/ 	.word	0xffffffff


	//   ....[27]....
        /*00e8*/ 	.word	0xffffffff


	//   ....[28]....
        /*00ec*/ 	.word	0xffffffff


	//   ....[29]....
        /*00f0*/ 	.word	0xffffffff


	//----- nvinfo : EIATTR_COOP_GROUP_INSTR_OFFSETS
	.align		4
.L_139:
        /*00f4*/ 	.byte	0x04, 0x28
        /*00f6*/ 	.short	(.L_141 - .L_140)


	//   ....[0]....
.L_140:
        /*00f8*/ 	.word	0x00000980


	//   ....[1]....
        /*00fc*/ 	.word	0x000009e0


	//   ....[2]....
        /*0100*/ 	.word	0x00000a50


	//   ....[3]....
        /*0104*/ 	.word	0x00000aa0


	//   ....[4]....
        /*0108*/ 	.word	0x00000ad0


	//   ....[5]....
        /*010c*/ 	.word	0x00000c90


	//   ....[6]....
        /*0110*/ 	.word	0x00000d20


	//   ....[7]....
        /*0114*/ 	.word	0x00000d60


	//   ....[8]....
        /*0118*/ 	.word	0x00000db0


	//   ....[9]....
        /*011c*/ 	.word	0x00000df0


	//   ....[10]....
        /*0120*/ 	.word	0x00001c00


	//   ....[11]....
        /*0124*/ 	.word	0x00001c80


	//   ....[12]....
        /*0128*/ 	.word	0x00001cd0


	//   ....[13]....
        /*012c*/ 	.word	0x00001d10


	//   ....[14]....
        /*0130*/ 	.word	0x00001d40


	//   ....[15]....
        /*0134*/ 	.word	0x00002700


	//   ....[16]....
        /*0138*/ 	.word	0x00002760


	//   ....[17]....
        /*013c*/ 	.word	0x000027d0


	//   ....[18]....
        /*0140*/ 	.word	0x00002820


	//   ....[19]....
        /*0144*/ 	.word	0x00002850


	//   ....[20]....
        /*0148*/ 	.word	0x00002a10


	//   ....[21]....
        /*014c*/ 	.word	0x00002a90


	//   ....[22]....
        /*0150*/ 	.word	0x00002ad0


	//   ....[23]....
        /*0154*/ 	.word	0x00002b10


	//   ....[24]....
        /*0158*/ 	.word	0x00002b70


	//   ....[25]....
        /*015c*/ 	.word	0x00003b00


	//   ....[26]....
        /*0160*/ 	.word	0x00003b80


	//   ....[27]....
        /*0164*/ 	.word	0x00003bd0


	//   ....[28]....
        /*0168*/ 	.word	0x00003c10


	//   ....[29]....
        /*016c*/ 	.word	0x00003c40


	//----- nvinfo : EIATTR_VRC_CTA_INIT_COUNT
	.align		4
.L_141:
        /*0170*/ 	.byte	0x02, 0x4a
	.zero		1
	.zero		1


	//----- nvinfo : EIATTR_EXIT_INSTR_OFFSETS
	.align		4
        /*0174*/ 	.byte	0x04, 0x1c
        /*0176*/ 	.short	(.L_143 - .L_142)


	//   ....[0]....
.L_142:
        /*0178*/ 	.word	0x00000080


	//   ....[1]....
        /*017c*/ 	.word	0x000000c0


	//   ....[2]....
        /*0180*/ 	.word	0x00003d90


	//   ....[3]....
        /*0184*/ 	.word	0x00003de0


	//----- nvinfo : EIATTR_MAX_THREADS
	.align		4
.L_143:
        /*0188*/ 	.byte	0x04, 0x05
        /*018a*/ 	.short	(.L_145 - .L_144)
.L_144:
        /*018c*/ 	.word	0x00000100
        /*0190*/ 	.word	0x00000001
        /*0194*/ 	.word	0x00000001


	//----- nvinfo : EIATTR_CRS_STACK_SIZE
	.align		4
.L_145:
        /*0198*/ 	.byte	0x04, 0x1e
        /*019a*/ 	.short	(.L_147 - .L_146)
.L_146:
        /*019c*/ 	.word	0x00000000


	//----- nvinfo : EIATTR_CBANK_PARAM_SIZE
	.align		4
.L_147:
        /*01a0*/ 	.byte	0x03, 0x19
        /*01a2*/ 	.short	0x001d


	//----- nvinfo : EIATTR_PARAM_CBANK
	.align		4
        /*01a4*/ 	.byte	0x04, 0x0a
        /*01a6*/ 	.short	(.L_149 - .L_148)
	.align		4
.L_148:
        /*01a8*/ 	.word	index@(.nv.constant0._ZN3cub18CUB_300001_SM_10006detail6reduce28DeviceReduceSingleTileKernelINS2_10policy_hubIfyN4cuda3std3__44plusIfEEE10Policy1000EPfSC_iS9_ffNS7_10__identityEEEvT0_T1_T2_T3_T4_T6_)
        /*01ac*/ 	.short	0x0380
        /*01ae*/ 	.short	0x001d


	//----- nvinfo : EIATTR_SW_WAR
	.align		4
.L_149:
        /*01b0*/ 	.byte	0x04, 0x36
        /*01b2*/ 	.short	(.L_151 - .L_150)
.L_150:
        /*01b4*/ 	.word	0x00000008
.L_151:


//--------------------- .nv.info._ZN3cub18CUB_300001_SM_10006detail6reduce18DeviceReduceKernelINS2_10policy_hubIfyN4cuda3std3__44plusIfEEE10Policy1000EN6thrust24THRUST_300001_SM_1000_NS6detail15normal_iteratorINSD_10device_ptrIfEEEEyS9_fNS7_10__identityEEEvT0_PT3_T1_NS0_13GridEvenShareISN_EET2_T4_ --------------------------
	.section	.nv.info._ZN3cub18CUB_300001_SM_10006detail6reduce18DeviceReduceKernelINS2_10policy_hubIfyN4cuda3std3__44plusIfEEE10Policy1000EN6thrust24THRUST_300001_SM_1000_NS6detail15normal_iteratorINSD_10device_ptrIfEEEEyS9_fNS7_10__identityEEEvT0_PT3_T1_NS0_13GridEvenShareISN_EET2_T4_,"",@"SHT_CUDA_INFO"
	.sectionflags	@""
	.align	4


	//----- nvinfo : EIATTR_CUDA_API_VERSION
	.align		4
        /*0000*/ 	.byte	0x04, 0x37
        /*0002*/ 	.short	(.L_153 - .L_152)
.L_152:
        /*0004*/ 	.word	0x00000082


	//----- nvinfo : EIATTR_KPARAM_INFO
	.align		4
.L_153:
        /*0008*/ 	.byte	0x04, 0x17
        /*000a*/ 	.short	(.L_155 - .L_154)
.L_154:
        /*000c*/ 	.word	0x00000000
        /*0010*/ 	.short	0x0005
        /*0012*/ 	.short	0x0061
        /*0014*/ 	.byte	0x00, 0xf0, 0x05, 0x00


	//----- nvinfo : EIATTR_KPARAM_INFO
	.align		4
.L_155:
        /*0018*/ 	.byte	0x04, 0x17
        /*001a*/ 	.short	(.L_157 - .L_156)
.L_156:
        /*001c*/ 	.word	0x00000000
        /*0020*/ 	.short	0x0004
        /*0022*/ 	.short	0x0060
        /*0024*/ 	.byte	0x00, 0xf0, 0x05, 0x00


	//----- nvinfo : EIATTR_KPARAM_INFO
	.align		4
.L_157:
        /*0028*/ 	.byte	0x04, 0x17
        /*002a*/ 	.short	(.L_159 - .L_158)
.L_158:
        /*002c*/ 	.word	0x00000000
        /*0030*/ 	.short	0x0003
        /*0032*/ 	.short	0x0018
        /*0034*/ 	.byte	0x00, 0xf0, 0x21, 0x01


	//----- nvinfo : EIATTR_KPARAM_INFO
	.align		4
.L_159:
        /*0038*/ 	.byte	0x04, 0x17
        /*003a*/ 	.short	(.L_161 - .L_160)
.L_160:
        /*003c*/ 	.word	0x00000000
        /*0040*/ 	.short	0x0002
        /*0042*/ 	.short	0x0010
        /*0044*/ 	.byte	0x00, 0xf0, 0x21, 0x00


	//----- nvinfo : EIATTR_KPARAM_INFO
	.align		4
.L_161:
        /*0048*/ 	.byte	0x04, 0x17
        /*004a*/ 	.short	(.L_163 - .L_162)
.L_162:
        /*004c*/ 	.word	0x00000000
        /*0050*/ 	.short	0x0001
        /*0052*/ 	.short	0x0008
        /*0054*/ 	.byte	0x00, 0xf5, 0x21, 0x00


	//----- nvinfo : EIATTR_KPARAM_INFO
	.align		4
.L_163:
        /*0058*/ 	.byte	0x04, 0x17
        /*005a*/ 	.short	(.L_165 - .L_164)
.L_164:
        /*005c*/ 	.word	0x00000000
        /*0060*/ 	.short	0x0000
        /*0062*/ 	.short	0x0000
        /*0064*/ 	.byte	0x00, 0xf0, 0x21, 0x00


	//----- nvinfo : EIATTR_SPARSE_MMA_MASK
	.align		4
.L_165:
        /*0068*/ 	.byte	0x03, 0x50
        /*006a*/ 	.short	0x0000


	//----- nvinfo : EIATTR_MAXREG_COUNT
	.align		4
        /*006c*/ 	.byte	0x03, 0x1b
        /*006e*/ 	.short	0x00ff


	//----- nvinfo : EIATTR_NUM_BARRIERS
	.align		4
        /*0070*/ 	.byte	0x02, 0x4c
        /*0072*/ 	.byte	0x01
	.zero		1


	//----- nvinfo : EIATTR_MERCURY_ISA_VERSION
	.align		4
        /*0074*/ 	.byte	0x03, 0x5f
        /*0076*/ 	.short	0x0101


	//----- nvinfo : EIATTR_COOP_GROUP_MASK_REGIDS
	.align		4
        /*0078*/ 	.byte	0x04, 0x29
        /*007a*/ 	.short	(.L_167 - .L_166)


	//   ....[0]....
.L_166:
        /*007c*/ 	.word	0xffffffff


	//   ....[1]....
        /*0080*/ 	.word	0xffffffff


	//   ....[2]....
        /*0084*/ 	.word	0xffffffff


	//   ....[3]....
        /*0088*/ 	.word	0xffffffff


	//   ....[4]....
        /*008c*/ 	.word	0xffffffff


	//   ....[5]....
        /*0090*/ 	.word	0xffffffff


	//   ....[6]....
        /*0094*/ 	.word	0xffffffff


	//   ....[7]....
        /*0098*/ 	.word	0xffffffff


	//   ....[8]....
        /*009c*/ 	.word	0xffffffff


	//   ....[9]....
        /*00a0*/ 	.word	0xffffffff


	//   ....[10]....
        /*00a4*/ 	.word	0xffffffff


	//   ....[11]....
        /*00a8*/ 	.word	0xffffffff


	//   ....[12]....
        /*00ac*/ 	.word	0xffffffff


	//   ....[13]....
        /*00b0*/ 	.word	0xffffffff


	//   ....[14]....
        /*00b4*/ 	.word	0xffffffff


	//----- nvinfo : EIATTR_COOP_GROUP_INSTR_OFFSETS
	.align		4
.L_167:
        /*00b8*/ 	.byte	0x04, 0x28
        /*00ba*/ 	.short	(.L_169 - .L_168)


	//   ....[0]....
.L_168:
        /*00bc*/ 	.word	0x000009c0


	//   ....[1]....
        /*00c0*/ 	.word	0x00000a20


	//   ....[2]....
        /*00c4*/ 	.word	0x00000a90


	//   ....[3]....
        /*00c8*/ 	.word	0x00000ae0


	//   ....[4]....
        /*00cc*/ 	.word	0x00000b10


	//   ....[5]....
        /*00d0*/ 	.word	0x00000cd0


	//   ....[6]....
        /*00d4*/ 	.word	0x00000d60


	//   ....[7]....
        /*00d8*/ 	.word	0x00000dd0


	//   ....[8]....
        /*00dc*/ 	.word	0x00000e20


	//   ....[9]....
        /*00e0*/ 	.word	0x00000e50


	//   ....[10]....
        /*00e4*/ 	.word	0x00002030


	//   ....[11]....
        /*00e8*/ 	.word	0x000020c0


	//   ....[12]....
        /*00ec*/ 	.word	0x00002110


	//   ....[13]....
        /*00f0*/ 	.word	0x00002150


	//   ....[14]....
        /*00f4*/ 	.word	0x00002180


	//----- nvinfo : EIATTR_VRC_CTA_INIT_COUNT
	.align		4
.L_169:
        /*00f8*/ 	.byte	0x02, 0x4a
	.zero		1
	.zero		1


	//----- nvinfo : EIATTR_EXIT_INSTR_OFFSETS
	.align		4
        /*00fc*/ 	.byte	0x04, 0x1c
        /*00fe*/ 	.short	(.L_171 - .L_170)


	//   ....[0]....
.L_170:
        /*0100*/ 	.word	0x000022d0


	//   ....[1]....
        /*0104*/ 	.word	0x00002330


	//----- nvinfo : EIATTR_MAX_THREADS
	.align		4
.L_171:
        /*0108*/ 	.byte	0x04, 0x05
        /*010a*/ 	.short	(.L_173 - .L_172)
.L_172:
        /*010c*/ 	.word	0x00000100
        /*0110*/ 	.word	0x00000001
        /*0114*/ 	.word	0x00000001


	//----- nvinfo : EIATTR_CRS_STACK_SIZE
	.align		4
.L_173:
        /*0118*/ 	.byte	0x04, 0x1e
        /*011a*/ 	.short	(.L_175 - .L_174)
.L_174:
        /*011c*/ 	.word	0x00000000


	//----- nvinfo : EIATTR_CBANK_PARAM_SIZE
	.align		4
.L_175:
        /*0120*/ 	.byte	0x03, 0x19
        /*0122*/ 	.short	0x0062


	//----- nvinfo : EIATTR_PARAM_CBANK
	.align		4
        /*0124*/ 	.byte	0x04, 0x0a
        /*0126*/ 	.short	(.L_177 - .L_176)
	.align		4
.L_176:
        /*0128*/ 	.word	index@(.nv.constant0._ZN3cub18CUB_300001_SM_10006detail6reduce18DeviceReduceKernelINS2_10policy_hubIfyN4cuda3std3__44plusIfEEE10Policy1000EN6thrust24THRUST_300001_SM_1000_NS6detail15normal_iteratorINSD_10device_ptrIfEEEEyS9_fNS7_10__identityEEEvT0_PT3_T1_NS0_13GridEvenShareISN_EET2_T4_)
        /*012c*/ 	.short	0x0380
        /*012e*/ 	.short	0x0062


	//----- nvinfo : EIATTR_SW_WAR
	.align		4
.L_177:
        /*0130*/ 	.byte	0x04, 0x36
        /*0132*/ 	.short	(.L_179 - .L_178)
.L_178:
        /*0134*/ 	.word	0x00000008
.L_179:


//--------------------- .nv.info._ZN3cub18CUB_300001_SM_10006detail6reduce28DeviceReduceSingleTileKernelINS2_10policy_hubIfyN4cuda3std3__44plusIfEEE10Policy1000EN6thrust24THRUST_300001_SM_1000_NS6detail15normal_iteratorINSD_10device_ptrIfEEEEPfyS9_ffNS7_10__identityEEEvT0_T1_T2_T3_T4_T6_ --------------------------
	.section	.nv.info._ZN3cub18CUB_300001_SM_10006detail6reduce28DeviceReduceSingleTileKernelINS2_10policy_hubIfyN4cuda3std3__44plusIfEEE10Policy1000EN6thrust24THRUST_300001_SM_1000_NS6detail15normal_iteratorINSD_10device_ptrIfEEEEPfyS9_ffNS7_10__identityEEEvT0_T1_T2_T3_T4_T6_,"",@"SHT_CUDA_INFO"
	.sectionflags	@""
	.align	4


	//----- nvinfo : EIATTR_CUDA_API_VERSION
	.align		4
        /*0000*/ 	.byte	0x04, 0x37
        /*0002*/ 	.short	(.L_181 - .L_180)
.L_180:
        /*0004*/ 	.word	0x00000082


	//----- nvinfo : EIATTR_KPARAM_INFO
	.align		4
.L_181:
        /*0008*/ 	.byte	0x04, 0x17
        /*000a*/ 	.short	(.L_183 - .L_182)
.L_182:
        /*000c*/ 	.word	0x00000000
        /*0010*/ 	.short	0x0005
        /*0012*/ 	.short	0x0020
        /*0014*/ 	.byte	0x00, 0xf0, 0x05, 0x00


	//----- nvinfo : EIATTR_KPARAM_INFO
	.align		4
.L_183:
        /*0018*/ 	.byte	0x04, 0x17
        /*001a*/ 	.short	(.L_185 - .L_184)
.L_184:
        /*001c*/ 	.word	0x00000000
        /*0020*/ 	.short	0x0004
        /*0022*/ 	.short	0x001c
        /*0024*/ 	.byte	0x00, 0xf0, 0x11, 0x00


	//----- nvinfo : EIATTR_KPARAM_INFO
	.align		4
.L_185:
        /*0028*/ 	.byte	0x04, 0x17
        /*002a*/ 	.short	(.L_187 - .L_186)
.L_186:
        /*002c*/ 	.word	0x00000000
        /*0030*/ 	.short	0x0003
        /*0032*/ 	.short	0x0018
        /*0034*/ 	.byte	0x00, 0xf0, 0x05, 0x00


	//----- nvinfo : EIATTR_KPARAM_INFO
	.align		4
.L_187:
        /*0038*/ 	.byte	0x04, 0x17
        /*003a*/ 	.short	(.L_189 - .L_188)
.L_188:
        /*003c*/ 	.word	0x00000000
        /*0040*/ 	.short	0x0002
        /*0042*/ 	.short	0x0010
        /*0044*/ 	.byte	0x00, 0xf0, 0x21, 0x00


	//----- nvinfo : EIATTR_KPARAM_INFO
	.align		4
.L_189:
        /*0048*/ 	.byte	0x04, 0x17
        /*004a*/ 	.short	(.L_191 - .L_190)
.L_190:
        /*004c*/ 	.word	0x00000000
        /*0050*/ 	.short	0x0001
        /*0052*/ 	.short	0x0008
        /*0054*/ 	.byte	0x00, 0xf5, 0x21, 0x00


	//----- nvinfo : EIATTR_KPARAM_INFO
	.align		4
.L_191:
        /*0058*/ 	.byte	0x04, 0x17
        /*005a*/ 	.short	(.L_193 - .L_192)
.L_192:
        /*005c*/ 	.word	0x00000000
        /*0060*/ 	.short	0x0000
        /*0062*/ 	.short	0x0000
        /*0064*/ 	.byte	0x00, 0xf0, 0x21, 0x00


	//----- nvinfo : EIATTR_SPARSE_MMA_MASK
	.align		4
.L_193:
        /*0068*/ 	.byte	0x03, 0x50
        /*006a*/ 	.short	0x0000


	//----- nvinfo : EIATTR_MAXREG_COUNT
	.align		4
        /*006c*/ 	.byte	0x03, 0x1b
        /*006e*/ 	.short	0x00ff


	//----- nvinfo : EIATTR_NUM_BARRIERS
	.align		4
        /*0070*/ 	.byte	0x02, 0x4c
        /*0072*/ 	.byte	0x01
	.zero		1


	//----- nvinfo : EIATTR_MERCURY_ISA_VERSION
	.align		4
        /*0074*/ 	.byte	0x03, 0x5f
        /*0076*/ 	.short	0x0101


	//----- nvinfo : EIATTR_COOP_GROUP_MASK_REGIDS
	.align		4
        /*0078*/ 	.byte	0x04, 0x29
        /*007a*/ 	.short	(.L_195 - .L_194)


	//   ....[0]....
.L_194:
        /*007c*/ 	.word	0xffffffff


	//   ....[1]....
        /*0080*/ 	.word	0xffffffff


	//   ....[2]....
        /*0084*/ 	.word	0xffffffff


	//   ....[3]....
        /*0088*/ 	.word	0xffffffff


	//   ....[4]....
        /*008c*/ 	.word	0xffffffff


	//   ....[5]....
        /*0090*/ 	.word	0xffffffff


	//   ....[6]....
        /*0094*/ 	.word	0xffffffff


	//   ....[7]....
        /*0098*/ 	.word	0xffffffff


	//   ....[8]....
        /*009c*/ 	.word	0xffffffff


	//   ....[9]....
        /*00a0*/ 	.word	0xffffffff


	//   ....[10]....
        /*00a4*/ 	.word	0xffffffff


	//   ....[11]....
        /*00a8*/ 	.word	0xffffffff


	//   ....[12]....
        /*00ac*/ 	.word	0xffffffff


	//   ....[13]....
        /*00b0*/ 	.word	0xffffffff


	//   ....[14]....
        /*00b4*/ 	.word	0xffffffff


	//----- nvinfo : EIATTR_COOP_GROUP_INSTR_OFFSETS
	.align		4
.L_195:
        /*00b8*/ 	.byte	0x04, 0x28
        /*00ba*/ 	.short	(.L_197 - .L_196)


	//   ....[0]....
.L_196:
        /*00bc*/ 	.word	0x00000930


	//   ....[1]....
        /*00c0*/ 	.word	0x00000990


	//   ....[2]....
        /*00c4*/ 	.word	0x00000a00


	//   ....[3]....
        /*00c8*/ 	.word	0x00000a50


	//   ....[4]....
        /*00cc*/ 	.word	0x00000a80


	//   ....[5]....
        /*00d0*/ 	.word	0x00000c40


	//   ....[6]....
        /*00d4*/ 	.word	0x00000cd0


	//   ....[7]....
        /*00d8*/ 	.word	0x00000d20


	//   ....[8]....
        /*00dc*/ 	.word	0x00000d60


	//   ....[9]....
        /*00e0*/ 	.word	0x00000da0


	//   ....[10]....
        /*00e4*/ 	.word	0x00001dc0


	//   ....[11]....
        /*00e8*/ 	.word	0x00001e40


	//   ....[12]....
        /*00ec*/ 	.word	0x00001e90


	//   ....[13]....
        /*00f0*/ 	.word	0x00001ed0


	//   ....[14]....
        /*00f4*/ 	.word	0x00001f00


	//----- nvinfo : EIATTR_VRC_CTA_INIT_COUNT
	.align		4
.L_197:
        /*00f8*/ 	.byte	0x02, 0x4a
	.zero		1
	.zero		1


	//----- nvinfo : EIATTR_EXIT_INSTR_OFFSETS
	.align		4
        /*00fc*/ 	.byte	0x04, 0x1c
        /*00fe*/ 	.short	(.L_199 - .L_198)


	//   ....[0]....
.L_198:
        /*0100*/ 	.word	0x000000a0


	//   ....[1]....
        /*0104*/ 	.word	0x000000e0


	//   ....[2]....
        /*0108*/ 	.word	0x00002040


	//   ....[3]....
        /*010c*/ 	.word	0x00002090


	//----- nvinfo : EIATTR_MAX_THREADS
	.align		4
.L_199:
        /*0110*/ 	.byte	0x04, 0x05
        /*0112*/ 	.short	(.L_201 - .L_200)
.L_200:
        /*0114*/ 	.word	0x00000100
        /*0118*/ 	.word	0x00000001
        /*011c*/ 	.word	0x00000001


	//----- nvinfo : EIATTR_CRS_STACK_SIZE
	.align		4
.L_201:
        /*0120*/ 	.byte	0x04, 0x1e
        /*0122*/ 	.short	(.L_203 - .L_202)
.L_202:
        /*0124*/ 	.word	0x00000000


	//----- nvinfo : EIATTR_CBANK_PARAM_SIZE
	.align		4
.L_203:
        /*0128*/ 	.byte	0x03, 0x19
        /*012a*/ 	.short	0x0021


	//----- nvinfo : EIATTR_PARAM_CBANK
	.align		4
        /*012c*/ 	.byte	0x04, 0x0a
        /*012e*/ 	.short	(.L_205 - .L_204)
	.align		4
.L_204:
        /*0130*/ 	.word	index@(.nv.constant0._ZN3cub18CUB_300001_SM_10006detail6reduce28DeviceReduceSingleTileKernelINS2_10policy_hubIfyN4cuda3std3__44plusIfEEE10Policy1000EN6thrust24THRUST_300001_SM_1000_NS6detail15normal_iteratorINSD_10device_ptrIfEEEEPfyS9_ffNS7_10__identityEEEvT0_T1_T2_T3_T4_T6_)
        /*0134*/ 	.short	0x0380
        /*0136*/ 	.short	0x0021


	//----- nvinfo : EIATTR_SW_WAR
	.align		4
.L_205:
        /*0138*/ 	.byte	0x04, 0x36
        /*013a*/ 	.short	(.L_207 - .L_206)
.L_206:
        /*013c*/ 	.word	0x00000008
.L_207:


//--------------------- .nv.info._ZN3cub18CUB_300001_SM_10006detail6reduce28DeviceReduceSingleTileKernelINS2_10policy_hubIfjN4cuda3std3__44plusIfEEE10Policy1000EPfSC_iS9_ffNS7_10__identityEEEvT0_T1_T2_T3_T4_T6_ --------------------------
	.section	.nv.info._ZN3cub18CUB_300001_SM_10006detail6reduce28DeviceReduceSingleTileKernelINS2_10policy_hubIfjN4cuda3std3__44plusIfEEE10Policy1000EPfSC_iS9_ffNS7_10__identityEEEvT0_T1_T2_T3_T4_T6_,"",@"SHT_CUDA_INFO"
	.sectionflags	@""
	.align	4


	//----- nvinfo : EIATTR_CUDA_API_VERSION
	.align		4
        /*0000*/ 	.byte	0x04, 0x37
        /*0002*/ 	.short	(.L_209 - .L_208)
.L_208:
        /*0004*/ 	.word	0x00000082


	//----- nvinfo : EIATTR_KPARAM_INFO
	.align		4
.L_209:
        /*0008*/ 	.byte	0x04, 0x17
        /*000a*/ 	.short	(.L_211 - .L_210)
.L_210:
        /*000c*/ 	.word	0x00000000
        /*0010*/ 	.short	0x0005
        /*0012*/ 	.short	0x001c
        /*0014*/ 	.byte	0x00, 0xf0, 0x05, 0x00


	//----- nvinfo : EIATTR_KPARAM_INFO
	.align		4
.L_211:
        /*0018*/ 	.byte	0x04, 0x17
        /*001a*/ 	.short	(.L_213 - .L_212)
.L_212:
        /*001c*/ 	.word	0x00000000
        /*0020*/ 	.short	0x0004
        /*0022*/ 	.short	0x0018
        /*0024*/ 	.byte	0x00, 0xf0, 0x11, 0x00


	//----- nvinfo : EIATTR_KPARAM_INFO
	.align		4
.L_213:
        /*0028*/ 	.byte	0x04, 0x17
        /*002a*/ 	.short	(.L_215 - .L_214)
.L_214:
        /*002c*/ 	.word	0x00000000
        /*0030*/ 	.short	0x0003
        /*0032*/ 	.short	0x0014
        /*0034*/ 	.byte	0x00, 0xf0, 0x05, 0x00


	//----- nvinfo : EIATTR_KPARAM_INFO
	.align		4
.L_215:
        /*0038*/ 	.byte	0x04, 0x17
        /*003a*/ 	.short	(.L_217 - .L_216)
.L_216:
        /*003c*/ 	.word	0x00000000
        /*0040*/ 	.short	0x0002
        /*0042*/ 	.short	0x0010
        /*0044*/ 	.byte	0x00, 0xf0, 0x11, 0x00


	//----- nvinfo : EIATTR_KPARAM_INFO
	.align		4
.L_217:
        /*0048*/ 	.byte	0x04, 0x17
        /*004a*/ 	.short	(.L_219 - .L_218)
.L_218:
        /*004c*/ 	.word	0x00000000
        /*0050*/ 	.short	0x0001
        /*0052*/ 	.short	0x0008
        /*0054*/ 	.byte	0x00, 0xf5, 0x21, 0x00


	//----- nvinfo : EIATTR_KPARAM_INFO
	.align		4
.L_219:
        /*0058*/ 	.byte	0x04, 0x17
        /*005a*/ 	.short	(.L_221 - .L_220)
.L_220:
        /*005c*/ 	.word	0x00000000
        /*0060*/ 	.short	0x0000
        /*0062*/ 	.short	0x0000
        /*0064*/ 	.byte	0x00, 0xf5, 0x21, 0x00


	//----- nvinfo : EIATTR_SPARSE_MMA_MASK
	.align		4
.L_221:
        /*0068*/ 	.byte	0x03, 0x50
        /*006a*/ 	.short	0x0000


	//----- nvinfo : EIATTR_MAXREG_COUNT
	.align		4
        /*006c*/ 	.byte	0x03, 0x1b
        /*006e*/ 	.short	0x0080


	//----- nvinfo : EIATTR_NUM_BARRIERS
	.align		4
        /*0070*/ 	.byte	0x02, 0x4c
        /*0072*/ 	.byte	0x01
	.zero		1


	//----- nvinfo : EIATTR_MERCURY_ISA_VERSION
	.align		4
        /*0074*/ 	.byte	0x03, 0x5f
        /*0076*/ 	.short	0x0101


	//----- nvinfo : EIATTR_UNUSED_LOAD_BYTE_OFFSET
	.align		4
        /*0078*/ 	.byte	0x04, 0x44
        /*007a*/ 	.short	(.L_223 - .L_222)


	//   ....[0]....
.L_222:
        /*007c*/ 	.word	0x00000b70
        /*0080*/ 	.word	0x0000fff0


	//   ....[1]....
        /*0084*/ 	.word	0x00000f80
        /*0088*/ 	.word	0x0000fff0


	//   ....[2]....
        /*008c*/ 	.word	0x00002010
        /*0090*/ 	.word	0x0000fff0


	//   ....[3]....
        /*0094*/ 	.word	0x00002bb0
        /*0098*/ 	.word	0x0000fff0


	//   ....[4]....
        /*009c*/ 	.word	0x00002fc0
        /*00a0*/ 	.word	0x0000fff0


	//   ....[5]....
        /*00a4*/ 	.word	0x00004140
        /*00a8*/ 	.word	0x0000fff0


	//----- nvinfo : EIATTR_COOP_GROUP_MASK_REGIDS
	.align		4
.L_223:
        /*00ac*/ 	.byte	0x04, 0x29
        /*00ae*/ 	.short	(.L_225 - .L_224)


	//   ....[0]....
.L_224:
        /*00b0*/ 	.word	0xffffffff


	//   ....[1]....
        /*00b4*/ 	.word	0xffffffff


	//   ....[2]....
        /*00b8*/ 	.word	0xffffffff


	//   ....[3]....
        /*00bc*/ 	.word	0xffffffff


	//   ....[4]....
        /*00c0*/ 	.word	0xffffffff


	//   ....[5]....
        /*00c4*/ 	.word	0xffffffff


	//   ....[6]....
        /*00c8*/ 	.word	0xffffffff


	//   ....[7]....
        /*00cc*/ 	.word	0xffffffff


	//   ....[8]....
        /*00d0*/ 	.word	0xffffffff


	//   ....[9]....
        /*00d4*/ 	.word	0xffffffff


	//   ....[10]....
        /*00d8*/ 	.word	0xffffffff


	//   ....[11]....
        /*00dc*/ 	.word	0xffffffff


	//   ....[12]....
        /*00e0*/ 	.word	0xffffffff


	//   ....[13]....
        /*00e4*/ 	.word	0xffffffff


	//   ....[14]....
        /*00e8*/ 	.word	0xffffffff


	//   ....[15]....
        /*00ec*/ 	.word	0xffffffff


	//   ....[16]....
        /*00f0*/ 	.word	0xffffffff


	//   ....[17]....
        /*00f4*/ 	.word	0xffffffff


	//   ....[18]....
        /*00f8*/ 	.word	0xffffffff


	//   ....[19]....
        /*00fc*/ 	.word	0xffffffff


	//   ....[20]....
        /*0100*/ 	.word	0xffffffff


	//   ....[21]....
        /*0104*/ 	.word	0xffffffff


	//   ....[22]....
        /*0108*/ 	.word	0xffffffff


	//   ....[23]....
        /*010c*/ 	.word	0xffffffff


	//   ....[24]....
        /*0110*/ 	.word	0xffffffff


	//   ....[25]....
        /*0114*/ 	.word	0xffffffff


	//   ....[26]....
        /*0118*/ 	.word	0xffffffff


	//   ....[27]....
        /*011c*/ 	.word	0xffffffff


	//   ....[28]....
        /*0120*/ 	.word	0xffffffff


	//   ....[29]....
        /*0124*/ 	.word	0xffffffff


	//----- nvinfo : EIATTR_COOP_GROUP_INSTR_OFFSETS
	.align		4
.L_225:
        /*0128*/ 	.byte	0x04, 0x28
        /*012a*/ 	.short	(.L_227 - .L_226)


	//   ....[0]....
.L_226:
        /*012c*/ 	.word	0x00000980


	//   ....[1]....
        /*0130*/ 	.word	0x000009e0


	//   ....[2]....
        /*0134*/ 	.word	0x00000a50


	//   ....[3]....
        /*0138*/ 	.word	0x00000aa0


	//   ....[4]....
        /*013c*/ 	.word	0x00000ad0


	//   ....[5]....
        /*0140*/ 	.word	0x00000d20


	//   ....[6]....
        /*0144*/ 	.word	0x00000db0


	//   ....[7]....
        /*0148*/ 	.word	0x00000df0


	//   ....[8]....
        /*014c*/ 	.word	0x00000e40


	//   ....[9]....
        /*0150*/ 	.word	0x00000e80


	//   ....[10]....
        /*0154*/ 	.word	0x00001e30


	//   ....[11]....
        /*0158*/ 	.word	0x00001eb0


	//   ....[12]....
        /*015c*/ 	.word	0x00001f00


	//   ....[13]....
        /*0160*/ 	.word	0x00001f40


	//   ....[14]....
        /*0164*/ 	.word	0x00001f70


	//   ....[15]....
        /*0168*/ 	.word	0x000029c0


	//   ....[16]....
        /*016c*/ 	.word	0x00002a20


	//   ....[17]....
        /*0170*/ 	.word	0x00002a90


	//   ....[18]....
        /*0174*/ 	.word	0x00002ae0


	//   ....[19]....
        /*0178*/ 	.word	0x00002b10


	//   ....[20]....
        /*017c*/ 	.word	0x00002d60


	//   ....[21]....
        /*0180*/ 	.word	0x00002de0


	//   ....[22]....
        /*0184*/ 	.word	0x00002e20


	//   ....[23]....
        /*0188*/ 	.word	0x00002e60


	//   ....[24]....
        /*018c*/ 	.word	0x00002ec0


	//   ....[25]....
        /*0190*/ 	.word	0x00003f60


	//   ....[26]....
        /*0194*/ 	.word	0x00003fe0


	//   ....[27]....
        /*0198*/ 	.word	0x00004030


	//   ....[28]....
        /*019c*/ 	.word	0x00004070


	//   ....[29]....
        /*01a0*/ 	.word	0x000040a0


	//----- nvinfo : EIATTR_VRC_CTA_INIT_COUNT
	.align		4
.L_227:
        /*01a4*/ 	.byte	0x02, 0x4a
	.zero		1
	.zero		1


	//----- nvinfo : EIATTR_EXIT_INSTR_OFFSETS
	.align		4
        /*01a8*/ 	.byte	0x04, 0x1c
        /*01aa*/ 	.short	(.L_229 - .L_228)


	//   ....[0]....
.L_228:
        /*01ac*/ 	.word	0x00000080


	//   ....[1]....
        /*01b0*/ 	.word	0x000000c0


	//   ....[2]....
        /*01b4*/ 	.word	0x00004280


	//   ....[3]....
        /*01b8*/ 	.word	0x000042d0


	//----- nvinfo : EIATTR_MAX_THREADS
	.align		4
.L_229:
        /*01bc*/ 	.byte	0x04, 0x05
        /*01be*/ 	.short	(.L_231 - .L_230)
.L_230:
        /*01c0*/ 	.word	0x00000200
        /*01c4*/ 	.word	0x00000001
        /*01c8*/ 	.word	0x00000001


	//----- nvinfo : EIATTR_CRS_STACK_SIZE
	.align		4
.L_231:
        /*01cc*/ 	.byte	0x04, 0x1e
        /*01ce*/ 	.short	(.L_233 - .L_232)
.L_232:
        /*01d0*/ 	.word	0x00000000


	//----- nvinfo : EIATTR_CBANK_PARAM_SIZE
	.align		4
.L_233:
        /*01d4*/ 	.byte	0x03, 0x19
        /*01d6*/ 	.short	0x001d


	//----- nvinfo : EIATTR_PARAM_CBANK
	.align		4
        /*01d8*/ 	.byte	0x04, 0x0a
        /*01da*/ 	.short	(.L_235 - .L_234)
	.align		4
.L_234:
        /*01dc*/ 	.word	index@(.nv.constant0._ZN3cub18CUB_300001_SM_10006detail6reduce28DeviceReduceSingleTileKernelINS2_10policy_hubIfjN4cuda3std3__44plusIfEEE10Policy1000EPfSC_iS9_ffNS7_10__identityEEEvT0_T1_T2_T3_T4_T6_)
        /*01e0*/ 	.short	0x0380
        /*01e2*/ 	.short	0x001d


	//----- nvinfo : EIATTR_SW_WAR
	.align		4
.L_235:
        /*01e4*/ 	.byte	0x04, 0x36
        /*01e6*/ 	.short	(.L_237 - .L_236)
.L_236:
        /*01e8*/ 	.word	0x00000008
.L_237:


//--------------------- .nv.info._ZN3cub18CUB_300001_SM_10006detail6reduce18DeviceReduceKernelINS2_10policy_hubIfjN4cuda3std3__44plusIfEEE10Policy1000EN6thrust24THRUST_300001_SM_1000_NS6detail15normal_iteratorINSD_10device_ptrIfEEEEjS9_fNS7_10__identityEEEvT0_PT3_T1_NS0_13GridEvenShareISN_EET2_T4_ --------------------------
	.section	.nv.info._ZN3cub18CUB_300001_SM_10006detail6reduce18DeviceReduceKernelINS2_10policy_hubIfjN4cuda3std3__44plusIfEEE10Policy1000EN6thrust24THRUST_300001_SM_1000_NS6detail15normal_iteratorINSD_10device_ptrIfEEEEjS9_fNS7_10__identityEEEvT0_PT3_T1_NS0_13GridEvenShareISN_EET2_T4_,"",@"SHT_CUDA_INFO"
	.sectionflags	@""
	.align	4


	//----- nvinfo : EIATTR_CUDA_API_VERSION
	.align		4
        /*0000*/ 	.byte	0x04, 0x37
        /*0002*/ 	.short	(.L_239 - .L_238)
.L_238:
        /*0004*/ 	.word	0x00000082


	//----- nvinfo : EIATTR_KPARAM_INFO
	.align		4
.L_239:
        /*0008*/ 	.byte	0x04, 0x17
        /*000a*/ 	.short	(.L_241 - .L_240)
.L_240:
        /*000c*/ 	.word	0x00000000
        /*0010*/ 	.short	0x0005
        /*0012*/ 	.short	0x003d
        /*0014*/ 	.byte	0x00, 0xf0, 0x05, 0x00


	//----- nvinfo : EIATTR_KPARAM_INFO
	.align		4
.L_241:
        /*0018*/ 	.byte	0x04, 0x17
        /*001a*/ 	.short	(.L_243 - .L_242)
.L_242:
        /*001c*/ 	.word	0x00000000
        /*0020*/ 	.short	0x0004
        /*0022*/ 	.short	0x003c
        /*0024*/ 	.byte	0x00, 0xf0, 0x05, 0x00


	//----- nvinfo : EIATTR_KPARAM_INFO
	.align		4
.L_243:
        /*0028*/ 	.byte	0x04, 0x17
        /*002a*/ 	.short	(.L_245 - .L_244)
.L_244:
        /*002c*/ 	.word	0x00000000
        /*0030*/ 	.short	0x0003
        /*0032*/ 	.short	0x0014
        /*0034*/ 	.byte	0x00, 0xf0, 0xa1, 0x00


	//----- nvinfo : EIATTR_KPARAM_INFO
	.align		4
.L_245:
        /*0038*/ 	.byte	0x04, 0x17
        /*003a*/ 	.short	(.L_247 - .L_246)
.L_246:
        /*003c*/ 	.word	0x00000000
        /*0040*/ 	.short	0x0002
        /*0042*/ 	.short	0x0010
        /*0044*/ 	.byte	0x00, 0xf0, 0x11, 0x00


	//----- nvinfo : EIATTR_KPARAM_INFO
	.align		4
.L_247:
        /*0048*/ 	.byte	0x04, 0x17
        /*004a*/ 	.short	(.L_249 - .L_248)
.L_248:
        /*004c*/ 	.word	0x00000000
        /*0050*/ 	.short	0x0001
        /*0052*/ 	.short	0x0008
        /*0054*/ 	.byte	0x00, 0xf5, 0x21, 0x00


	//----- nvinfo : EIATTR_KPARAM_INFO
	.align		4
.L_249:
        /*0058*/ 	.byte	0x04, 0x17
        /*005a*/ 	.short	(.L_251 - .L_250)
.L_250:
        /*005c*/ 	.word	0x00000000
        /*0060*/ 	.short	0x0000
        /*0062*/ 	.short	0x0000
        /*0064*/ 	.byte	0x00, 0xf0, 0x21, 0x00


	//----- nvinfo : EIATTR_SPARSE_MMA_MASK
	.align		4
.L_251:
        /*0068*/ 	.byte	0x03, 0x50
        /*006a*/ 	.short	0x0000


	//----- nvinfo : EIATTR_MAXREG_COUNT
	.align		4
        /*006c*/ 	.byte	0x03, 0x1b
        /*006e*/ 	.short	0x0080


	//----- nvinfo : EIATTR_NUM_BARRIERS
	.align		4
        /*0070*/ 	.byte	0x02, 0x4c
        /*0072*/ 	.byte	0x01
	.zero		1


	//----- nvinfo : EIATTR_MERCURY_ISA_VERSION
	.align		4
        /*0074*/ 	.byte	0x03, 0x5f
        /*0076*/ 	.short	0x0101


	//----- nvinfo : EIATTR_UNUSED_LOAD_BYTE_OFFSET
	.align		4
        /*0078*/ 	.byte	0x04, 0x44
        /*007a*/ 	.short	(.L_253 - .L_252)


	//   ....[0]....
.L_252:
        /*007c*/ 	.word	0x00000de0
        /*0080*/ 	.word	0x0000fff0


	//   ....[1]....
        /*0084*/ 	.word	0x000011f0
        /*0088*/ 	.word	0x0000fff0


	//   ....[2]....
        /*008c*/ 	.word	0x000026b0
        /*0090*/ 	.word	0x0000fff0


	//----- nvinfo : EIATTR_COOP_GROUP_MASK_REGIDS
	.align		4
.L_253:
        /*0094*/ 	.byte	0x04, 0x29
        /*0096*/ 	.short	(.L_255 - .L_254)


	//   ....[0]....
.L_254:
        /*0098*/ 	.word	0xffffffff


	//   ....[1]....
        /*009c*/ 	.word	0xffffffff


	//   ....[2]....
        /*00a0*/ 	.word	0xffffffff


	//   ....[3]....
        /*00a4*/ 	.word	0xffffffff


	//   ....[4]....
        /*00a8*/ 	.word	0xffffffff


	//   ....[5]....
        /*00ac*/ 	.word	0xffffffff


	//   ....[6]....
        /*00b0*/ 	.word	0xffffffff


	//   ....[7]....
        /*00b4*/ 	.word	0xffffffff


	//   ....[8]....
        /*00b8*/ 	.word	0xffffffff


	//   ....[9]....
        /*00bc*/ 	.word	0xffffffff


	//   ....[10]....
        /*00c0*/ 	.word	0xffffffff


	//   ....[11]....
        /*00c4*/ 	.word	0xffffffff


	//   ....[12]....
        /*00c8*/ 	.word	0xffffffff


	//   ....[13]....
        /*00cc*/ 	.word	0xffffffff


	//   ....[14]....
        /*00d0*/ 	.word	0xffffffff


	//----- nvinfo : EIATTR_COOP_GROUP_INSTR_OFFSETS
	.align		4
.L_255:
        /*00d4*/ 	.byte	0x04, 0x28
        /*00d6*/ 	.short	(.L_257 - .L_256)


	//   ....[0]....
.L_256:
        /*00d8*/ 	.word	0x00000bf0


	//   ....[1]....
        /*00dc*/ 	.word	0x00000c50


	//   ....[2]....
        /*00e0*/ 	.word	0x00000cc0


	//   ....[3]....
        /*00e4*/ 	.word	0x00000d10


	//   ....[4]....
        /*00e8*/ 	.word	0x00000d40


	//   ....[5]....
        /*00ec*/ 	.word	0x00000f90


	//   ....[6]....
        /*00f0*/ 	.word	0x00001020


	//   ....[7]....
        /*00f4*/ 	.word	0x00001070


	//   ....[8]....
        /*00f8*/ 	.word	0x000010b0


	//   ....[9]....
        /*00fc*/ 	.word	0x000010f0


	//   ....[10]....
        /*0100*/ 	.word	0x000024c0


	//   ....[11]....
        /*0104*/ 	.word	0x00002550


	//   ....[12]....
        /*0108*/ 	.word	0x000025a0


	//   ....[13]....
        /*010c*/ 	.word	0x000025e0


	//   ....[14]....
        /*0110*/ 	.word	0x00002610


	//----- nvinfo : EIATTR_VRC_CTA_INIT_COUNT
	.align		4
.L_257:
        /*0114*/ 	.byte	0x02, 0x4a
	.zero		1
	.zero		1


	//----- nvinfo : EIATTR_EXIT_INSTR_OFFSETS
	.align		4
        /*0118*/ 	.byte	0x04, 0x1c
        /*011a*/ 	.short	(.L_259 - .L_258)


	//   ....[0]....
.L_258:
        /*011c*/ 	.word	0x000027f0


	//   ....[1]....
        /*0120*/ 	.word	0x00002830


	//----- nvinfo : EIATTR_MAX_THREADS
	.align		4
.L_259:
        /*0124*/ 	.byte	0x04, 0x05
        /*0126*/ 	.short	(.L_261 - .L_260)
.L_260:
        /*0128*/ 	.word	0x00000200
        /*012c*/ 	.word	0x00000001
        /*0130*/ 	.word	0x00000001


	//----- nvinfo : EIATTR_CRS_STACK_SIZE
	.align		4
.L_261:
        /*0134*/ 	.byte	0x04, 0x1e
        /*0136*/ 	.short	(.L_263 - .L_262)
.L_262:
        /*0138*/ 	.word	0x00000000


	//----- nvinfo : EIATTR_CBANK_PARAM_SIZE
	.align		4
.L_263:
        /*013c*/ 	.byte	0x03, 0x19
        /*013e*/ 	.short	0x003e


	//----- nvinfo : EIATTR_PARAM_CBANK
	.align		4
        /*0140*/ 	.byte	0x04, 0x0a
        /*0142*/ 	.short	(.L_265 - .L_264)
	.align		4
.L_264:
        /*0144*/ 	.word	index@(.nv.constant0._ZN3cub18CUB_300001_SM_10006detail6reduce18DeviceReduceKernelINS2_10policy_hubIfjN4cuda3std3__44plusIfEEE10Policy1000EN6thrust24THRUST_300001_SM_1000_NS6detail15normal_iteratorINSD_10device_ptrIfEEEEjS9_fNS7_10__identityEEEvT0_PT3_T1_NS0_13GridEvenShareISN_EET2_T4_)
        /*0148*/ 	.short	0x0380
        /*014a*/ 	.short	0x003e


	//----- nvinfo : EIATTR_SW_WAR
	.align		4
.L_265:
        /*014c*/ 	.byte	0x04, 0x36
        /*014e*/ 	.short	(.L_267 - .L_266)
.L_266:
        /*0150*/ 	.word	0x00000008
.L_267:


//--------------------- .nv.info._ZN3cub18CUB_300001_SM_10006detail6reduce28DeviceReduceSingleTileKernelINS2_10policy_hubIfjN4cuda3std3__44plusIfEEE10Policy1000EN6thrust24THRUST_300001_SM_1000_NS6detail15normal_iteratorINSD_10device_ptrIfEEEEPfjS9_ffNS7_10__identityEEEvT0_T1_T2_T3_T4_T6_ --------------------------
	.section	.nv.info._ZN3cub18CUB_300001_SM_10006detail6reduce28DeviceReduceSingleTileKernelINS2_10policy_hubIfjN4cuda3std3__44plusIfEEE10Policy1000EN6thrust24THRUST_300001_SM_1000_NS6detail15normal_iteratorINSD_10device_ptrIfEEEEPfjS9_ffNS7_10__identityEEEvT0_T1_T2_T3_T4_T6_,"",@"SHT_CUDA_INFO"
	.sectionflags	@""
	.align	4


	//----- nvinfo : EIATTR_CUDA_API_VERSION
	.align		4
        /*0000*/ 	.byte	0x04, 0x37
        /*0002*/ 	.short	(.L_269 - .L_268)
.L_268:
        /*0004*/ 	.word	0x00000082


	//----- nvinfo : EIATTR_KPARAM_INFO
	.align		4
.L_269:
        /*0008*/ 	.byte	0x04, 0x17
        /*000a*/ 	.short	(.L_271 - .L_270)
.L_270:
        /*000c*/ 	.word	0x00000000
        /*0010*/ 	.short	0x0005
        /*0012*/ 	.short	0x001c
        /*0014*/ 	.byte	0x00, 0xf0, 0x05, 0x00


	//----- nvinfo : EIATTR_KPARAM_INFO
	.align		4
.L_271:
        /*0018*/ 	.byte	0x04, 0x17
        /*001a*/ 	.short	(.L_273 - .L_272)
.L_272:
        /*001c*/ 	.word	0x00000000
        /*0020*/ 	.short	0x0004
        /*0022*/ 	.short	0x0018
        /*0024*/ 	.byte	0x00, 0xf0, 0x11, 0x00


	//----- nvinfo : EIATTR_KPARAM_INFO
	.align		4
.L_273:
        /*0028*/ 	.byte	0x04, 0x17
        /*002a*/ 	.short	(.L_275 - .L_274)
.L_274:
        /*002c*/ 	.word	0x00000000
        /*0030*/ 	.short	0x0003
        /*0032*/ 	.short	0x0014
        /*0034*/ 	.byte	0x00, 0xf0, 0x05, 0x00


	//----- nvinfo : EIATTR_KPARAM_INFO
	.align		4
.L_275:
        /*0038*/ 	.byte	0x04, 0x17
        /*003a*/ 	.short	(.L_277 - .L_276)
.L_276:
        /*003c*/ 	.word	0x00000000
        /*0040*/ 	.short	0x0002
        /*0042*/ 	.short	0x0010
        /*0044*/ 	.byte	0x00, 0xf0, 0x11, 0x00


	//----- nvinfo : EIATTR_KPARAM_INFO
	.align		4
.L_277:
        /*0048*/ 	.byte	0x04, 0x17
        /*004a*/ 	.short	(.L_279 - .L_278)
.L_278:
        /*004c*/ 	.word	0x00000000
        /*0050*/ 	.short	0x0001
        /*0052*/ 	.short	0x0008
        /*0054*/ 	.byte	0x00, 0xf5, 0x21, 0x00


	//----- nvinfo : EIATTR_KPARAM_INFO
	.align		4
.L_279:
        /*0058*/ 	.byte	0x04, 0x17
        /*005a*/ 	.short	(.L_281 - .L_280)
.L_280:
        /*005c*/ 	.word	0x00000000
        /*0060*/ 	.short	0x0000
        /*0062*/ 	.short	0x0000
        /*0064*/ 	.byte	0x00, 0xf0, 0x21, 0x00


	//----- nvinfo : EIATTR_SPARSE_MMA_MASK
	.align		4
.L_281:
        /*0068*/ 	.byte	0x03, 0x50
        /*006a*/ 	.short	0x0000


	//----- nvinfo : EIATTR_MAXREG_COUNT
	.align		4
        /*006c*/ 	.byte	0x03, 0x1b
        /*006e*/ 	.short	0x0080


	//----- nvinfo : EIATTR_NUM_BARRIERS
	.align		4
        /*0070*/ 	.byte	0x02, 0x4c
        /*0072*/ 	.byte	0x01
	.zero		1


	//----- nvinfo : EIATTR_MERCURY_ISA_VERSION
	.align		4
        /*0074*/ 	.byte	0x03, 0x5f
        /*0076*/ 	.short	0x0101


	//----- nvinfo : EIATTR_UNUSED_LOAD_BYTE_OFFSET
	.align		4
        /*0078*/ 	.byte	0x04, 0x44
        /*007a*/ 	.short	(.L_283 - .L_282)


	//   ....[0]....
.L_282:
        /*007c*/ 	.word	0x00000b00
        /*0080*/ 	.word	0x0000fff0


	//   ....[1]....
        /*0084*/ 	.word	0x00000f10
        /*0088*/ 	.word	0x0000fff0


	//   ....[2]....
        /*008c*/ 	.word	0x00002270
        /*0090*/ 	.word	0x0000fff0


	//----- nvinfo : EIATTR_COOP_GROUP_MASK_REGIDS
	.align		4
.L_283:
        /*0094*/ 	.byte	0x04, 0x29
        /*0096*/ 	.short	(.L_285 - .L_284)


	//   ....[0]....
.L_284:
        /*0098*/ 	.word	0xffffffff


	//   ....[1]....
        /*009c*/ 	.word	0xffffffff


	//   ....[2]....
        /*00a0*/ 	.word	0xffffffff


	//   ....[3]....
        /*00a4*/ 	.word	0xffffffff


	//   ....[4]....
        /*00a8*/ 	.word	0xffffffff


	//   ....[5]....
        /*00ac*/ 	.word	0xffffffff


	//   ....[6]....
        /*00b0*/ 	.word	0xffffffff


	//   ....[7]....
        /*00b4*/ 	.word	0xffffffff


	//   ....[8]....
        /*00b8*/ 	.word	0xffffffff


	//   ....[9]....
        /*00bc*/ 	.word	0xffffffff


	//   ....[10]....
        /*00c0*/ 	.word	0xffffffff


	//   ....[11]....
        /*00c4*/ 	.word	0xffffffff


	//   ....[12]....
        /*00c8*/ 	.word	0xffffffff


	//   ....[13]....
        /*00cc*/ 	.word	0xffffffff


	//   ....[14]....
        /*00d0*/ 	.word	0xffffffff


	//----- nvinfo : EIATTR_COOP_GROUP_INSTR_OFFSETS
	.align		4
.L_285:
        /*00d4*/ 	.byte	0x04, 0x28
        /*00d6*/ 	.short	(.L_287 - .L_286)


	//   ....[0]....
.L_286:
        /*00d8*/ 	.word	0x00000910


	//   ....[1]....
        /*00dc*/ 	.word	0x00000970


	//   ....[2]....
        /*00e0*/ 	.word	0x000009e0


	//   ....[3]....
        /*00e4*/ 	.word	0x00000a30


	//   ....[4]....
        /*00e8*/ 	.word	0x00000a60


	//   ....[5]....
        /*00ec*/ 	.word	0x00000cb0


	//   ....[6]....
        /*00f0*/ 	.word	0x00000d40


	//   ....[7]....
        /*00f4*/ 	.word	0x00000d80


	//   ....[8]....
        /*00f8*/ 	.word	0x00000dd0


	//   ....[9]....
        /*00fc*/ 	.word	0x00000e10


	//   ....[10]....
        /*0100*/ 	.word	0x00002090


	//   ....[11]....
        /*0104*/ 	.word	0x00002110


	//   ....[12]....
        /*0108*/ 	.word	0x00002160


	//   ....[13]....
        /*010c*/ 	.word	0x000021a0


	//   ....[14]....
        /*0110*/ 	.word	0x000021d0


	//----- nvinfo : EIATTR_VRC_CTA_INIT_COUNT
	.align		4
.L_287:
        /*0114*/ 	.byte	0x02, 0x4a
	.zero		1
	.zero		1


	//----- nvinfo : EIATTR_EXIT_INSTR_OFFSETS
	.align		4
        /*0118*/ 	.byte	0x04, 0x1c
        /*011a*/ 	.short	(.L_289 - .L_288)


	//   ....[0]....
.L_288:
        /*011c*/ 	.word	0x00000080


	//   ....[1]....
        /*0120*/ 	.word	0x000000c0


	//   ....[2]....
        /*0124*/ 	.word	0x000023b0


	//   ....[3]....
        /*0128*/ 	.word	0x00002400


	//----- nvinfo : EIATTR_MAX_THREADS
	.align		4
.L_289:
        /*012c*/ 	.byte	0x04, 0x05
        /*012e*/ 	.short	(.L_291 - .L_290)
.L_290:
        /*0130*/ 	.word	0x00000200
        /*0134*/ 	.word	0x00000001
        /*0138*/ 	.word	0x00000001


	//----- nvinfo : EIATTR_CRS_STACK_SIZE
	.align		4
.L_291:
        /*013c*/ 	.byte	0x04, 0x1e
        /*013e*/ 	.short	(.L_293 - .L_292)
.L_292:
        /*0140*/ 	.word	0x00000000


	//----- nvinfo : EIATTR_CBANK_PARAM_SIZE
	.align		4
.L_293:
        /*0144*/ 	.byte	0x03, 0x19
        /*0146*/ 	.short	0x001d


	//----- nvinfo : EIATTR_PARAM_CBANK
	.align		4
        /*0148*/ 	.byte	0x04, 0x0a
        /*014a*/ 	.short	(.L_295 - .L_294)
	.align		4
.L_294:
        /*014c*/ 	.word	index@(.nv.constant0._ZN3cub18CUB_300001_SM_10006detail6reduce28DeviceReduceSingleTileKernelINS2_10policy_hubIfjN4cuda3std3__44plusIfEEE10Policy1000EN6thrust24THRUST_300001_SM_1000_NS6detail15normal_iteratorINSD_10device_ptrIfEEEEPfjS9_ffNS7_10__identityEEEvT0_T1_T2_T3_T4_T6_)
        /*0150*/ 	.short	0x0380
        /*0152*/ 	.short	0x001d


	//----- nvinfo : EIATTR_SW_WAR
	.align		4
.L_295:
        /*0154*/ 	.byte	0x04, 0x36
        /*0156*/ 	.short	(.L_297 - .L_296)
.L_296:
        /*0158*/ 	.word	0x00000008
.L_297:


//--------------------- .nv.info._ZN3cub18CUB_300001_SM_10006detail8for_each13static_kernelINS2_12policy_hub_t12policy_500_tElN6thrust24THRUST_300001_SM_1000_NS8cuda_cub6__fill7functorINS7_6detail15normal_iteratorINS7_10device_ptrIfEEEEfEEEEvT0_T1_ --------------------------
	.section	.nv.info._ZN3cub18CUB_300001_SM_10006detail8for_each13static_kernelINS2_12policy_hub_t12policy_500_tElN6thrust24THRUST_300001_SM_1000_NS8cuda_cub6__fill7functorINS7_6detail15normal_iteratorINS7_10device_ptrIfEEEEfEEEEvT0_T1_,"",@"SHT_CUDA_INFO"
	.sectionflags	@""
	.align	4


	//----- nvinfo : EIATTR_CUDA_API_VERSION
	.align		4
        /*0000*/ 	.byte	0x04, 0x37
        /*0002*/ 	.short	(.L_299 - .L_298)
.L_298:
        /*0004*/ 	.word	0x00000082


	//----- nvinfo : EIATTR_KPARAM_INFO
	.align		4
.L_299:
        /*0008*/ 	.byte	0x04, 0x17
        /*000a*/ 	.short	(.L_301 - .L_300)
.L_300:
        /*000c*/ 	.word	0x00000000
        /*0010*/ 	.short	0x0001
        /*0012*/ 	.short	0x0008
        /*0014*/ 	.byte	0x00, 0xf0, 0x41, 0x00


	//----- nvinfo : EIATTR_KPARAM_INFO
	.align		4
.L_301:
        /*0018*/ 	.byte	0x04, 0x17
        /*001a*/ 	.short	(.L_303 - .L_302)
.L_302:
        /*001c*/ 	.word	0x00000000
        /*0020*/ 	.short	0x0000
        /*0022*/ 	.short	0x0000
        /*0024*/ 	.byte	0x00, 0xf0, 0x21, 0x00


	//----- nvinfo : EIATTR_SPARSE_MMA_MASK
	.align		4
.L_303:
        /*0028*/ 	.byte	0x03, 0x50
        /*002a*/ 	.short	0x0000


	//----- nvinfo : EIATTR_MAXREG_COUNT
	.align		4
        /*002c*/ 	.byte	0x03, 0x1b
        /*002e*/ 	.short	0x00ff


	//----- nvinfo : EIATTR_MERCURY_ISA_VERSION
	.align		4
        /*0030*/ 	.byte	0x03, 0x5f
        /*0032*/ 	.short	0x0101


	//----- nvinfo : EIATTR_VRC_CTA_INIT_COUNT
	.align		4
        /*0034*/ 	.byte	0x02, 0x4a
	.zero		1
	.zero		1


	//----- nvinfo : EIATTR_EXIT_INSTR_OFFSETS
	.align		4
        /*0038*/ 	.byte	0x04, 0x1c
        /*003a*/ 	.short	(.L_305 - .L_304)


	//   ....[0]....
.L_304:
        /*003c*/ 	.word	0x00000130


	//   ....[1]....
        /*0040*/ 	.word	0x00000240


	//   ....[2]....
        /*0044*/ 	.word	0x00000270


	//----- nvinfo : EIATTR_MAX_THREADS
	.align		4
.L_305:
        /*0048*/ 	.byte	0x04, 0x05
        /*004a*/ 	.short	(.L_307 - .L_306)
.L_306:
        /*004c*/ 	.word	0x00000100
        /*0050*/ 	.word	0x00000001
        /*0054*/ 	.word	0x00000001


	//----- nvinfo : EIATTR_CBANK_PARAM_SIZE
	.align		4
.L_307:
        /*0058*/ 	.byte	0x03, 0x19
        /*005a*/ 	.short	0x0018


	//----- nvinfo : EIATTR_PARAM_CBANK
	.align		4
        /*005c*/ 	.byte	0x04, 0x0a
        /*005e*/ 	.short	(.L_309 - .L_308)
	.align		4
.L_308:
        /*0060*/ 	.word	index@(.nv.constant0._ZN3cub18CUB_300001_SM_10006detail8for_each13static_kernelINS2_12policy_hub_t12policy_500_tElN6thrust24THRUST_300001_SM_1000_NS8cuda_cub6__fill7functorINS7_6detail15normal_iteratorINS7_10device_ptrIfEEEEfEEEEvT0_T1_)
        /*0064*/ 	.short	0x0380
        /*0066*/ 	.short	0x0018


	//----- nvinfo : EIATTR_SW_WAR
	.align		4
.L_309:
        /*0068*/ 	.byte	0x04, 0x36
        /*006a*/ 	.short	(.L_311 - .L_310)
.L_310:
        /*006c*/ 	.word	0x00000008
.L_311:


//--------------------- .nv.info._ZN3cub18CUB_300001_SM_10006detail8for_each13static_kernelINS2_12policy_hub_t12policy_500_tEmN6thrust24THRUST_300001_SM_1000_NS8cuda_cub20__uninitialized_fill7functorINS7_10device_ptrIfEEfEEEEvT0_T1_ --------------------------
	.section	.nv.info._ZN3cub18CUB_300001_SM_10006detail8for_each13static_kernelINS2_12policy_hub_t12policy_500_tEmN6thrust24THRUST_300001_SM_1000_NS8cuda_cub20__uninitialized_fill7functorINS7_10device_ptrIfEEfEEEEvT0_T1_,"",@"SHT_CUDA_INFO"
	.sectionflags	@""
	.align	4


	//----- nvinfo : EIATTR_CUDA_API_VERSION
	.align		4
        /*0000*/ 	.byte	0x04, 0x37
        /*0002*/ 	.short	(.L_313 - .L_312)
.L_312:
        /*0004*/ 	.word	0x00000082


	//----- nvinfo : EIATTR_KPARAM_INFO
	.align		4
.L_313:
        /*0008*/ 	.byte	0x04, 0x17
        /*000a*/ 	.short	(.L_315 - .L_314)
.L_314:
        /*000c*/ 	.word	0x00000000
        /*0010*/ 	.short	0x0001
        /*0012*/ 	.short	0x0008
        /*0014*/ 	.byte	0x00, 0xf0, 0x41, 0x00


	//----- nvinfo : EIATTR_KPARAM_INFO
	.align		4
.L_315:
        /*0018*/ 	.byte	0x04, 0x17
        /*001a*/ 	.short	(.L_317 - .L_316)
.L_316:
        /*001c*/ 	.word	0x00000000
        /*0020*/ 	.short	0x0000
        /*0022*/ 	.short	0x0000
        /*0024*/ 	.byte	0x00, 0xf0, 0x21, 0x00


	//----- nvinfo : EIATTR_SPARSE_MMA_MASK
	.align		4
.L_317:
        /*0028*/ 	.byte	0x03, 0x50
        /*002a*/ 	.short	0x0000


	//----- nvinfo : EIATTR_MAXREG_COUNT
	.align		4
        /*002c*/ 	.byte	0x03, 0x1b
        /*002e*/ 	.short	0x00ff


	//----- nvinfo : EIATTR_MERCURY_ISA_VERSION
	.align		4
        /*0030*/ 	.byte	0x03, 0x5f
        /*0032*/ 	.short	0x0101


	//----- nvinfo : EIATTR_VRC_CTA_INIT_COUNT
	.align		4
        /*0034*/ 	.byte	0x02, 0x4a
	.zero		1
	.zero		1


	//----- nvinfo : EIATTR_EXIT_INSTR_OFFSETS
	.align		4
        /*0038*/ 	.byte	0x04, 0x1c
        /*003a*/ 	.short	(.L_319 - .L_318)


	//   ....[0]....
.L_318:
        /*003c*/ 	.word	0x00000130


	//   ....[1]....
        /*0040*/ 	.word	0x00000230


	//   ....[2]....
        /*0044*/ 	.word	0x00000260


	//----- nvinfo : EIATTR_MAX_THREADS
	.align		4
.L_319:
        /*0048*/ 	.byte	0x04, 0x05
        /*004a*/ 	.short	(.L_321 - .L_320)
.L_320:
        /*004c*/ 	.word	0x00000100
        /*0050*/ 	.word	0x00000001
        /*0054*/ 	.word	0x00000001


	//----- nvinfo : EIATTR_CBANK_PARAM_SIZE
	.align		4
.L_321:
        /*0058*/ 	.byte	0x03, 0x19
        /*005a*/ 	.short	0x0018


	//----- nvinfo : EIATTR_PARAM_CBANK
	.align		4
        /*005c*/ 	.byte	0x04, 0x0a
        /*005e*/ 	.short	(.L_323 - .L_322)
	.align		4
.L_322:
        /*0060*/ 	.word	index@(.nv.constant0._ZN3cub18CUB_300001_SM_10006detail8for_each13static_kernelINS2_12policy_hub_t12policy_500_tEmN6thrust24THRUST_300001_SM_1000_NS8cuda_cub20__uninitialized_fill7functorINS7_10device_ptrIfEEfEEEEvT0_T1_)
        /*0064*/ 	.short	0x0380
        /*0066*/ 	.short	0x0018


	//----- nvinfo : EIATTR_SW_WAR
	.align		4
.L_323:
        /*0068*/ 	.byte	0x04, 0x36
        /*006a*/ 	.short	(.L_325 - .L_324)
.L_324:
        /*006c*/ 	.word	0x00000008
.L_325:


//--------------------- .nv.info._ZN3cub18CUB_300001_SM_10006detail11EmptyKernelIvEEvv --------------------------
	.section	.nv.info._ZN3cub18CUB_300001_SM_10006detail11EmptyKernelIvEEvv,"",@"SHT_CUDA_INFO"
	.sectionflags	@""
	.align	4


	//----- nvinfo : EIATTR_CUDA_API_VERSION
	.align		4
        /*0000*/ 	.byte	0x04, 0x37
        /*0002*/ 	.short	(.L_327 - .L_326)
.L_326:
        /*0004*/ 	.word	0x00000082


	//----- nvinfo : EIATTR_SPARSE_MMA_MASK
	.align		4
.L_327:
        /*0008*/ 	.byte	0x03, 0x50
        /*000a*/ 	.short	0x0000


	//----- nvinfo : EIATTR_MAXREG_COUNT
	.align		4
        /*000c*/ 	.byte	0x03, 0x1b
        /*000e*/ 	.short	0x00ff


	//----- nvinfo : EIATTR_MERCURY_ISA_VERSION
	.align		4
        /*0010*/ 	.byte	0x03, 0x5f
        /*0012*/ 	.short	0x0101


	//----- nvinfo : EIATTR_VRC_CTA_INIT_COUNT
	.align		4
        /*0014*/ 	.byte	0x02, 0x4a
	.zero		1
	.zero		1


	//----- nvinfo : EIATTR_EXIT_INSTR_OFFSETS
	.align		4
        /*0018*/ 	.byte	0x04, 0x1c
        /*001a*/ 	.short	(.L_329 - .L_328)


	//   ....[0]....
.L_328:
        /*001c*/ 	.word	0x00000010


	//----- nvinfo : EIATTR_SW_WAR
	.align		4
.L_329:
        /*0020*/ 	.byte	0x04, 0x36
        /*0022*/ 	.short	(.L_331 - .L_330)
.L_330:
        /*0024*/ 	.word	0x00000008
.L_331:


//--------------------- .nv.info._Z12VectorAddSetPfif --------------------------
	.section	.nv.info._Z12VectorAddSetPfif,"",@"SHT_CUDA_INFO"
	.sectionflags	@""
	.align	4


	//----- nvinfo : EIATTR_CUDA_API_VERSION
	.align		4
        /*0000*/ 	.byte	0x04, 0x37
        /*0002*/ 	.short	(.L_333 - .L_332)
.L_332:
        /*0004*/ 	.word	0x00000082


	//----- nvinfo : EIATTR_KPARAM_INFO
	.align		4
.L_333:
        /*0008*/ 	.byte	0x04, 0x17
        /*000a*/ 	.short	(.L_335 - .L_334)
.L_334:
        /*000c*/ 	.word	0x00000000
        /*0010*/ 	.short	0x0002
        /*0012*/ 	.short	0x000c
        /*0014*/ 	.byte	0x00, 0xf0, 0x11, 0x00


	//----- nvinfo : EIATTR_KPARAM_INFO
	.align		4
.L_335:
        /*0018*/ 	.byte	0x04, 0x17
        /*001a*/ 	.short	(.L_337 - .L_336)
.L_336:
        /*001c*/ 	.word	0x00000000
        /*0020*/ 	.short	0x0001
        /*0022*/ 	.short	0x0008
        /*0024*/ 	.byte	0x00, 0xf0, 0x11, 0x00


	//----- nvinfo : EIATTR_KPARAM_INFO
	.align		4
.L_337:
        /*0028*/ 	.byte	0x04, 0x17
        /*002a*/ 	.short	(.L_339 - .L_338)
.L_338:
        /*002c*/ 	.word	0x00000000
        /*0030*/ 	.short	0x0000
        /*0032*/ 	.short	0x0000
        /*0034*/ 	.byte	0x00, 0xf5, 0x21, 0x00


	//----- nvinfo : EIATTR_SPARSE_MMA_MASK
	.align		4
.L_339:
        /*0038*/ 	.byte	0x03, 0x50
        /*003a*/ 	.short	0x0000


	//----- nvinfo : EIATTR_MAXREG_COUNT
	.align		4
        /*003c*/ 	.byte	0x03, 0x1b
        /*003e*/ 	.short	0x00ff


	//----- nvinfo : EIATTR_MERCURY_ISA_VERSION
	.align		4
        /*0040*/ 	.byte	0x03, 0x5f
        /*0042*/ 	.short	0x0101


	//----- nvinfo : EIATTR_VRC_CTA_INIT_COUNT
	.align		4
        /*0044*/ 	.byte	0x02, 0x4a
	.zero		1
	.zero		1


	//----- nvinfo : EIATTR_EXIT_INSTR_OFFSETS
	.align		4
        /*0048*/ 	.byte	0x04, 0x1c
        /*004a*/ 	.short	(.L_341 - .L_340)


	//   ....[0]....
.L_340:
        /*004c*/ 	.word	0x000000c0


	//----- nvinfo : EIATTR_CBANK_PARAM_SIZE
	.align		4
.L_341:
        /*0050*/ 	.byte	0x03, 0x19
        /*0052*/ 	.short	0x0010


	//----- nvinfo : EIATTR_PARAM_CBANK
	.align		4
        /*0054*/ 	.byte	0x04, 0x0a
        /*0056*/ 	.short	(.L_343 - .L_342)
	.align		4
.L_342:
        /*0058*/ 	.word	index@(.nv.constant0._Z12VectorAddSetPfif)
        /*005c*/ 	.short	0x0380
        /*005e*/ 	.short	0x0010


	//----- nvinfo : EIATTR_SW_WAR
	.align		4
.L_343:
        /*0060*/ 	.byte	0x04, 0x36
        /*0062*/ 	.short	(.L_345 - .L_344)
.L_344:
        /*0064*/ 	.word	0x00000008
.L_345:


//--------------------- .nv.info._Z15RandomMemorySetPfi --------------------------
	.section	.nv.info._Z15RandomMemorySetPfi,"",@"SHT_CUDA_INFO"
	.sectionflags	@""
	.align	4


	//----- nvinfo : EIATTR_CUDA_API_VERSION
	.align		4
        /*0000*/ 	.byte	0x04, 0x37
        /*0002*/ 	.short	(.L_347 - .L_346)
.L_346:
        /*0004*/ 	.word	0x00000082


	//----- nvinfo : EIATTR_KPARAM_INFO
	.align		4
.L_347:
        /*0008*/ 	.byte	0x04, 0x17
        /*000a*/ 	.short	(.L_349 - .L_348)
.L_348:
        /*000c*/ 	.word	0x00000000
        /*0010*/ 	.short	0x0001
        /*0012*/ 	.short	0x0008
        /*0014*/ 	.byte	0x00, 0xf0, 0x11, 0x00


	//----- nvinfo : EIATTR_KPARAM_INFO
	.align		4
.L_349:
        /*0018*/ 	.byte	0x04, 0x17
        /*001a*/ 	.short	(.L_351 - .L_350)
.L_350:
        /*001c*/ 	.word	0x00000000
        /*0020*/ 	.short	0x0000
        /*0022*/ 	.short	0x0000
        /*0024*/ 	.byte	0x00, 0xf5, 0x21, 0x00


	//----- nvinfo : EIATTR_SPARSE_MMA_MASK
	.align		4
.L_351:
        /*0028*/ 	.byte	0x03, 0x50
        /*002a*/ 	.short	0x0000


	//----- nvinfo : EIATTR_MAXREG_COUNT
	.align		4
        /*002c*/ 	.byte	0x03, 0x1b
        /*002e*/ 	.short	0x00ff


	//----- nvinfo : EIATTR_MERCURY_ISA_VERSION
	.align		4
        /*0030*/ 	.byte	0x03, 0x5f
        /*0032*/ 	.short	0x0101


	//----- nvinfo : EIATTR_VRC_CTA_INIT_COUNT
	.align		4
        /*0034*/ 	.byte	0x02, 0x4a
	.zero		1
	.zero		1


	//----- nvinfo : EIATTR_EXIT_INSTR_OFFSETS
	.align		4
        /*0038*/ 	.byte	0x04, 0x1c
        /*003a*/ 	.short	(.L_353 - .L_352)


	//   ....[0]....
.L_352:
        /*003c*/ 	.word	0x00000150


	//----- nvinfo : EIATTR_CBANK_PARAM_SIZE
	.align		4
.L_353:
        /*0040*/ 	.byte	0x03, 0x19
        /*0042*/ 	.short	0x000c


	//----- nvinfo : EIATTR_PARAM_CBANK
	.align		4
        /*0044*/ 	.byte	0x04, 0x0a
        /*0046*/ 	.short	(.L_355 - .L_354)
	.align		4
.L_354:
        /*0048*/ 	.word	index@(.nv.constant0._Z15RandomMemorySetPfi)
        /*004c*/ 	.short	0x0380
        /*004e*/ 	.short	0x000c


	//----- nvinfo : EIATTR_SW_WAR
	.align		4
.L_355:
        /*0050*/ 	.byte	0x04, 0x36
        /*0052*/ 	.short	(.L_357 - .L_356)
.L_356:
        /*0054*/ 	.word	0x00000008
.L_357:


//--------------------- .nv.info._Z19SequentialMemorySetPfi --------------------------
	.section	.nv.info._Z19SequentialMemorySetPfi,"",@"SHT_CUDA_INFO"
	.sectionflags	@""
	.align	4


	//----- nvinfo : EIATTR_CUDA_API_VERSION
	.align		4
        /*0000*/ 	.byte	0x04, 0x37
        /*0002*/ 	.short	(.L_359 - .L_358)
.L_358:
        /*0004*/ 	.word	0x00000082


	//----- nvinfo : EIATTR_KPARAM_INFO
	.align		4
.L_359:
        /*0008*/ 	.byte	0x04, 0x17
        /*000a*/ 	.short	(.L_361 - .L_360)
.L_360:
        /*000c*/ 	.word	0x00000000
        /*0010*/ 	.short	0x0001
        /*0012*/ 	.short	0x0008
        /*0014*/ 	.byte	0x00, 0xf0, 0x11, 0x00


	//----- nvinfo : EIATTR_KPARAM_INFO
	.align		4
.L_361:
        /*0018*/ 	.byte	0x04, 0x17
        /*001a*/ 	.short	(.L_363 - .L_362)
.L_362:
        /*001c*/ 	.word	0x00000000
        /*0020*/ 	.short	0x0000
        /*0022*/ 	.short	0x0000
        /*0024*/ 	.byte	0x00, 0xf5, 0x21, 0x00


	//----- nvinfo : EIATTR_SPARSE_MMA_MASK
	.align		4
.L_363:
        /*0028*/ 	.byte	0x03, 0x50
        /*002a*/ 	.short	0x0000


	//----- nvinfo : EIATTR_MAXREG_COUNT
	.align		4
        /*002c*/ 	.byte	0x03, 0x1b
        /*002e*/ 	.short	0x00ff


	//----- nvinfo : EIATTR_MERCURY_ISA_VERSION
	.align		4
        /*0030*/ 	.byte	0x03, 0x5f
        /*0032*/ 	.short	0x0101


	//----- nvinfo : EIATTR_VRC_CTA_INIT_COUNT
	.align		4
        /*0034*/ 	.byte	0x02, 0x4a
	.zero		1
	.zero		1


	//----- nvinfo : EIATTR_EXIT_INSTR_OFFSETS
	.align		4
        /*0038*/ 	.byte	0x04, 0x1c
        /*003a*/ 	.short	(.L_365 - .L_364)


	//   ....[0]....
.L_364:
        /*003c*/ 	.word	0x000000a0


	//----- nvinfo : EIATTR_CBANK_PARAM_SIZE
	.align		4
.L_365:
        /*0040*/ 	.byte	0x03, 0x19
        /*0042*/ 	.short	0x000c


	//----- nvinfo : EIATTR_PARAM_CBANK
	.align		4
        /*0044*/ 	.byte	0x04, 0x0a
        /*0046*/ 	.short	(.L_367 - .L_366)
	.align		4
.L_366:
        /*0048*/ 	.word	index@(.nv.constant0._Z19SequentialMemorySetPfi)
        /*004c*/ 	.short	0x0380
        /*004e*/ 	.short	0x000c


	//----- nvinfo : EIATTR_SW_WAR
	.align		4
.L_367:
        /*0050*/ 	.byte	0x04, 0x36
        /*0052*/ 	.short	(.L_369 - .L_368)
.L_368:
        /*0054*/ 	.word	0x00000008
.L_369:


//--------------------- .nv.callgraph             --------------------------
	.section	.nv.callgraph,"",@"SHT_CUDA_CALLGRAPH"
	.align	4
	.sectionentsize	8
	.align		4
        /*0000*/ 	.word	0x00000000
	.align		4
        /*0004*/ 	.word	0xffffffff
	.align		4
        /*0008*/ 	.word	0x00000000
	.align		4
        /*000c*/ 	.word	0xfffffffe
	.align		4
        /*0010*/ 	.word	0x00000000
	.align		4
        /*0014*/ 	.word	0xfffffffd
	.align		4
        /*0018*/ 	.word	0x00000000
	.align		4
        /*001c*/ 	.word	0xfffffffc


//--------------------- .nv.constant4             --------------------------
	.section	.nv.constant4,"a",@progbits
	.align	8
	.align		8
.nv.constant4:
        /*0000*/ 	.dword	precalc_xorwow_matrix
	.align		8
        /*0008*/ 	.dword	precalc_xorwow_offset_matrix
	.align		8
        /*0010*/ 	.dword	mrg32k3aM1
	.align		8
        /*0018*/ 	.dword	mrg32k3aM2
	.align		8
        /*0020*/ 	.dword	mrg32k3aM1SubSeq
	.align		8
        /*0028*/ 	.dword	mrg32k3aM2SubSeq
	.align		8
        /*0030*/ 	.dword	mrg32k3aM1Seq
	.align		8
        /*0038*/ 	.dword	mrg32k3aM2Seq
	.align		8
        /*0040*/ 	.dword	_ZN34_INTERNAL_9ea98537_4_k_cu_ade8fcb04cuda3std3__45__cpo5beginE
	.align		8
        /*0048*/ 	.dword	_ZN34_INTERNAL_9ea98537_4_k_cu_ade8fcb04cuda3std3__45__cpo3endE
	.align		8
        /*0050*/ 	.dword	_ZN34_INTERNAL_9ea98537_4_k_cu_ade8fcb04cuda3std3__45__cpo6cbeginE
	.align		8
        /*0058*/ 	.dword	_ZN34_INTERNAL_9ea98537_4_k_cu_ade8fcb04cuda3std3__45__cpo4cendE
	.align		8
        /*0060*/ 	.dword	_ZN34_INTERNAL_9ea98537_4_k_cu_ade8fcb04cuda3std3__45__cpo6rbeginE
	.align		8
        /*0068*/ 	.dword	_ZN34_INTERNAL_9ea98537_4_k_cu_ade8fcb04cuda3std3__45__cpo4rendE
	.align		8
        /*0070*/ 	.dword	_ZN34_INTERNAL_9ea98537_4_k_cu_ade8fcb04cuda3std3__45__cpo7crbeginE
	.align		8
        /*0078*/ 	.dword	_ZN34_INTERNAL_9ea98537_4_k_cu_ade8fcb04cuda3std3__45__cpo5crendE
	.align		8
        /*0080*/ 	.dword	_ZN34_INTERNAL_9ea98537_4_k_cu_ade8fcb04cuda3std3__436_GLOBAL__N__9ea98537_4_k_cu_ade8fcb06ignoreE
	.align		8
        /*0088*/ 	.dword	_ZN34_INTERNAL_9ea98537_4_k_cu_ade8fcb04cuda3std3__419piecewise_constructE
	.align		8
        /*0090*/ 	.dword	_ZN34_INTERNAL_9ea98537_4_k_cu_ade8fcb04cuda3std3__48in_placeE
	.align		8
        /*0098*/ 	.dword	_ZN34_INTERNAL_9ea98537_4_k_cu_ade8fcb04cuda3std3__420unreachable_sentinelE
	.align		8
        /*00a0*/ 	.dword	_ZN34_INTERNAL_9ea98537_4_k_cu_ade8fcb04cuda3std3__47nulloptE
	.align		8
        /*00a8*/ 	.dword	_ZN34_INTERNAL_9ea98537_4_k_cu_ade8fcb04cuda3std3__48unexpectE
	.align		8
        /*00b0*/ 	.dword	_ZN34_INTERNAL_9ea98537_4_k_cu_ade8fcb04cuda3std6ranges3__45__cpo4swapE
	.align		8
        /*00b8*/ 	.dword	_ZN34_INTERNAL_9ea98537_4_k_cu_ade8fcb04cuda3std6ranges3__45__cpo9iter_moveE
	.align		8
        /*00c0*/ 	.dword	_ZN34_INTERNAL_9ea98537_4_k_cu_ade8fcb04cuda3std6ranges3__45__cpo5beginE
	.align		8
        /*00c8*/ 	.dword	_ZN34_INTERNAL_9ea98537_4_k_cu_ade8fcb04cuda3std6ranges3__45__cpo3endE
	.align		8
        /*00d0*/ 	.dword	_ZN34_INTERNAL_9ea98537_4_k_cu_ade8fcb04cuda3std6ranges3__45__cpo6cbeginE
	.align		8
        /*00d8*/ 	.dword	_ZN34_INTERNAL_9ea98537_4_k_cu_ade8fcb04cuda3std6ranges3__45__cpo4cendE
	.align		8
        /*00e0*/ 	.dword	_ZN34_INTERNAL_9ea98537_4_k_cu_ade8fcb04cuda3std6ranges3__45__cpo7advanceE
	.align		8
        /*00e8*/ 	.dword	_ZN34_INTERNAL_9ea98537_4_k_cu_ade8fcb04cuda3std6ranges3__45__cpo9iter_swapE
	.align		8
        /*00f0*/ 	.dword	_ZN34_INTERNAL_9ea98537_4_k_cu_ade8fcb04cuda3std6ranges3__45__cpo4nextE
	.align		8
        /*00f8*/ 	.dword	_ZN34_INTERNAL_9ea98537_4_k_cu_ade8fcb04cuda3std6ranges3__45__cpo4prevE
	.align		8
        /*0100*/ 	.dword	_ZN34_INTERNAL_9ea98537_4_k_cu_ade8fcb04cuda3std6ranges3__45__cpo4dataE
	.align		8
        /*0108*/ 	.dword	_ZN34_INTERNAL_9ea98537_4_k_cu_ade8fcb04cuda3std6ranges3__45__cpo5cdataE
	.align		8
        /*0110*/ 	.dword	_ZN34_INTERNAL_9ea98537_4_k_cu_ade8fcb04cuda3std6ranges3__45__cpo4sizeE
	.align		8
        /*0118*/ 	.dword	_ZN34_INTERNAL_9ea98537_4_k_cu_ade8fcb04cuda3std6ranges3__45__cpo5ssizeE
	.align		8
        /*0120*/ 	.dword	_ZN34_INTERNAL_9ea98537_4_k_cu_ade8fcb04cuda3std6ranges3__45__cpo8distanceE
	.align		8
        /*0128*/ 	.dword	_ZN34_INTERNAL_9ea98537_4_k_cu_ade8fcb06thrust24THRUST_300001_SM_1000_NS8cuda_cub3parE
	.align		8
        /*0130*/ 	.dword	_ZN34_INTERNAL_9ea98537_4_k_cu_ade8fcb06thrust24THRUST_300001_SM_1000_NS8cuda_cub10par_nosyncE
	.align		8
        /*0138*/ 	.dword	_ZN34_INTERNAL_9ea98537_4_k_cu_ade8fcb06thrust24THRUST_300001_SM_1000_NS6system6detail10sequential3seqE
	.align		8
        /*0140*/ 	.dword	_ZN34_INTERNAL_9ea98537_4_k_cu_ade8fcb06thrust24THRUST_300001_SM_1000_NS12placeholders2_1E
	.align		8
        /*0148*/ 	.dword	_ZN34_INTERNAL_9ea98537_4_k_cu_ade8fcb06thrust24THRUST_300001_SM_1000_NS12placeholders2_2E
	.align		8
        /*0150*/ 	.dword	_ZN34_INTERNAL_9ea98537_4_k_cu_ade8fcb06thrust24THRUST_300001_SM_1000_NS12placeholders2_3E
	.align		8
        /*0158*/ 	.dword	_ZN34_INTERNAL_9ea98537_4_k_cu_ade8fcb06thrust24THRUST_300001_SM_1000_NS12placeholders2_4E
	.align		8
        /*0160*/ 	.dword	_ZN34_INTERNAL_9ea98537_4_k_cu_ade8fcb06thrust24THRUST_300001_SM_1000_NS12placeholders2_5E
	.align		8
        /*0168*/ 	.dword	_ZN34_INTERNAL_9ea98537_4_k_cu_ade8fcb06thrust24THRUST_300001_SM_1000_NS12placeholders2_6E
	.align		8
        /*0170*/ 	.dword	_ZN34_INTERNAL_9ea98537_4_k_cu_ade8fcb06thrust24THRUST_300001_SM_1000_NS12placeholders2_7E
	.align		8
        /*0178*/ 	.dword	_ZN34_INTERNAL_9ea98537_4_k_cu_ade8fcb06thrust24THRUST_300001_SM_1000_NS12placeholders2_8E
	.align		8
        /*0180*/ 	.dword	_ZN34_INTERNAL_9ea98537_4_k_cu_ade8fcb06thrust24THRUST_300001_SM_1000_NS12placeholders2_9E
	.align		8
        /*0188*/ 	.dword	_ZN34_INTERNAL_9ea98537_4_k_cu_ade8fcb06thrust24THRUST_300001_SM_1000_NS12placeholders3_10E
	.align		8
        /*0190*/ 	.dword	_ZN34_INTERNAL_9ea98537_4_k_cu_ade8fcb06thrust24THRUST_300001_SM_1000_NS3seqE


//--------------------- .nv.constant3             --------------------------
	.section	.nv.constant3,"a",@progbits
	.align	8
.nv.constant3:
	.type		__cr_lgamma_table,@object
	.size		__cr_lgamma_table,(.L_8 - __cr_lgamma_table)
__cr_lgamma_table:
        /*0000*/ 	.byte	0x00, 0x00, 0x00, 0x00, 0x00, 0x00, 0x00, 0x00, 0x00, 0x00, 0x00, 0x00, 0x00, 0x00, 0x00, 0x00
        /*0010*/ 	.byte	0xef, 0x39, 0xfa, 0xfe, 0x42, 0x2e, 0xe6, 0x3f, 0x02, 0x20, 0x2a, 0xfa, 0x0b, 0xab, 0xfc, 0x3f
        /*0020*/ 	.byte	0xf9, 0x2c, 0x92, 0x7c, 0xa7, 0x6c, 0x09, 0x40, 0xc9, 0x79, 0x44, 0x3c, 0x64, 0x26, 0x13, 0x40
        /*0030*/ 	.byte	0xca, 0x01, 0xcf, 0x3a, 0x27, 0x51, 0x1a, 0x40, 0x30, 0xcc, 0x2d, 0xf3, 0xe1, 0x0c, 0x21, 0x40
        /*0040*/ 	.byte	0x0d, 0xb7, 0xfc, 0x82, 0x8e, 0x35, 0x25, 0x40
.L_8:


//--------------------- .text._ZN3cub18CUB_300001_SM_10006detail6reduce28DeviceReduceSingleTileKernelINS2_10policy_hubIfyN4cuda3std3__44plusIfEEE10Policy1000EPfSC_iS9_ffNS7_10__identityEEEvT0_T1_T2_T3_T4_T6_ --------------------------
	.section	.text._ZN3cub18CUB_300001_SM_10006detail6reduce28DeviceReduceSingleTileKernelINS2_10policy_hubIfyN4cuda3std3__44plusIfEEE10Policy1000EPfSC_iS9_ffNS7_10__identityEEEvT0_T1_T2_T3_T4_T6_,"ax",@progbits
	.align	128
        .global         _ZN3cub18CUB_300001_SM_10006detail6reduce28DeviceReduceSingleTileKernelINS2_10policy_hubIfyN4cuda3std3__44plusIfEEE10Policy1000EPfSC_iS9_ffNS7_10__identityEEEvT0_T1_T2_T3_T4_T6_
        .type           _ZN3cub18CUB_300001_SM_10006detail6reduce28DeviceReduceSingleTileKernelINS2_10policy_hubIfyN4cuda3std3__44plusIfEEE10Policy1000EPfSC_iS9_ffNS7_10__identityEEEvT0_T1_T2_T3_T4_T6_,@function
        .size           _ZN3cub18CUB_300001_SM_10006detail6reduce28DeviceReduceSingleTileKernelINS2_10policy_hubIfyN4cuda3std3__44plusIfEEE10Policy1000EPfSC_iS9_ffNS7_10__identityEEEvT0_T1_T2_T3_T4_T6_,(.L_x_243 - _ZN3cub18CUB_300001_SM_10006detail6reduce28DeviceReduceSingleTileKernelINS2_10policy_hubIfyN4cuda3std3__44plusIfEEE10Policy1000EPfSC_iS9_ffNS7_10__identityEEEvT0_T1_T2_T3_T4_T6_)
        .other          _ZN3cub18CUB_300001_SM_10006detail6reduce28DeviceReduceSingleTileKernelINS2_10policy_hubIfyN4cuda3std3__44plusIfEEE10Policy1000EPfSC_iS9_ffNS7_10__identityEEEvT0_T1_T2_T3_T4_T6_,@"STO_CUDA_ENTRY STV_DEFAULT"
_ZN3cub18CUB_300001_SM_10006detail6reduce28DeviceReduceSingleTileKernelINS2_10policy_hubIfyN4cuda3std3__44plusIfEEE10Policy1000EPfSC_iS9_ffNS7_10__identityEEEvT0_T1_T2_T3_T4_T6_:
.text._ZN3cub18CUB_300001_SM_10006detail6reduce28DeviceReduceSingleTileKernelINS2_10policy_hubIfyN4cuda3std3__44plusIfEEE10Policy1000EPfSC_iS9_ffNS7_10__identityEEEvT0_T1_T2_T3_T4_T6_:
[----:B------:R-:W-:Y:S01]  /*0000*/  LDC R1, c[0x0][0x37c] ;  /* 0x0000df00ff017b82 */ /* 0x000fe20000000800 */
[----:B------:R-:W0:Y:S01]  /*0010*/  LDCU UR4, c[0x0][0x390] ;  /* 0x00007200ff0477ac */ /* 0x000e220008000800 */
[----:B------:R-:W1:Y:S01]  /*0020*/  LDCU.64 UR6, c[0x0][0x358] ;  /* 0x00006b00ff0677ac */ /* 0x000e620008000a00 */
[----:B0-----:R-:W-:-:S04]  /*0030*/  MOV R20, UR4 ;  /* 0x0000000400147c02 */ /* 0x001fc80008000f00 */
[----:B------:R-:W-:-:S13]  /*0040*/  ISETP.NE.AND P0, PT, R20, RZ, PT ;  /* 0x000000ff1400720c */ /* 0x000fda0003f05270 */
[----:B-1----:R-:W-:Y:S05]  /*0050*/  @P0 BRA `(.L_x_0) ;  /* 0x00000000001c0947 */ /* 0x002fea0003800000 */
[----:B------:R-:W0:Y:S02]  /*0060*/  S2R R0, SR_TID.X ;  /* 0x0000000000007919 */ /* 0x000e240000002100 */
[----:B0-----:R-:W-:-:S13]  /*0070*/  ISETP.NE.AND P0, PT, R0, RZ, PT ;  /* 0x000000ff0000720c */ /* 0x001fda0003f05270 */
[----:B------:R-:W-:Y:S05]  /*0080*/  @P0 EXIT ;  /* 0x000000000000094d */ /* 0x000fea0003800000 */
[----:B------:R-:W0:Y:S08]  /*0090*/  LDC R5, c[0x0][0x398] ;  /* 0x0000e600ff057b82 */ /* 0x000e300000000800 */
[----:B------:R-:W0:Y:S02]  /*00a0*/  LDC.64 R2, c[0x0][0x388] ;  /* 0x0000e200ff027b82 */ /* 0x000e240000000a00 */
[----:B0-----:R-:W-:Y:S01]  /*00b0*/  STG.E desc[UR6][R2.64], R5 ;  /* 0x0000000502007986 */ /* 0x001fe2000c101906 */
[----:B------:R-:W-:Y:S05]  /*00c0*/  EXIT ;  /* 0x000000000000794d */ /* 0x000fea0003800000 */
.L_x_0:
[----:B------:R-:W0:Y:S01]  /*00d0*/  LDCU UR4, c[0x0][0x380] ;  /* 0x00007000ff0477ac */ /* 0x000e220008000800 */
[----:B------:R-:W-:Y:S01]  /*00e0*/  BSSY.RECONVERGENT B0, `(.L_x_1) ;  /* 0x00003ca000007945 */ /* 0x000fe20003800200 */
[----:B0-----:R-:W-:-:S09]  /*00f0*/  ULOP3.LUT UP0, URZ, UR4, 0xf, URZ, 0xc0, !UPT ;  /* 0x0000000f04ff7892 */ /* 0x001fd2000f80c0ff */
[----:B------:R-:W-:Y:S05]  /*0100*/  BRA.U UP0, `(.L_x_2) ;  /* 0x0000001d00607547 */ /* 0x000fea000b800000 */
[----:B------:R-:W-:-:S13]  /*0110*/  ISETP.GT.AND P0, PT, R20, 0xfff, PT ;  /* 0x00000fff1400780c */ /* 0x000fda0003f04270 */
[----:B------:R-:W-:Y:S05]  /*0120*/  @P0 BRA `(.L_x_3) ;  /* 0x0000000c00a80947 */ /* 0x000fea0003800000 */
[----:B------:R-:W0:Y:S01]  /*0130*/  S2R R9, SR_TID.X ;  /* 0x0000000000097919 */ /* 0x000e220000002100 */
[----:B------:R-:W-:Y:S01]  /*0140*/  BSSY.RECONVERGENT B1, `(.L_x_4) ;  /* 0x0000009000017945 */ /* 0x000fe20003800200 */
[----:B------:R-:W-:Y:S01]  /*0150*/  HFMA2 R0, -RZ, RZ, 0, 0 ;  /* 0x00000000ff007431 */ /* 0x000fe200000001ff */
[----:B0-----:R-:W-:Y:S02]  /*0160*/  ISETP.GE.AND P0, PT, R9, R20, PT ;  /* 0x000000140900720c */ /* 0x001fe40003f06270 */
[----:B------:R-:W-:-:S11]  /*0170*/  MOV R11, R9 ;  /* 0x00000009000b7202 */ /* 0x000fd60000000f00 */
[----:B------:R-:W-:Y:S05]  /*0180*/  @P0 BRA `(.L_x_5) ;  /* 0x0000000000100947 */ /* 0x000fea0003800000 */
[----:B------:R-:W0:Y:S02]  /*0190*/  LDC.64 R2, c[0x0][0x380] ;  /* 0x0000e000ff027b82 */ /* 0x000e240000000a00 */
[----:B0-----:R-:W-:-:S05]  /*01a0*/  IMAD.WIDE.U32 R2, R9, 0x4, R2 ;  /* 0x0000000409027825 */ /* 0x001fca00078e0002 */
[----:B------:R0:W5:Y:S01]  /*01b0*/  LDG.E.CONSTANT R0, desc[UR6][R2.64] ;  /* 0x0000000602007981 */ /* 0x000162000c1e9900 */
[----:B------:R-:W-:-:S07]  /*01c0*/  IADD3 R11, PT, PT, R9, 0x100, RZ ;  /* 0x00000100090b7810 */ /* 0x000fce0007ffe0ff */
.L_x_5:
[----:B------:R-:W-:Y:S05]  /*01d0*/  BSYNC.RECONVERGENT B1 ;  /* 0x0000000000017941 */ /* 0x000fea0003800200 */
.L_x_4:
[----:B------:R-:W-:Y:S01]  /*01e0*/  ISETP.GE.AND P0, PT, R11, R20, PT ;  /* 0x000000140b00720c */ /* 0x000fe20003f06270 */
[----:B------:R-:W-:-:S12]  /*01f0*/  BSSY.RECONVERGENT B1, `(.L_x_6) ;  /* 0x0000074000017945 */ /* 0x000fd80003800200 */
[----:B------:R-:W-:Y:S05]  /*0200*/  @P0 BRA `(.L_x_7) ;  /* 0x0000000400c80947 */ /* 0x000fea0003800000 */
[----:B0-----:R-:W-:Y:S01]  /*0210*/  LOP3.LUT R3, RZ, R11, RZ, 0x33, !PT ;  /* 0x0000000bff037212 */ /* 0x001fe200078e33ff */
[----:B------:R-:W-:Y:S03]  /*0220*/  BSSY.RECONVERGENT B2, `(.L_x_8) ;  /* 0x0000015000027945 */ /* 0x000fe60003800200 */
[----:B------:R-:W-:-:S04]  /*0230*/  IADD3 R4, PT, PT, R3, R20, RZ ;  /* 0x0000001403047210 */ /* 0x000fc80007ffe0ff */
[C---:B------:R-:W-:Y:S02]  /*0240*/  LOP3.LUT R2, R4.reuse, 0x300, RZ, 0xc0, !PT ;  /* 0x0000030004027812 */ /* 0x040fe400078ec0ff */
[----:B------:R-:W-:Y:S02]  /*0250*/  ISETP.GE.U32.AND P1, PT, R4, 0x300, PT ;  /* 0x000003000400780c */ /* 0x000fe40003f26070 */
[----:B------:R-:W-:-:S13]  /*0260*/  ISETP.NE.AND P0, PT, R2, 0x300, PT ;  /* 0x000003000200780c */ /* 0x000fda0003f05270 */
[----:B------:R-:W-:Y:S05]  /*0270*/  @!P0 BRA `(.L_x_9) ;  /* 0x00000000003c8947 */ /* 0x000fea0003800000 */
[----:B------:R-:W0:Y:S01]  /*0280*/  LDC.64 R2, c[0x0][0x380] ;  /* 0x0000e000ff027b82 */ /* 0x000e220000000a00 */
[----:B------:R-:W-:-:S04]  /*0290*/  LEA.HI R4, R4, 0x1, RZ, 0x18 ;  /* 0x0000000104047811 */ /* 0x000fc800078fc0ff */
[----:B------:R-:W-:-:S04]  /*02a0*/  LOP3.LUT R4, R4, 0x3, RZ, 0xc0, !PT ;  /* 0x0000000304047812 */ /* 0x000fc800078ec0ff */
[----:B------:R-:W-:Y:S01]  /*02b0*/  IADD3 R4, PT, PT, -R4, RZ, RZ ;  /* 0x000000ff04047210 */ /* 0x000fe20007ffe1ff */
[----:B0-----:R-:W-:-:S05]  /*02c0*/  IMAD.WIDE.U32 R2, R11, 0x4, R2 ;  /* 0x000000040b027825 */ /* 0x001fca00078e0002 */
[----:B------:R-:W-:-:S07]  /*02d0*/  MOV R5, R3 ;  /* 0x0000000300057202 */ /* 0x000fce0000000f00 */
.L_x_10:
[----:B------:R-:W-:-:S06]  /*02e0*/  MOV R3, R5 ;  /* 0x0000000500037202 */ /* 0x000fcc0000000f00 */
[----:B------:R0:W2:Y:S01]  /*02f0*/  LDG.E.CONSTANT R3, desc[UR6][R2.64] ;  /* 0x0000000602037981 */ /* 0x0000a2000c1e9900 */
[----:B------:R-:W-:Y:S01]  /*0300*/  IADD3 R4, PT, PT, R4, 0x1, RZ ;  /* 0x0000000104047810 */ /* 0x000fe20007ffe0ff */
[----:B------:R-:W-:-:S03]  /*0310*/  VIADD R11, R11, 0x100 ;  /* 0x000001000b0b7836 */ /* 0x000fc60000000000 */
[----:B------:R-:W-:Y:S02]  /*0320*/  ISETP.NE.AND P0, PT, R4, RZ, PT ;  /* 0x000000ff0400720c */ /* 0x000fe40003f05270 */
[----:B0-----:R-:W-:-:S04]  /*0330*/  IADD3 R2, P2, PT, R2, 0x400, RZ ;  /* 0x0000040002027810 */ /* 0x001fc80007f5e0ff */
[----:B------:R-:W-:Y:S01]  /*0340*/  IADD3.X R5, PT, PT, RZ, R5, RZ, P2, !PT ;  /* 0x00000005ff057210 */ /* 0x000fe200017fe4ff */
[----:B--2--5:R-:W-:-:S06]  /*0350*/  FADD R0, R3, R0 ;  /* 0x0000000003007221 */ /* 0x024fcc0000000000 */
[----:B------:R-:W-:Y:S05]  /*0360*/  @P0 BRA `(.L_x_10) ;  /* 0xfffffffc00dc0947 */ /* 0x000fea000383ffff */
.L_x_9:
[----:B------:R-:W-:Y:S05]  /*0370*/  BSYNC.RECONVERGENT B2 ;  /* 0x0000000000027941 */ /* 0x000fea0003800200 */
.L_x_8:
[----:B------:R-:W-:Y:S05]  /*0380*/  @!P1 BRA `(.L_x_7) ;  /* 0x0000000400689947 */ /* 0x000fea0003800000 */
[----:B------:R-:W-:Y:S01]  /*0390*/  IADD3 R2, PT, PT, -R11, R20, RZ ;  /* 0x000000140b027210 */ /* 0x000fe20007ffe1ff */
[----:B------:R-:W-:Y:S01]  /*03a0*/  BSSY.RECONVERGENT B2, `(.L_x_11) ;  /* 0x0000031000027945 */ /* 0x000fe20003800200 */
[----:B------:R-:W-:Y:S02]  /*03b0*/  PLOP3.LUT P0, PT, PT, PT, PT, 0x80, 0x8 ;  /* 0x000000000008781c */ /* 0x000fe40003f0f070 */
[----:B------:R-:W-:-:S13]  /*03c0*/  ISETP.GT.AND P1, PT, R2, 0xc00, PT ;  /* 0x00000c000200780c */ /* 0x000fda0003f24270 */
[----:B------:R-:W-:Y:S05]  /*03d0*/  @!P1 BRA `(.L_x_12) ;  /* 0x0000000000b49947 */ /* 0x000fea0003800000 */
[----:B------:R-:W-:Y:S02]  /*03e0*/  PLOP3.LUT P0, PT, PT, PT, PT, 0x8, 0x80 ;  /* 0x000000000080781c */ /* 0x000fe40003f0e170 */
[----:B------:R-:W-:-:S11]  /*03f0*/  IADD3 R8, PT, PT, R20, -0xc00, RZ ;  /* 0xfffff40014087810 */ /* 0x000fd60007ffe0ff */
.L_x_13:
[----:B------:R-:W0:Y:S01]  /*0400*/  LDC.64 R6, c[0x0][0x380] ;  /* 0x0000e000ff067b82 */ /* 0x000e220000000a00 */
[C---:B------:R-:W-:Y:S01]  /*0410*/  IADD3 R5, PT, PT, R11.reuse, 0x400, RZ ;  /* 0x000004000b057810 */ /* 0x040fe20007ffe0ff */
[----:B0-----:R-:W-:-:S05]  /*0420*/  IMAD.WIDE R24, R11, 0x4, R6 ;  /* 0x000000040b187825 */ /* 0x001fca00078e0206 */
[----:B------:R-:W2:Y:S04]  /*0430*/  LDG.E.CONSTANT R13, desc[UR6][R24.64] ;  /* 0x00000006180d7981 */ /* 0x000ea8000c1e9900 */
[----:B------:R-:W3:Y:S01]  /*0440*/  LDG.E.CONSTANT R10, desc[UR6][R24.64+0x400] ;  /* 0x00040006180a7981 */ /* 0x000ee2000c1e9900 */
[----:B------:R-:W-:-:S03]  /*0450*/  IMAD.WIDE R4, R5, 0x4, R6 ;  /* 0x0000000405047825 */ /* 0x000fc600078e0206 */
[----:B------:R-:W4:Y:S04]  /*0460*/  LDG.E.CONSTANT R12, desc[UR6][R24.64+0x800] ;  /* 0x00080006180c7981 */ /* 0x000f28000c1e9900 */
[----:B------:R-:W4:Y:S04]  /*0470*/  LDG.E.CONSTANT R17, desc[UR6][R24.64+0xc00] ;  /* 0x000c000618117981 */ /* 0x000f28000c1e9900 */
[----:B------:R-:W4:Y:S01]  /*0480*/  LDG.E.CONSTANT R16, desc[UR6][R4.64] ;  /* 0x0000000604107981 */ /* 0x000f22000c1e9900 */
[----:B------:R-:W-:-:S03]  /*0490*/  IADD3 R3, PT, PT, R11, 0x800, RZ ;  /* 0x000008000b037810 */ /* 0x000fc60007ffe0ff */
[----:B------:R-:W4:Y:S04]  /*04a0*/  LDG.E.CONSTANT R15, desc[UR6][R4.64+0x400] ;  /* 0x00040006040f7981 */ /* 0x000f28000c1e9900 */
[----:B------:R-:W4:Y:S01]  /*04b0*/  LDG.E.CONSTANT R14, desc[UR6][R4.64+0x800] ;  /* 0x00080006040e7981 */ /* 0x000f22000c1e9900 */
[----:B------:R-:W-:-:S03]  /*04c0*/  IMAD.WIDE R2, R3, 0x4, R6 ;  /* 0x0000000403027825 */ /* 0x000fc600078e0206 */
[----:B------:R-:W4:Y:S04]  /*04d0*/  LDG.E.CONSTANT R22, desc[UR6][R4.64+0xc00] ;  /* 0x000c000604167981 */ /* 0x000f28000c1e9900 */
[----:B------:R-:W4:Y:S01]  /*04e0*/  LDG.E.CONSTANT R21, desc[UR6][R2.64] ;  /* 0x0000000602157981 */ /* 0x000f22000c1e9900 */
[----:B------:R-:W-:-:S03]  /*04f0*/  IADD3 R23, PT, PT, R11, 0xc00, RZ ;  /* 0x00000c000b177810 */ /* 0x000fc60007ffe0ff */
[----:B------:R-:W4:Y:S04]  /*0500*/  LDG.E.CONSTANT R19, desc[UR6][R2.64+0x400] ;  /* 0x0004000602137981 */ /* 0x000f28000c1e9900 */
[----:B------:R-:W4:Y:S01]  /*0510*/  LDG.E.CONSTANT R18, desc[UR6][R2.64+0x800] ;  /* 0x0008000602127981 */ /* 0x000f22000c1e9900 */
[----:B------:R-:W-:-:S03]  /*0520*/  IMAD.WIDE R6, R23, 0x4, R6 ;  /* 0x0000000417067825 */ /* 0x000fc600078e0206 */
[----:B------:R-:W4:Y:S04]  /*0530*/  LDG.E.CONSTANT R26, desc[UR6][R2.64+0xc00] ;  /* 0x000c0006021a7981 */ /* 0x000f28000c1e9900 */
[----:B------:R-:W4:Y:S04]  /*0540*/  LDG.E.CONSTANT R25, desc[UR6][R6.64] ;  /* 0x0000000606197981 */ /* 0x000f28000c1e9900 */
[----:B------:R-:W4:Y:S04]  /*0550*/  LDG.E.CONSTANT R23, desc[UR6][R6.64+0x400] ;  /* 0x0004000606177981 */ /* 0x000f28000c1e9900 */
[----:B------:R-:W4:Y:S04]  /*0560*/  LDG.E.CONSTANT R24, desc[UR6][R6.64+0x800] ;  /* 0x0008000606187981 */ /* 0x000f28000c1e9900 */
[----:B------:R-:W4:Y:S01]  /*0570*/  LDG.E.CONSTANT R27, desc[UR6][R6.64+0xc00] ;  /* 0x000c0006061b7981 */ /* 0x000f22000c1e9900 */
[----:B------:R-:W-:-:S04]  /*0580*/  IADD3 R11, PT, PT, R11, 0x1000, RZ ;  /* 0x000010000b0b7810 */ /* 0x000fc80007ffe0ff */
[----:B------:R-:W-:Y:S01]  /*0590*/  ISETP.GE.AND P1, PT, R11, R8, PT ;  /* 0x000000080b00720c */ /* 0x000fe20003f26270 */
[----:B--2--5:R-:W-:-:S04]  /*05a0*/  FADD R13, R13, R0 ;  /* 0x000000000d0d7221 */ /* 0x024fc80000000000 */
[----:B---3--:R-:W-:-:S04]  /*05b0*/  FADD R13, R13, R10 ;  /* 0x0000000a0d0d7221 */ /* 0x008fc80000000000 */
[----:B----4-:R-:W-:-:S04]  /*05c0*/  FADD R12, R13, R12 ;  /* 0x0000000c0d0c7221 */ /* 0x010fc80000000000 */
[----:B------:R-:W-:-:S04]  /*05d0*/  FADD R17, R12, R17 ;  /* 0x000000110c117221 */ /* 0x000fc80000000000 */
        /* <DEDUP_REMOVED lines=11> */
[----:B------:R-:W-:Y:S01]  /*0690*/  FADD R0, R24, R27 ;  /* 0x0000001b18007221 */ /* 0x000fe20000000000 */
[----:B------:R-:W-:Y:S06]  /*06a0*/  @!P1 BRA `(.L_x_13) ;  /* 0xfffffffc00549947 */ /* 0x000fec000383ffff */
.L_x_12:
[----:B------:R-:W-:Y:S05]  /*06b0*/  BSYNC.RECONVERGENT B2 ;  /* 0x0000000000027941 */ /* 0x000fea0003800200 */
.L_x_11:
[----:B------:R-:W-:Y:S01]  /*06c0*/  IADD3 R2, PT, PT, -R11, R20, RZ ;  /* 0x000000140b027210 */ /* 0x000fe20007ffe1ff */
[----:B------:R-:W-:Y:S03]  /*06d0*/  BSSY.RECONVERGENT B2, `(.L_x_14) ;  /* 0x0000019000027945 */ /* 0x000fe60003800200 */
[----:B------:R-:W-:-:S13]  /*06e0*/  ISETP.GT.AND P1, PT, R2, 0x400, PT ;  /* 0x000004000200780c */ /* 0x000fda0003f24270 */
[----:B------:R-:W-:Y:S05]  /*06f0*/  @!P1 BRA `(.L_x_15) ;  /* 0x0000000000589947 */ /* 0x000fea0003800000 */
[----:B------:R-:W0:Y:S01]  /*0700*/  LDC.64 R4, c[0x0][0x380] ;  /* 0x0000e000ff047b82 */ /* 0x000e220000000a00 */
[C---:B------:R-:W-:Y:S02]  /*0710*/  VIADD R15, R11.reuse, 0x400 ;  /* 0x000004000b0f7836 */ /* 0x040fe40000000000 */
[----:B0-----:R-:W-:-:S05]  /*0720*/  IMAD.WIDE R2, R11, 0x4, R4 ;  /* 0x000000040b027825 */ /* 0x001fca00078e0204 */
[----:B------:R-:W2:Y:S04]  /*0730*/  LDG.E.CONSTANT R7, desc[UR6][R2.64] ;  /* 0x0000000602077981 */ /* 0x000ea8000c1e9900 */
[----:B------:R-:W3:Y:S01]  /*0740*/  LDG.E.CONSTANT R6, desc[UR6][R2.64+0x400] ;  /* 0x0004000602067981 */ /* 0x000ee2000c1e9900 */
[----:B------:R-:W-:-:S03]  /*0750*/  IMAD.WIDE R4, R15, 0x4, R4 ;  /* 0x000000040f047825 */ /* 0x000fc600078e0204 */
[----:B------:R-:W4:Y:S04]  /*0760*/  LDG.E.CONSTANT R13, desc[UR6][R2.64+0x800] ;  /* 0x00080006020d7981 */ /* 0x000f28000c1e9900 */
[----:B------:R-:W4:Y:S04]  /*0770*/  LDG.E.CONSTANT R15, desc[UR6][R2.64+0xc00] ;  /* 0x000c0006020f7981 */ /* 0x000f28000c1e9900 */
[----:B------:R-:W4:Y:S04]  /*0780*/  LDG.E.CONSTANT R17, desc[UR6][R4.64] ;  /* 0x0000000604117981 */ /* 0x000f28000c1e9900 */
[----:B------:R-:W4:Y:S04]  /*0790*/  LDG.E.CONSTANT R19, desc[UR6][R4.64+0x400] ;  /* 0x0004000604137981 */ /* 0x000f28000c1e9900 */
[----:B------:R-:W4:Y:S04]  /*07a0*/  LDG.E.CONSTANT R21, desc[UR6][R4.64+0x800] ;  /* 0x0008000604157981 */ /* 0x000f28000c1e9900 */
[----:B------:R-:W4:Y:S01]  /*07b0*/  LDG.E.CONSTANT R23, desc[UR6][R4.64+0xc00] ;  /* 0x000c000604177981 */ /* 0x000f22000c1e9900 */
[----:B------:R-:W-:-:S02]  /*07c0*/  PLOP3.LUT P0, PT, PT, PT, PT, 0x8, 0x80 ;  /* 0x000000000080781c */ /* 0x000fc40003f0e170 */
[----:B------:R-:W-:Y:S01]  /*07d0*/  IADD3 R11, PT, PT, R11, 0x800, RZ ;  /* 0x000008000b0b7810 */ /* 0x000fe20007ffe0ff */
[----:B--2--5:R-:W-:-:S04]  /*07e0*/  FADD R7, R0, R7 ;  /* 0x0000000700077221 */ /* 0x024fc80000000000 */
[----:B---3--:R-:W-:-:S04]  /*07f0*/  FADD R6, R7, R6 ;  /* 0x0000000607067221 */ /* 0x008fc80000000000 */
[----:B----4-:R-:W-:-:S04]  /*0800*/  FADD R6, R6, R13 ;  /* 0x0000000d06067221 */ /* 0x010fc80000000000 */
[----:B------:R-:W-:-:S04]  /*0810*/  FADD R6, R6, R15 ;  /* 0x0000000f06067221 */ /* 0x000fc80000000000 */
[----:B------:R-:W-:-:S04]  /*0820*/  FADD R6, R6, R17 ;  /* 0x0000001106067221 */ /* 0x000fc80000000000 */
[----:B------:R-:W-:-:S04]  /*0830*/  FADD R6, R6, R19 ;  /* 0x0000001306067221 */ /* 0x000fc80000000000 */
[----:B------:R-:W-:-:S04]  /*0840*/  FADD R6, R6, R21 ;  /* 0x0000001506067221 */ /* 0x000fc80000000000 */
[----:B------:R-:W-:-:S07]  /*0850*/  FADD R0, R6, R23 ;  /* 0x0000001706007221 */ /* 0x000fce0000000000 */
.L_x_15:
[----:B------:R-:W-:Y:S05]  /*0860*/  BSYNC.RECONVERGENT B2 ;  /* 0x0000000000027941 */ /* 0x000fea0003800200 */
.L_x_14:
[----:B------:R-:W-:-:S13]  /*0870*/  ISETP.LT.OR P0, PT, R11, R20, P0 ;  /* 0x000000140b00720c */ /* 0x000fda0000701670 */
[----:B------:R-:W-:Y:S05]  /*0880*/  @!P0 BRA `(.L_x_7) ;  /* 0x0000000000288947 */ /* 0x000fea0003800000 */
[----:B------:R-:W0:Y:S02]  /*0890*/  LDC.64 R2, c[0x0][0x380] ;  /* 0x0000e000ff027b82 */ /* 0x000e240000000a00 */
[----:B0-----:R-:W-:-:S05]  /*08a0*/  IMAD.WIDE R2, R11, 0x4, R2 ;  /* 0x000000040b027825 */ /* 0x001fca00078e0202 */
[----:B------:R-:W2:Y:S04]  /*08b0*/  LDG.E.CONSTANT R5, desc[UR6][R2.64] ;  /* 0x0000000602057981 */ /* 0x000ea8000c1e9900 */
[----:B------:R-:W3:Y:S04]  /*08c0*/  LDG.E.CONSTANT R4, desc[UR6][R2.64+0x400] ;  /* 0x0004000602047981 */ /* 0x000ee8000c1e9900 */
[----:B------:R-:W4:Y:S04]  /*08d0*/  LDG.E.CONSTANT R7, desc[UR6][R2.64+0x800] ;  /* 0x0008000602077981 */ /* 0x000f28000c1e9900 */
[----:B------:R-:W4:Y:S01]  /*08e0*/  LDG.E.CONSTANT R11, desc[UR6][R2.64+0xc00] ;  /* 0x000c0006020b7981 */ /* 0x000f22000c1e9900 */
[----:B--2--5:R-:W-:-:S04]  /*08f0*/  FADD R5, R0, R5 ;  /* 0x0000000500057221 */ /* 0x024fc80000000000 */
[----:B---3--:R-:W-:-:S04]  /*0900*/  FADD R4, R5, R4 ;  /* 0x0000000405047221 */ /* 0x008fc80000000000 */
[----:B----4-:R-:W-:-:S04]  /*0910*/  FADD R4, R4, R7 ;  /* 0x0000000704047221 */ /* 0x010fc80000000000 */
[----:B------:R-:W-:-:S07]  /*0920*/  FADD R0, R4, R11 ;  /* 0x0000000b04007221 */ /* 0x000fce0000000000 */
.L_x_7:
[----:B------:R-:W-:Y:S05]  /*0930*/  BSYNC.RECONVERGENT B1 ;  /* 0x0000000000017941 */ /* 0x000fea0003800200 */
.L_x_6:
[----:B------:R-:W-:Y:S02]  /*0940*/  ISETP.GE.AND P0, PT, R20, 0x100, PT ;  /* 0x000001001400780c */ /* 0x000fe40003f06270 */
[----:B-----5:R-:W-:-:S11]  /*0950*/  MOV R7, R0 ;  /* 0x0000000000077202 */ /* 0x020fd60000000f00 */
[----:B------:R-:W-:Y:S05]  /*0960*/  @!P0 BRA `(.L_x_16) ;  /* 0x0000000000ac8947 */ /* 0x000fea0003800000 */
[----:B------:R-:W1:Y:S01]  /*0970*/  S2R R6, SR_LANEID ;  /* 0x0000000000067919 */ /* 0x000e620000000000 */
[----:B------:R-:W2:Y:S02]  /*0980*/  SHFL.DOWN PT, R0, R7, 0x1, 0x1f ;  /* 0x08201f0007007f89 */ /* 0x000ea400000e0000 */
[----:B--2---:R-:W-:Y:S01]  /*0990*/  FADD R0, R0, R7 ;  /* 0x0000000700007221 */ /* 0x004fe20000000000 */
[C---:B-1----:R-:W-:Y:S02]  /*09a0*/  ISETP.GT.AND P0, PT, R6.reuse, 0x1e, PT ;  /* 0x0000001e0600780c */ /* 0x042fe40003f04270 */
[C---:B------:R-:W-:Y:S02]  /*09b0*/  ISETP.NE.AND P1, PT, R6.reuse, RZ, PT ;  /* 0x000000ff0600720c */ /* 0x040fe40003f25270 */
[----:B------:R-:W-:Y:S02]  /*09c0*/  FSEL R0, R7, R0, P0 ;  /* 0x0000000007007208 */ /* 0x000fe40000000000 */
[----:B------:R-:W-:-:S03]  /*09d0*/  ISETP.GT.AND P0, PT, R6, 0x1d, PT ;  /* 0x0000001d0600780c */ /* 0x000fc60003f04270 */
[----:B0-----:R-:W0:Y:S06]  /*09e0*/  SHFL.DOWN PT, R3, R0, 0x2, 0x1f ;  /* 0x08401f0000037f89 */ /* 0x001e2c00000e0000 */
[----:B------:R-:W1:Y:S01]  /*09f0*/  @!P1 S2R R5, SR_CgaCtaId ;  /* 0x0000000000059919 */ /* 0x000e620000008800 */
[----:B------:R-:W-:Y:S02]  /*0a00*/  @!P1 MOV R4, 0x400 ;  /* 0x0000040000049802 */ /* 0x000fe40000000f00 */
[----:B------:R-:W-:-:S04]  /*0a10*/  @!P1 SHF.R.U32.HI R2, RZ, 0x3, R9 ;  /* 0x00000003ff029819 */ /* 0x000fc80000011609 */
[----:B------:R-:W-:Y:S01]  /*0a20*/  @!P1 LOP3.LUT R2, R2, 0x7c, RZ, 0xc0, !PT ;  /* 0x0000007c02029812 */ /* 0x000fe200078ec0ff */
[----:B0-----:R-:W-:Y:S01]  /*0a30*/  @!P0 FADD R0, R0, R3 ;  /* 0x0000000300008221 */ /* 0x001fe20000000000 */
[----:B------:R-:W-:-:S04]  /*0a40*/  ISETP.GT.AND P0, PT, R6, 0x1b, PT ;  /* 0x0000001b0600780c */ /* 0x000fc80003f04270 */
[----:B------:R-:W0:Y:S01]  /*0a50*/  SHFL.DOWN PT, R3, R0, 0x4, 0x1f ;  /* 0x08801f0000037f89 */ /* 0x000e2200000e0000 */
[----:B-1----:R-:W-:-:S04]  /*0a60*/  @!P1 LEA R5, R5, R4, 0x18 ;  /* 0x0000000405059211 */ /* 0x002fc800078ec0ff */
[----:B------:R-:W-:-:S04]  /*0a70*/  @!P1 IADD3 R2, PT, PT, R2, R5, RZ ;  /* 0x0000000502029210 */ /* 0x000fc80007ffe0ff */
[----:B0-----:R-:W-:Y:S01]  /*0a80*/  @!P0 FADD R0, R0, R3 ;  /* 0x0000000300008221 */ /* 0x001fe20000000000 */
[----:B------:R-:W-:-:S04]  /*0a90*/  ISETP.GT.AND P0, PT, R6, 0x17, PT ;  /* 0x000000170600780c */ /* 0x000fc80003f04270 */
[----:B------:R-:W0:Y:S09]  /*0aa0*/  SHFL.DOWN PT, R3, R0, 0x8, 0x1f ;  /* 0x09001f0000037f89 */ /* 0x000e3200000e0000 */
[----:B0-----:R-:W-:Y:S01]  /*0ab0*/  @!P0 FADD R0, R0, R3 ;  /* 0x0000000300008221 */ /* 0x001fe20000000000 */
[----:B------:R-:W-:-:S04]  /*0ac0*/  ISETP.NE.AND P0, PT, R9, RZ, PT ;  /* 0x000000ff0900720c */ /* 0x000fc80003f05270 */
[----:B------:R-:W0:Y:S02]  /*0ad0*/  SHFL.DOWN PT, R3, R0, 0x10, 0x1f ;  /* 0x0a001f0000037f89 */ /* 0x000e2400000e0000 */
[----:B0-----:R-:W-:-:S05]  /*0ae0*/  FADD R3, R0, R3 ;  /* 0x0000000300037221 */ /* 0x001fca0000000000 */
[----:B------:R0:W-:Y:S01]  /*0af0*/  @!P1 STS [R2+0x8], R3 ;  /* 0x0000080302009388 */ /* 0x0001e20000000800 */
[----:B------:R-:W-:Y:S01]  /*0b00*/  BAR.SYNC.DEFER_BLOCKING 0x0 ;  /* 0x0000000000007b1d */ /* 0x000fe20000010000 */
[----:B------:R-:W-:-:S04]  /*0b10*/  ISETP.GT.AND P1, PT, R6, 0xf, PT ;  /* 0x0000000f0600780c */ /* 0x000fc80003f24270 */
[----:B------:R-:W-:Y:S01]  /*0b20*/  FSEL R0, R0, R3, P1 ;  /* 0x0000000300007208 */ /* 0x000fe20000800000 */
[----:B------:R-:W-:Y:S08]  /*0b30*/  @P0 BRA `(.L_x_17) ;  /* 0x0000003000900947 */ /* 0x000ff00003800000 */
[----:B------:R-:W1:Y:S01]  /*0b40*/  S2UR UR5, SR_CgaCtaId ;  /* 0x00000000000579c3 */ /* 0x000e620000008800 */
[----:B------:R-:W-:Y:S02]  /*0b50*/  UMOV UR4, 0x400 ;  /* 0x0000040000047882 */ /* 0x000fe40000000000 */
[----:B-1----:R-:W-:-:S09]  /*0b60*/  ULEA UR4, UR5, UR4, 0x18 ;  /* 0x0000000405047291 */ /* 0x002fd2000f8ec0ff */
[----:B0-----:R-:W0:Y:S04]  /*0b70*/  LDS R3, [UR4+0xc] ;  /* 0x00000c04ff037984 */ /* 0x001e280008000800 */
[----:B------:R-:W1:Y:S04]  /*0b80*/  LDS.128 R4, [UR4+0x10] ;  /* 0x00001004ff047984 */ /* 0x000e680008000c00 */
[----:B------:R-:W2:Y:S01]  /*0b90*/  LDS.64 R8, [UR4+0x20] ;  /* 0x00002004ff087984 */ /* 0x000ea20008000a00 */
[----:B0-----:R-:W-:-:S04]  /*0ba0*/  FADD R3, R0, R3 ;  /* 0x0000000300037221 */ /* 0x001fc80000000000 */
[----:B-1----:R-:W-:-:S04]  /*0bb0*/  FADD R4, R3, R4 ;  /* 0x0000000403047221 */ /* 0x002fc80000000000 */
[----:B------:R-:W-:-:S04]  /*0bc0*/  FADD R5, R4, R5 ;  /* 0x0000000504057221 */ /* 0x000fc80000000000 */
[----:B------:R-:W-:-:S04]  /*0bd0*/  FADD R6, R5, R6 ;  /* 0x0000000605067221 */ /* 0x000fc80000000000 */
[----:B------:R-:W-:-:S04]  /*0be0*/  FADD R7, R6, R7 ;  /* 0x0000000706077221 */ /* 0x000fc80000000000 */
[----:B--2---:R-:W-:-:S04]  /*0bf0*/  FADD R8, R7, R8 ;  /* 0x0000000807087221 */ /* 0x004fc80000000000 */
[----:B------:R-:W-:Y:S01]  /*0c00*/  FADD R0, R8, R9 ;  /* 0x0000000908007221 */ /* 0x000fe20000000000 */
[----:B------:R-:W-:Y:S06]  /*0c10*/  BRA `(.L_x_17) ;  /* 0x0000003000587947 */ /* 0x000fec0003800000 */
.L_x_16:
[----:B------:R-:W1:Y:S01]  /*0c20*/  S2R R4, SR_LANEID ;  /* 0x0000000000047919 */ /* 0x000e620000000000 */
[----:B------:R-:W-:-:S04]  /*0c30*/  LOP3.LUT R0, R9, 0x3e0, RZ, 0xc0, !PT ;  /* 0x000003e009007812 */ /* 0x000fc800078ec0ff */
[----:B0-----:R-:W-:Y:S02]  /*0c40*/  IADD3 R3, PT, PT, R0, 0x20, RZ ;  /* 0x0000002000037810 */ /* 0x001fe40007ffe0ff */
[----:B------:R-:W-:Y:S02]  /*0c50*/  LOP3.LUT R5, RZ, R0, RZ, 0x33, !PT ;  /* 0x00000000ff057212 */ /* 0x000fe400078e33ff */
[-C--:B------:R-:W-:Y:S02]  /*0c60*/  ISETP.GT.AND P0, PT, R3, R20.reuse, PT ;  /* 0x000000140300720c */ /* 0x080fe40003f04270 */
[----:B------:R-:W-:-:S04]  /*0c70*/  IADD3 R5, PT, PT, R5, R20, RZ ;  /* 0x0000001405057210 */ /* 0x000fc80007ffe0ff */
[----:B------:R-:W-:-:S05]  /*0c80*/  SEL R5, R5, 0x1f, P0 ;  /* 0x0000001f05057807 */ /* 0x000fca0000000000 */
[----:B------:R-:W0:Y:S01]  /*0c90*/  SHFL.DOWN PT, R0, R7, 0x1, R5 ;  /* 0x0820000007007989 */ /* 0x000e2200000e0005 */
[C---:B-1----:R-:W-:Y:S02]  /*0ca0*/  ISETP.GE.AND P0, PT, R4.reuse, R5, PT ;  /* 0x000000050400720c */ /* 0x042fe40003f06270 */
[C---:B------:R-:W-:Y:S02]  /*0cb0*/  IADD3 R2, PT, PT, R4.reuse, 0x2, RZ ;  /* 0x0000000204027810 */ /* 0x040fe40007ffe0ff */
[----:B------:R-:W-:-:S09]  /*0cc0*/  ISETP.NE.AND P1, PT, R4, RZ, PT ;  /* 0x000000ff0400720c */ /* 0x000fd20003f25270 */
[----:B0-----:R-:W-:Y:S01]  /*0cd0*/  @!P0 FADD R7, R0, R7 ;  /* 0x0000000700078221 */ /* 0x001fe20000000000 */
[-C--:B------:R-:W-:Y:S02]  /*0ce0*/  ISETP.GT.AND P0, PT, R2, R5.reuse, PT ;  /* 0x000000050200720c */ /* 0x080fe40003f04270 */
[----:B------:R-:W-:Y:S01]  /*0cf0*/  IADD3 R2, PT, PT, R4, 0x4, RZ ;  /* 0x0000000404027810 */ /* 0x000fe20007ffe0ff */
[----:B------:R-:W0:Y:S01]  /*0d00*/  @!P1 S2R R6, SR_CgaCtaId ;  /* 0x0000000000069919 */ /* 0x000e220000008800 */
[----:B------:R-:W-:Y:S01]  /*0d10*/  @!P1 MOV R3, 0x400 ;  /* 0x0000040000039802 */ /* 0x000fe20000000f00 */
[----:B------:R-:W1:Y:S08]  /*0d20*/  SHFL.DOWN PT, R0, R7, 0x2, R5 ;  /* 0x0840000007007989 */ /* 0x000e7000000e0005 */
[----:B-1----:R-:W-:Y:S01]  /*0d30*/  @!P0 FADD R7, R7, R0 ;  /* 0x0000000007078221 */ /* 0x002fe20000000000 */
[----:B------:R-:W-:-:S02]  /*0d40*/  ISETP.GT.AND P0, PT, R2, R5, PT ;  /* 0x000000050200720c */ /* 0x000fc40003f04270 */
[----:B------:R-:W-:Y:S02]  /*0d50*/  IADD3 R2, PT, PT, R4, 0x8, RZ ;  /* 0x0000000804027810 */ /* 0x000fe40007ffe0ff */
[----:B------:R-:W1:Y:S01]  /*0d60*/  SHFL.DOWN PT, R0, R7, 0x4, R5 ;  /* 0x0880000007007989 */ /* 0x000e6200000e0005 */
[----:B0-----:R-:W-:-:S08]  /*0d70*/  @!P1 LEA R3, R6, R3, 0x18 ;  /* 0x0000000306039211 */ /* 0x001fd000078ec0ff */
[----:B-1----:R-:W-:Y:S01]  /*0d80*/  @!P0 FADD R7, R7, R0 ;  /* 0x0000000007078221 */ /* 0x002fe20000000000 */
[----:B------:R-:W-:Y:S01]  /*0d90*/  ISETP.GT.AND P0, PT, R2, R5, PT ;  /* 0x000000050200720c */ /* 0x000fe20003f04270 */
[----:B------:R-:W-:-:S03]  /*0da0*/  VIADD R2, R4, 0x10 ;  /* 0x0000001004027836 */ /* 0x000fc60000000000 */
[----:B------:R-:W0:Y:S09]  /*0db0*/  SHFL.DOWN PT, R0, R7, 0x8, R5 ;  /* 0x0900000007007989 */ /* 0x000e3200000e0005 */
[----:B0-----:R-:W-:Y:S01]  /*0dc0*/  @!P0 FADD R7, R7, R0 ;  /* 0x0000000007078221 */ /* 0x001fe20000000000 */
[----:B------:R-:W-:-:S02]  /*0dd0*/  ISETP.GT.AND P0, PT, R2, R5, PT ;  /* 0x000000050200720c */ /* 0x000fc40003f04270 */
[----:B------:R-:W-:Y:S02]  /*0de0*/  @!P1 SHF.R.U32.HI R2, RZ, 0x3, R9 ;  /* 0x00000003ff029819 */ /* 0x000fe40000011609 */
[----:B------:R-:W0:Y:S02]  /*0df0*/  SHFL.DOWN PT, R0, R7, 0x10, R5 ;  /* 0x0a00000007007989 */ /* 0x000e2400000e0005 */
[----:B------:R-:W-:-:S04]  /*0e00*/  @!P1 LOP3.LUT R2, R2, 0x7c, RZ, 0xc0, !PT ;  /* 0x0000007c02029812 */ /* 0x000fc800078ec0ff */
[----:B------:R-:W-:-:S03]  /*0e10*/  @!P1 IADD3 R3, PT, PT, R2, R3, RZ ;  /* 0x0000000302039210 */ /* 0x000fc60007ffe0ff */
[----:B0-----:R-:W-:Y:S01]  /*0e20*/  @!P0 FADD R7, R7, R0 ;  /* 0x0000000007078221 */ /* 0x001fe20000000000 */
[----:B------:R-:W-:-:S04]  /*0e30*/  ISETP.NE.AND P0, PT, R9, RZ, PT ;  /* 0x000000ff0900720c */ /* 0x000fc80003f05270 */
[----:B------:R-:W-:-:S05]  /*0e40*/  MOV R0, R7 ;  /* 0x0000000700007202 */ /* 0x000fca0000000f00 */
[----:B------:R4:W-:Y:S01]  /*0e50*/  @!P1 STS [R3+0x8], R0 ;  /* 0x0000080003009388 */ /* 0x0009e20000000800 */
[----:B------:R-:W-:Y:S06]  /*0e60*/  BAR.SYNC.DEFER_BLOCKING 0x0 ;  /* 0x0000000000007b1d */ /* 0x000fec0000010000 */
[----:B------:R-:W-:Y:S05]  /*0e70*/  @P0 BRA `(.L_x_17) ;  /* 0x0000002c00c00947 */ /* 0x000fea0003800000 */
[----:B------:R-:W0:Y:S01]  /*0e80*/  S2UR UR5, SR_CgaCtaId ;  /* 0x00000000000579c3 */ /* 0x000e220000008800 */
[----:B------:R-:W-:Y:S01]  /*0e90*/  UMOV UR4, 0x400 ;  /* 0x0000040000047882 */ /* 0x000fe20000000000 */
[C---:B------:R-:W-:Y:S02]  /*0ea0*/  ISETP.GT.AND P2, PT, R20.reuse, 0x20, PT ;  /* 0x000000201400780c */ /* 0x040fe40003f44270 */
[C---:B------:R-:W-:Y:S02]  /*0eb0*/  ISETP.GT.AND P4, PT, R20.reuse, 0x40, PT ;  /* 0x000000401400780c */ /* 0x040fe40003f84270 */
[C---:B------:R-:W-:Y:S02]  /*0ec0*/  ISETP.GT.AND P3, PT, R20.reuse, 0x60, PT ;  /* 0x000000601400780c */ /* 0x040fe40003f64270 */
[----:B------:R-:W-:Y:S01]  /*0ed0*/  ISETP.GT.AND P1, PT, R20, 0x80, PT ;  /* 0x000000801400780c */ /* 0x000fe20003f24270 */
[----:B0-----:R-:W-:-:S09]  /*0ee0*/  ULEA UR4, UR5, UR4, 0x18 ;  /* 0x0000000405047291 */ /* 0x001fd2000f8ec0ff */
[----:B----4-:R-:W0:Y:S04]  /*0ef0*/  LDS R3, [UR4+0xc] ;  /* 0x00000c04ff037984 */ /* 0x010e280008000800 */
[----:B------:R-:W1:Y:S04]  /*0f00*/  LDS.128 R4, [UR4+0x10] ;  /* 0x00001004ff047984 */ /* 0x000e680008000c00 */
[----:B------:R-:W2:Y:S01]  /*0f10*/  LDS.64 R8, [UR4+0x20] ;  /* 0x00002004ff087984 */ /* 0x000ea20008000a00 */
[----:B0-----:R-:W-:Y:S01]  /*0f20*/  @P2 FADD R0, R0, R3 ;  /* 0x0000000300002221 */ /* 0x001fe20000000000 */
[----:B------:R-:W-:-:S03]  /*0f30*/  ISETP.GT.AND P2, PT, R20, 0xa0, PT ;  /* 0x000000a01400780c */ /* 0x000fc60003f44270 */
[----:B-1----:R-:W-:Y:S01]  /*0f40*/  @P4 FADD R0, R0, R4 ;  /* 0x0000000400004221 */ /* 0x002fe20000000000 */
[----:B------:R-:W-:-:S03]  /*0f50*/  ISETP.GT.AND P4, PT, R20, 0xc0, PT ;  /* 0x000000c01400780c */ /* 0x000fc60003f84270 */
[----:B------:R-:W-:Y:S01]  /*0f60*/  @P3 FADD R0, R0, R5 ;  /* 0x0000000500003221 */ /* 0x000fe20000000000 */
[----:B------:R-:W-:-:S03]  /*0f70*/  ISETP.GT.AND P3, PT, R20, 0xe0, PT ;  /* 0x000000e01400780c */ /* 0x000fc60003f64270 */
[----:B------:R-:W-:-:S04]  /*0f80*/  @P1 FADD R0, R0, R6 ;  /* 0x0000000600001221 */ /* 0x000fc80000000000 */
[----:B------:R-:W-:-:S04]  /*0f90*/  @P2 FADD R0, R0, R7 ;  /* 0x0000000700002221 */ /* 0x000fc80000000000 */
[----:B--2---:R-:W-:-:S04]  /*0fa0*/  @P4 FADD R0, R0, R8 ;  /* 0x0000000800004221 */ /* 0x004fc80000000000 */
[----:B------:R-:W-:Y:S01]  /*0fb0*/  @P3 FADD R0, R0, R9 ;  /* 0x0000000900003221 */ /* 0x000fe20000000000 */
[----:B------:R-:W-:Y:S06]  /*0fc0*/  BRA `(.L_x_17) ;  /* 0x0000002c006c7947 */ /* 0x000fec0003800000 */
.L_x_3:
[----:B------:R-:W0:Y:S01]  /*0fd0*/  S2R R0, SR_TID.X ;  /* 0x0000000000007919 */ /* 0x000e220000002100 */
[----:B------:R-:W1:Y:S01]  /*0fe0*/  LDC.64 R2, c[0x0][0x380] ;  /* 0x0000e000ff027b82 */ /* 0x000e620000000a00 */
[----:B0-----:R-:W-:-:S05]  /*0ff0*/  SHF.L.U32 R5, R0, 0x2, RZ ;  /* 0x0000000200057819 */ /* 0x001fca00000006ff */
[----:B-1----:R-:W-:-:S05]  /*1000*/  IMAD.WIDE.U32 R2, R5, 0x4, R2 ;  /* 0x0000000405027825 */ /* 0x002fca00078e0002 */
[----:B------:R-:W2:Y:S04]  /*1010*/  LDG.E.128.CONSTANT R4, desc[UR6][R2.64] ;  /* 0x0000000602047981 */ /* 0x000ea8000c1e9d00 */
[----:B------:R-:W3:Y:S04]  /*1020*/  LDG.E.128.CONSTANT R8, desc[UR6][R2.64+0x1000] ;  /* 0x0010000602087981 */ /* 0x000ee8000c1e9d00 */
[----:B------:R-:W4:Y:S04]  /*1030*/  LDG.E.128.CONSTANT R12, desc[UR6][R2.64+0x2000] ;  /* 0x00200006020c7981 */ /* 0x000f28000c1e9d00 */
[----:B------:R-:W5:Y:S01]  /*1040*/  LDG.E.128.CONSTANT R16, desc[UR6][R2.64+0x3000] ;  /* 0x0030000602107981 */ /* 0x000f62000c1e9d00 */
[----:B------:R-:W-:Y:S01]  /*1050*/  ISETP.GE.U32.AND P0, PT, R20, 0x2000, PT ;  /* 0x000020001400780c */ /* 0x000fe20003f06070 */
[----:B------:R-:W-:-:S02]  /*1060*/  HFMA2 R23, -RZ, RZ, 0, 0.00048828125 ;  /* 0x00001000ff177431 */ /* 0x000fc400000001ff */
[----:B--2---:R-:W-:Y:S01]  /*1070*/  FADD R4, R4, R5 ;  /* 0x0000000504047221 */ /* 0x004fe20000000000 */
[----:B------:R-:W-:Y:S01]  /*1080*/  FADD R7, R6, R7 ;  /* 0x0000000706077221 */ /* 0x000fe20000000000 */
[----:B---3--:R-:W-:Y:S01]  /*1090*/  FADD R8, R8, R9 ;  /* 0x0000000908087221 */ /* 0x008fe20000000000 */
[----:B------:R-:W-:Y:S02]  /*10a0*/  FADD R11, R10, R11 ;  /* 0x0000000b0a0b7221 */ /* 0x000fe40000000000 */
[----:B------:R-:W-:Y:S01]  /*10b0*/  FADD R4, R4, R7 ;  /* 0x0000000704047221 */ /* 0x000fe20000000000 */
[----:B----4-:R-:W-:Y:S01]  /*10c0*/  FADD R12, R12, R13 ;  /* 0x0000000d0c0c7221 */ /* 0x010fe20000000000 */
[----:B------:R-:W-:Y:S01]  /*10d0*/  FADD R15, R14, R15 ;  /* 0x0000000f0e0f7221 */ /* 0x000fe20000000000 */
[----:B------:R-:W-:Y:S01]  /*10e0*/  FADD R11, R8, R11 ;  /* 0x0000000b080b7221 */ /* 0x000fe20000000000 */
[----:B-----5:R-:W-:Y:S01]  /*10f0*/  FADD R16, R16, R17 ;  /* 0x0000001110107221 */ /* 0x020fe20000000000 */
[----:B------:R-:W-:Y:S01]  /*1100*/  FADD R19, R18, R19 ;  /* 0x0000001312137221 */ /* 0x000fe20000000000 */
[----:B------:R-:W-:Y:S01]  /*1110*/  FADD R12, R12, R15 ;  /* 0x0000000f0c0c7221 */ /* 0x000fe20000000000 */
[----:B------:R-:W-:-:S02]  /*1120*/  FADD R4, R4, R11 ;  /* 0x0000000b04047221 */ /* 0x000fc40000000000 */
[----:B------:R-:W-:-:S04]  /*1130*/  FADD R19, R16, R19 ;  /* 0x0000001310137221 */ /* 0x000fc80000000000 */
[----:B------:R-:W-:-:S04]  /*1140*/  FADD R19, R12, R19 ;  /* 0x000000130c137221 */ /* 0x000fc80000000000 */
[----:B------:R-:W-:Y:S01]  /*1150*/  FADD R21, R4, R19 ;  /* 0x0000001304157221 */ /* 0x000fe20000000000 */
[----:B------:R-:W-:Y:S06]  /*1160*/  @!P0 BRA `(.L_x_18) ;  /* 0x00000000007c8947 */ /* 0x000fec0003800000 */
[----:B------:R-:W0:Y:S01]  /*1170*/  LDC R24, c[0x0][0x390] ;  /* 0x0000e400ff187b82 */ /* 0x000e220000000800 */
[----:B------:R-:W-:Y:S02]  /*1180*/  IADD3 R22, PT, PT, R20, -0x1000, RZ ;  /* 0xfffff00014167810 */ /* 0x000fe40007ffe0ff */
[----:B------:R-:W-:-:S07]  /*1190*/  MOV R23, 0x1000 ;  /* 0x0000100000177802 */ /* 0x000fce0000000f00 */
.L_x_20:
[----:B------:R-:W-:-:S05]  /*11a0*/  IMAD.WIDE R26, R23, 0x4, R2 ;  /* 0x00000004171a7825 */ /* 0x000fca00078e0202 */
[----:B------:R-:W2:Y:S04]  /*11b0*/  LDG.E.128.CONSTANT R16, desc[UR6][R26.64+0x2000] ;  /* 0x002000061a107981 */ /* 0x000ea8000c1e9d00 */
[----:B------:R-:W3:Y:S04]  /*11c0*/  LDG.E.128.CONSTANT R4, desc[UR6][R26.64+0x3000] ;  /* 0x003000061a047981 */ /* 0x000ee8000c1e9d00 */
[----:B------:R-:W4:Y:S04]  /*11d0*/  LDG.E.128.CONSTANT R8, desc[UR6][R26.64] ;  /* 0x000000061a087981 */ /* 0x000f28000c1e9d00 */
[----:B------:R-:W5:Y:S01]  /*11e0*/  LDG.E.128.CONSTANT R12, desc[UR6][R26.64+0x1000] ;  /* 0x001000061a0c7981 */ /* 0x000f62000c1e9d00 */
[----:B0-----:R-:W-:Y:S01]  /*11f0*/  MOV R20, R24 ;  /* 0x0000001800147202 */ /* 0x001fe20000000f00 */
[----:B--2---:R-:W-:Y:S01]  /*1200*/  FADD R17, R17, R18 ;  /* 0x0000001211117221 */ /* 0x004fe20000000000 */
[----:B---3--:R-:W-:-:S02]  /*1210*/  FADD R18, R19, R4 ;  /* 0x0000000413127221 */ /* 0x008fc40000000000 */
[----:B------:R-:W-:Y:S01]  /*1220*/  IADD3 R4, PT, PT, -R23, R20, RZ ;  /* 0x0000001417047210 */ /* 0x000fe20007ffe1ff */
[----:B------:R-:W-:Y:S01]  /*1230*/  FADD R5, R5, R6 ;  /* 0x0000000605057221 */ /* 0x000fe20000000000 */
[----:B----4-:R-:W-:Y:S01]  /*1240*/  FADD R9, R9, R10 ;  /* 0x0000000a09097221 */ /* 0x010fe20000000000 */
[----:B------:R-:W-:Y:S01]  /*1250*/  FADD R8, R8, R21 ;  /* 0x0000001508087221 */ /* 0x000fe20000000000 */
[----:B------:R-:W-:Y:S01]  /*1260*/  ISETP.GE.AND P0, PT, R4, 0x1000, PT ;  /* 0x000010000400780c */ /* 0x000fe20003f06270 */
[----:B-----5:R-:W-:Y:S01]  /*1270*/  FADD R13, R13, R14 ;  /* 0x0000000e0d0d7221 */ /* 0x020fe20000000000 */
[----:B------:R-:W-:Y:S01]  /*1280*/  FADD R10, R11, R12 ;  /* 0x0000000c0b0a7221 */ /* 0x000fe20000000000 */
[----:B------:R-:W-:Y:S01]  /*1290*/  FADD R14, R15, R16 ;  /* 0x000000100f0e7221 */ /* 0x000fe20000000000 */
[----:B------:R-:W-:Y:S01]  /*12a0*/  FADD R8, R8, R9 ;  /* 0x0000000908087221 */ /* 0x000fe20000000000 */
[----:B------:R-:W-:Y:S01]  /*12b0*/  FADD R5, R18, R5 ;  /* 0x0000000512057221 */ /* 0x000fe20000000000 */
[----:B------:R-:W-:Y:S01]  /*12c0*/  FADD R13, R10, R13 ;  /* 0x0000000d0a0d7221 */ /* 0x000fe20000000000 */
[----:B------:R-:W-:-:S03]  /*12d0*/  FADD R14, R14, R17 ;  /* 0x000000110e0e7221 */ /* 0x000fc60000000000 */
[----:B------:R-:W-:Y:S01]  /*12e0*/  FADD R8, R8, R13 ;  /* 0x0000000d08087221 */ /* 0x000fe20000000000 */
[----:B------:R-:W-:-:S04]  /*12f0*/  FADD R5, R14, R5 ;  /* 0x000000050e057221 */ /* 0x000fc80000000000 */
[----:B------:R-:W-:-:S04]  /*1300*/  FADD R5, R8, R5 ;  /* 0x0000000508057221 */ /* 0x000fc80000000000 */
[----:B------:R-:W-:Y:S01]  /*1310*/  FADD R21, R7, R5 ;  /* 0x0000000507157221 */ /* 0x000fe20000000000 */
[----:B------:R-:W-:Y:S06]  /*1320*/  @!P0 BRA `(.L_x_19) ;  /* 0x0000000800308947 */ /* 0x000fec0003800000 */
[----:B------:R-:W-:-:S04]  /*1330*/  IADD3 R23, PT, PT, R23, 0x1000, RZ ;  /* 0x0000100017177810 */ /* 0x000fc80007ffe0ff */
[----:B------:R-:W-:-:S13]  /*1340*/  ISETP.GT.AND P0, PT, R23, R22, PT ;  /* 0x000000161700720c */ /* 0x000fda0003f04270 */
[----:B------:R-:W-:Y:S05]  /*1350*/  @!P0 BRA `(.L_x_20) ;  /* 0xfffffffc00908947 */ /* 0x000fea000383ffff */
.L_x_18:
[----:B------:R-:W-:-:S13]  /*1360*/  ISETP.GE.AND P0, PT, R23, R20, PT ;  /* 0x000000141700720c */ /* 0x000fda0003f06270 */
[----:B------:R-:W-:Y:S05]  /*1370*/  @P0 BRA `(.L_x_19) ;  /* 0x00000008001c0947 */ /* 0x000fea0003800000 */
[----:B------:R-:W-:Y:S01]  /*1380*/  IMAD.IADD R9, R20, 0x1, -R23 ;  /* 0x0000000114097824 */ /* 0x000fe200078e0a17 */
[----:B------:R-:W-:Y:S04]  /*1390*/  BSSY.RECONVERGENT B1, `(.L_x_19) ;  /* 0x0000085000017945 */ /* 0x000fe80003800200 */
[----:B------:R-:W-:-:S13]  /*13a0*/  ISETP.GE.AND P0, PT, R0, R9, PT ;  /* 0x000000090000720c */ /* 0x000fda0003f06270 */
[----:B------:R-:W-:Y:S05]  /*13b0*/  @P0 BRA `(.L_x_21) ;  /* 0x0000000800080947 */ /* 0x000fea0003800000 */
[-C--:B------:R-:W-:Y:S01]  /*13c0*/  LOP3.LUT R2, RZ, R0.reuse, RZ, 0x33, !PT ;  /* 0x00000000ff027212 */ /* 0x080fe200078e33ff */
[----:B------:R-:W-:Y:S01]  /*13d0*/  BSSY.RECONVERGENT B2, `(.L_x_22) ;  /* 0x0000015000027945 */ /* 0x000fe20003800200 */
[----:B------:R-:W-:Y:S02]  /*13e0*/  MOV R8, R0 ;  /* 0x0000000000087202 */ /* 0x000fe40000000f00 */
[----:B------:R-:W-:-:S04]  /*13f0*/  IADD3 R2, PT, PT, -R23, R20, R2 ;  /* 0x0000001417027210 */ /* 0x000fc80007ffe102 */
[C---:B------:R-:W-:Y:S02]  /*1400*/  LOP3.LUT R3, R2.reuse, 0x300, RZ, 0xc0, !PT ;  /* 0x0000030002037812 */ /* 0x040fe400078ec0ff */
[----:B------:R-:W-:Y:S02]  /*1410*/  ISETP.GE.U32.AND P1, PT, R2, 0x300, PT ;  /* 0x000003000200780c */ /* 0x000fe40003f26070 */
[----:B------:R-:W-:-:S13]  /*1420*/  ISETP.NE.AND P0, PT, R3, 0x300, PT ;  /* 0x000003000300780c */ /* 0x000fda0003f05270 */
[----:B------:R-:W-:Y:S05]  /*1430*/  @!P0 BRA `(.L_x_23) ;  /* 0x0000000000388947 */ /* 0x000fea0003800000 */
[----:B------:R-:W0:Y:S01]  /*1440*/  LDC.64 R4, c[0x0][0x380] ;  /* 0x0000e000ff047b82 */ /* 0x000e220000000a00 */
[----:B------:R-:W-:Y:S02]  /*1450*/  LEA.HI R2, R2, 0x1, RZ, 0x18 ;  /* 0x0000000102027811 */ /* 0x000fe400078fc0ff */
[----:B------:R-:W-:Y:S02]  /*1460*/  IADD3 R7, PT, PT, R0, R23, RZ ;  /* 0x0000001700077210 */ /* 0x000fe40007ffe0ff */
[----:B------:R-:W-:Y:S02]  /*1470*/  LOP3.LUT R2, R2, 0x3, RZ, 0xc0, !PT ;  /* 0x0000000302027812 */ /* 0x000fe400078ec0ff */
[----:B------:R-:W-:Y:S02]  /*1480*/  MOV R8, R0 ;  /* 0x0000000000087202 */ /* 0x000fe40000000f00 */
[----:B------:R-:W-:-:S07]  /*1490*/  IADD3 R6, PT, PT, -R2, RZ, RZ ;  /* 0x000000ff02067210 */ /* 0x000fce0007ffe1ff */
.L_x_24:
[----:B0-----:R-:W-:-:S06]  /*14a0*/  IMAD.WIDE.U32 R2, R7, 0x4, R4 ;  /* 0x0000000407027825 */ /* 0x001fcc00078e0004 */
[----:B------:R-:W2:Y:S01]  /*14b0*/  LDG.E.CONSTANT R2, desc[UR6][R2.64] ;  /* 0x0000000602027981 */ /* 0x000ea2000c1e9900 */
[----:B------:R-:W-:Y:S02]  /*14c0*/  IADD3 R6, PT, PT, R6, 0x1, RZ ;  /* 0x0000000106067810 */ /* 0x000fe40007ffe0ff */
[----:B------:R-:W-:Y:S02]  /*14d0*/  IADD3 R8, PT, PT, R8, 0x100, RZ ;  /* 0x0000010008087810 */ /* 0x000fe40007ffe0ff */
[----:B------:R-:W-:Y:S02]  /*14e0*/  ISETP.NE.AND P0, PT, R6, RZ, PT ;  /* 0x000000ff0600720c */ /* 0x000fe40003f05270 */
[----:B------:R-:W-:Y:S01]  /*14f0*/  IADD3 R7, PT, PT, R7, 0x100, RZ ;  /* 0x0000010007077810 */ /* 0x000fe20007ffe0ff */
[----:B--2---:R-:W-:-:S10]  /*1500*/  FADD R21, R2, R21 ;  /* 0x0000001502157221 */ /* 0x004fd40000000000 */
[----:B------:R-:W-:Y:S05]  /*1510*/  @P0 BRA `(.L_x_24) ;  /* 0xfffffffc00e00947 */ /* 0x000fea000383ffff */
.L_x_23:
[----:B------:R-:W-:Y:S05]  /*1520*/  BSYNC.RECONVERGENT B2 ;  /* 0x0000000000027941 */ /* 0x000fea0003800200 */
.L_x_22:
[----:B------:R-:W-:Y:S05]  /*1530*/  @!P1 BRA `(.L_x_21) ;  /* 0x0000000400a89947 */ /* 0x000fea0003800000 */
[----:B------:R-:W0:Y:S01]  /*1540*/  LDCU.64 UR4, c[0x0][0x380] ;  /* 0x00007000ff0477ac */ /* 0x000e220008000a00 */
[----:B------:R-:W-:Y:S01]  /*1550*/  IADD3 R5, PT, PT, R9, -R8, RZ ;  /* 0x8000000809057210 */ /* 0x000fe20007ffe0ff */
[----:B------:R-:W-:Y:S01]  /*1560*/  BSSY.RECONVERGENT B2, `(.L_x_25) ;  /* 0x000003b000027945 */ /* 0x000fe20003800200 */
[CC--:B------:R-:W-:Y:S02]  /*1570*/  IADD3 R3, P0, PT, R8.reuse, R23.reuse, RZ ;  /* 0x0000001708037210 */ /* 0x0c0fe40007f1e0ff */
[----:B------:R-:W-:Y:S02]  /*1580*/  ISETP.GT.AND P1, PT, R5, 0xc00, PT ;  /* 0x00000c000500780c */ /* 0x000fe40003f24270 */
[----:B------:R-:W-:Y:S02]  /*1590*/  IADD3.X R4, PT, PT, RZ, RZ, RZ, P0, !PT ;  /* 0x000000ffff047210 */ /* 0x000fe400007fe4ff */
[----:B------:R-:W-:Y:S02]  /*15a0*/  IADD3 R11, PT, PT, R8, R23, RZ ;  /* 0x00000017080b7210 */ /* 0x000fe40007ffe0ff */
[----:B0-----:R-:W-:-:S04]  /*15b0*/  LEA R2, P0, R3, UR4, 0x2 ;  /* 0x0000000403027c11 */ /* 0x001fc8000f8010ff */
[----:B------:R-:W-:Y:S02]  /*15c0*/  LEA.HI.X R3, R3, UR5, R4, 0x2, P0 ;  /* 0x0000000503037c11 */ /* 0x000fe400080f1404 */
[----:B------:R-:W-:-:S05]  /*15d0*/  IADD3 R2, P0, PT, R2, 0x800, RZ ;  /* 0x0000080002027810 */ /* 0x000fca0007f1e0ff */
[----:B------:R-:W-:Y:S01]  /*15e0*/  IMAD.X R3, RZ, RZ, R3, P0 ;  /* 0x000000ffff037224 */ /* 0x000fe200000e0603 */
[----:B------:R-:W-:Y:S01]  /*15f0*/  PLOP3.LUT P0, PT, PT, PT, PT, 0x80, 0x8 ;  /* 0x000000000008781c */ /* 0x000fe20003f0f070 */
[----:B------:R-:W-:-:S12]  /*1600*/  @!P1 BRA `(.L_x_26) ;  /* 0x0000000000c09947 */ /* 0x000fd80003800000 */
[----:B------:R-:W-:Y:S02]  /*1610*/  PLOP3.LUT P0, PT, PT, PT, PT, 0x8, 0x80 ;  /* 0x000000000080781c */ /* 0x000fe40003f0e170 */
[----:B------:R-:W-:-:S11]  /*1620*/  IADD3 R13, PT, PT, R9, -0xc00, RZ ;  /* 0xfffff400090d7810 */ /* 0x000fd60007ffe0ff */
.L_x_27:
[----:B------:R-:W0:Y:S01]  /*1630*/  LDC.64 R4, c[0x0][0x380] ;  /* 0x0000e000ff047b82 */ /* 0x000e220000000a00 */
[----:B------:R-:W2:Y:S01]  /*1640*/  LDG.E.CONSTANT R10, desc[UR6][R2.64+-0x400] ;  /* 0xfffc0006020a7981 */ /* 0x000ea2000c1e9900 */
[----:B------:R-:W-:-:S03]  /*1650*/  IADD3 R25, PT, PT, R11, 0x400, RZ ;  /* 0x000004000b197810 */ /* 0x000fc60007ffe0ff */
[----:B------:R-:W3:Y:S04]  /*1660*/  LDG.E.CONSTANT R19, desc[UR6][R2.64] ;  /* 0x0000000602137981 */ /* 0x000ee8000c1e9900 */
[----:B------:R-:W4:Y:S01]  /*1670*/  LDG.E.CONSTANT R18, desc[UR6][R2.64+0x400] ;  /* 0x0004000602127981 */ /* 0x000f22000c1e9900 */
[----:B------:R-:W-:-:S03]  /*1680*/  IADD3 R7, PT, PT, R11, 0x800, RZ ;  /* 0x000008000b077810 */ /* 0x000fc60007ffe0ff */
[----:B------:R-:W5:Y:S04]  /*1690*/  LDG.E.CONSTANT R16, desc[UR6][R2.64+0xc00] ;  /* 0x000c000602107981 */ /* 0x000f68000c1e9900 */
[----:B------:R-:W5:Y:S04]  /*16a0*/  LDG.E.CONSTANT R15, desc[UR6][R2.64+0x1000] ;  /* 0x00100006020f7981 */ /* 0x000f68000c1e9900 */
[----:B------:R-:W5:Y:S01]  /*16b0*/  LDG.E.CONSTANT R14, desc[UR6][R2.64+0x1400] ;  /* 0x00140006020e7981 */ /* 0x000f62000c1e9900 */
[----:B0-----:R-:W-:-:S03]  /*16c0*/  IMAD.WIDE.U32 R22, R11, 0x4, R4 ;  /* 0x000000040b167825 */ /* 0x001fc600078e0004 */
[----:B------:R-:W5:Y:S04]  /*16d0*/  LDG.E.CONSTANT R20, desc[UR6][R2.64+0x2000] ;  /* 0x0020000602147981 */ /* 0x000f68000c1e9900 */
[----:B------:R0:W2:Y:S01]  /*16e0*/  LDG.E.CONSTANT R12, desc[UR6][R22.64] ;  /* 0x00000006160c7981 */ /* 0x0000a2000c1e9900 */
[----:B------:R-:W-:-:S03]  /*16f0*/  IMAD.WIDE.U32 R24, R25, 0x4, R4 ;  /* 0x0000000419187825 */ /* 0x000fc600078e0004 */
[----:B------:R-:W5:Y:S04]  /*1700*/  LDG.E.CONSTANT R26, desc[UR6][R2.64+0x3000] ;  /* 0x00300006021a7981 */ /* 0x000f68000c1e9900 */
[----:B------:R-:W5:Y:S01]  /*1710*/  LDG.E.CONSTANT R17, desc[UR6][R24.64] ;  /* 0x0000000618117981 */ /* 0x000f62000c1e9900 */
[--C-:B------:R-:W-:Y:S01]  /*1720*/  IMAD.WIDE.U32 R6, R7, 0x4, R4.reuse ;  /* 0x0000000407067825 */ /* 0x100fe200078e0004 */
[----:B0-----:R-:W-:Y:S02]  /*1730*/  IADD3 R23, PT, PT, R11, 0xc00, RZ ;  /* 0x00000c000b177810 */ /* 0x001fe40007ffe0ff */
[----:B------:R-:W5:Y:S04]  /*1740*/  LDG.E.CONSTANT R22, desc[UR6][R2.64+0x1c00] ;  /* 0x001c000602167981 */ /* 0x000f68000c1e9900 */
[----:B------:R-:W5:Y:S01]  /*1750*/  LDG.E.CONSTANT R6, desc[UR6][R6.64] ;  /* 0x0000000606067981 */ /* 0x000f62000c1e9900 */
[----:B------:R-:W-:-:S03]  /*1760*/  IMAD.WIDE.U32 R4, R23, 0x4, R4 ;  /* 0x0000000417047825 */ /* 0x000fc600078e0004 */
[----:B------:R-:W5:Y:S04]  /*1770*/  LDG.E.CONSTANT R23, desc[UR6][R2.64+0x2400] ;  /* 0x0024000602177981 */ /* 0x000f68000c1e9900 */
[----:B------:R-:W5:Y:S04]  /*1780*/  LDG.E.CONSTANT R4, desc[UR6][R4.64] ;  /* 0x0000000604047981 */ /* 0x000f68000c1e9900 */
[----:B------:R-:W5:Y:S04]  /*1790*/  LDG.E.CONSTANT R24, desc[UR6][R2.64+0x2c00] ;  /* 0x002c000602187981 */ /* 0x000f68000c1e9900 */
[----:B------:R0:W5:Y:S01]  /*17a0*/  LDG.E.CONSTANT R25, desc[UR6][R2.64+0x3400] ;  /* 0x0034000602197981 */ /* 0x000162000c1e9900 */
[----:B------:R-:W-:-:S04]  /*17b0*/  IADD3 R8, PT, PT, R8, 0x1000, RZ ;  /* 0x0000100008087810 */ /* 0x000fc80007ffe0ff */
[----:B------:R-:W-:Y:S02]  /*17c0*/  ISETP.GE.AND P1, PT, R8, R13, PT ;  /* 0x0000000d0800720c */ /* 0x000fe40003f26270 */
[----:B0-----:R-:W-:Y:S02]  /*17d0*/  IADD3 R2, P2, PT, R2, 0x4000, RZ ;  /* 0x0000400002027810 */ /* 0x001fe40007f5e0ff */
[----:B------:R-:W-:Y:S02]  /*17e0*/  IADD3 R11, PT, PT, R11, 0x1000, RZ ;  /* 0x000010000b0b7810 */ /* 0x000fe40007ffe0ff */
[----:B------:R-:W-:Y:S01]  /*17f0*/  IADD3.X R3, PT, PT, RZ, R3, RZ, P2, !PT ;  /* 0x00000003ff037210 */ /* 0x000fe200017fe4ff */
[----:B--2---:R-:W-:-:S04]  /*1800*/  FADD R21, R12, R21 ;  /* 0x000000150c157221 */ /* 0x004fc80000000000 */
[----:B------:R-:W-:-:S04]  /*1810*/  FADD R10, R21, R10 ;  /* 0x0000000a150a7221 */ /* 0x000fc80000000000 */
[----:B---3--:R-:W-:-:S04]  /*1820*/  FADD R19, R10, R19 ;  /* 0x000000130a137221 */ /* 0x008fc80000000000 */
[----:B----4-:R-:W-:-:S04]  /*1830*/  FADD R18, R19, R18 ;  /* 0x0000001213127221 */ /* 0x010fc80000000000 */
[----:B-----5:R-:W-:-:S04]  /*1840*/  FADD R17, R18, R17 ;  /* 0x0000001112117221 */ /* 0x020fc80000000000 */
        /* <DEDUP_REMOVED lines=12> */
.L_x_26:
[----:B------:R-:W-:Y:S05]  /*1910*/  BSYNC.RECONVERGENT B2 ;  /* 0x0000000000027941 */ /* 0x000fea0003800200 */
.L_x_25:
[----:B------:R-:W-:Y:S01]  /*1920*/  IADD3 R4, PT, PT, R9, -R8, RZ ;  /* 0x8000000809047210 */ /* 0x000fe20007ffe0ff */
[----:B------:R-:W-:Y:S03]  /*1930*/  BSSY.RECONVERGENT B2, `(.L_x_28) ;  /* 0x000001e000027945 */ /* 0x000fe60003800200 */
[----:B------:R-:W-:-:S13]  /*1940*/  ISETP.GT.AND P1, PT, R4, 0x400, PT ;  /* 0x000004000400780c */ /* 0x000fda0003f24270 */
[----:B------:R-:W-:Y:S05]  /*1950*/  @!P1 BRA `(.L_x_29) ;  /* 0x00000000006c9947 */ /* 0x000fea0003800000 */
[----:B------:R-:W0:Y:S01]  /*1960*/  LDC.64 R6, c[0x0][0x380] ;  /* 0x0000e000ff067b82 */ /* 0x000e220000000a00 */
[----:B------:R-:W2:Y:S01]  /*1970*/  LDG.E.CONSTANT R10, desc[UR6][R2.64+-0x400] ;  /* 0xfffc0006020a7981 */ /* 0x000ea2000c1e9900 */
[----:B------:R-:W-:-:S03]  /*1980*/  VIADD R15, R11, 0x400 ;  /* 0x000004000b0f7836 */ /* 0x000fc60000000000 */
[----:B------:R-:W3:Y:S04]  /*1990*/  LDG.E.CONSTANT R13, desc[UR6][R2.64] ;  /* 0x00000006020d7981 */ /* 0x000ee8000c1e9900 */
[----:B------:R-:W4:Y:S04]  /*19a0*/  LDG.E.CONSTANT R17, desc[UR6][R2.64+0xc00] ;  /* 0x000c000602117981 */ /* 0x000f28000c1e9900 */
[----:B------:R-:W5:Y:S04]  /*19b0*/  LDG.E.CONSTANT R19, desc[UR6][R2.64+0x1000] ;  /* 0x0010000602137981 */ /* 0x000f68000c1e9900 */
[----:B------:R1:W5:Y:S01]  /*19c0*/  LDG.E.CONSTANT R23, desc[UR6][R2.64+0x1400] ;  /* 0x0014000602177981 */ /* 0x000362000c1e9900 */
[----:B0-----:R-:W-:-:S06]  /*19d0*/  IMAD.WIDE.U32 R4, R11, 0x4, R6 ;  /* 0x000000040b047825 */ /* 0x001fcc00078e0006 */
[----:B------:R-:W2:Y:S01]  /*19e0*/  LDG.E.CONSTANT R4, desc[UR6][R4.64] ;  /* 0x0000000604047981 */ /* 0x000ea2000c1e9900 */
[----:B------:R-:W-:-:S03]  /*19f0*/  IMAD.WIDE.U32 R6, R15, 0x4, R6 ;  /* 0x000000040f067825 */ /* 0x000fc600078e0006 */
[----:B------:R-:W4:Y:S04]  /*1a00*/  LDG.E.CONSTANT R15, desc[UR6][R2.64+0x400] ;  /* 0x00040006020f7981 */ /* 0x000f28000c1e9900 */
[----:B------:R-:W5:Y:S01]  /*1a10*/  LDG.E.CONSTANT R7, desc[UR6][R6.64] ;  /* 0x0000000606077981 */ /* 0x000f62000c1e9900 */
[----:B------:R-:W-:Y:S02]  /*1a20*/  PLOP3.LUT P0, PT, PT, PT, PT, 0x8, 0x80 ;  /* 0x000000000080781c */ /* 0x000fe40003f0e170 */
[----:B------:R-:W-:Y:S02]  /*1a30*/  IADD3 R8, PT, PT, R8, 0x800, RZ ;  /* 0x0000080008087810 */ /* 0x000fe40007ffe0ff */
[----:B------:R-:W-:Y:S01]  /*1a40*/  IADD3 R11, PT, PT, R11, 0x800, RZ ;  /* 0x000008000b0b7810 */ /* 0x000fe20007ffe0ff */
[----:B--2---:R-:W-:-:S04]  /*1a50*/  FADD R21, R21, R4 ;  /* 0x0000000415157221 */ /* 0x004fc80000000000 */
[----:B------:R-:W-:-:S04]  /*1a60*/  FADD R10, R21, R10 ;  /* 0x0000000a150a7221 */ /* 0x000fc80000000000 */
[----:B---3--:R-:W-:-:S04]  /*1a70*/  FADD R10, R10, R13 ;  /* 0x0000000d0a0a7221 */ /* 0x008fc80000000000 */
[----:B----4-:R-:W-:-:S04]  /*1a80*/  FADD R10, R10, R15 ;  /* 0x0000000f0a0a7221 */ /* 0x010fc80000000000 */
[----:B-----5:R-:W-:Y:S01]  /*1a90*/  FADD R10, R10, R7 ;  /* 0x000000070a0a7221 */ /* 0x020fe20000000000 */
[----:B------:R-:W-:-:S03]  /*1aa0*/  IADD3 R4, P1, PT, R2, 0x2000, RZ ;  /* 0x0000200002047810 */ /* 0x000fc60007f3e0ff */
[----:B------:R-:W-:Y:S01]  /*1ab0*/  FADD R10, R10, R17 ;  /* 0x000000110a0a7221 */ /* 0x000fe20000000000 */
[----:B------:R-:W-:-:S03]  /*1ac0*/  IADD3.X R5, PT, PT, RZ, R3, RZ, P1, !PT ;  /* 0x00000003ff057210 */ /* 0x000fc60000ffe4ff */
[----:B------:R-:W-:Y:S01]  /*1ad0*/  FADD R10, R10, R19 ;  /* 0x000000130a0a7221 */ /* 0x000fe20000000000 */
[----:B-1----:R-:W-:Y:S02]  /*1ae0*/  MOV R2, R4 ;  /* 0x0000000400027202 */ /* 0x002fe40000000f00 */
[----:B------:R-:W-:Y:S01]  /*1af0*/  MOV R3, R5 ;  /* 0x0000000500037202 */ /* 0x000fe20000000f00 */
[----:B------:R-:W-:-:S07]  /*1b00*/  FADD R21, R10, R23 ;  /* 0x000000170a157221 */ /* 0x000fce0000000000 */
.L_x_29:
[----:B------:R-:W-:Y:S05]  /*1b10*/  BSYNC.RECONVERGENT B2 ;  /* 0x0000000000027941 */ /* 0x000fea0003800200 */
.L_x_28:
[----:B------:R-:W-:-:S13]  /*1b20*/  ISETP.LT.OR P0, PT, R8, R9, P0 ;  /* 0x000000090800720c */ /* 0x000fda0000701670 */
[----:B------:R-:W-:Y:S05]  /*1b30*/  @!P0 BRA `(.L_x_21) ;  /* 0x0000000000288947 */ /* 0x000fea0003800000 */
[----:B------:R-:W0:Y:S01]  /*1b40*/  LDC.64 R4, c[0x0][0x380] ;  /* 0x0000e000ff047b82 */ /* 0x000e220000000a00 */
[----:B------:R-:W2:Y:S04]  /*1b50*/  LDG.E.CONSTANT R6, desc[UR6][R2.64+-0x400] ;  /* 0xfffc000602067981 */ /* 0x000ea8000c1e9900 */
[----:B------:R-:W3:Y:S04]  /*1b60*/  LDG.E.CONSTANT R7, desc[UR6][R2.64] ;  /* 0x0000000602077981 */ /* 0x000ee8000c1e9900 */
[----:B------:R-:W4:Y:S01]  /*1b70*/  LDG.E.CONSTANT R9, desc[UR6][R2.64+0x400] ;  /* 0x0004000602097981 */ /* 0x000f22000c1e9900 */
[----:B0-----:R-:W-:-:S06]  /*1b80*/  IMAD.WIDE.U32 R4, R11, 0x4, R4 ;  /* 0x000000040b047825 */ /* 0x001fcc00078e0004 */
[----:B------:R-:W5:Y:S02]  /*1b90*/  LDG.E.CONSTANT R4, desc[UR6][R4.64] ;  /* 0x0000000604047981 */ /* 0x000f64000c1e9900 */
[----:B-----5:R-:W-:-:S04]  /*1ba0*/  FADD R21, R21, R4 ;  /* 0x0000000415157221 */ /* 0x020fc80000000000 */
[----:B--2---:R-:W-:-:S04]  /*1bb0*/  FADD R6, R21, R6 ;  /* 0x0000000615067221 */ /* 0x004fc80000000000 */
[----:B---3--:R-:W-:-:S04]  /*1bc0*/  FADD R6, R6, R7 ;  /* 0x0000000706067221 */ /* 0x008fc80000000000 */
[----:B----4-:R-:W-:-:S07]  /*1bd0*/  FADD R21, R6, R9 ;  /* 0x0000000906157221 */ /* 0x010fce0000000000 */
.L_x_21:
[----:B------:R-:W-:Y:S05]  /*1be0*/  BSYNC.RECONVERGENT B1 ;  /* 0x0000000000017941 */ /* 0x000fea0003800200 */
.L_x_19:
[----:B------:R-:W0:Y:S01]  /*1bf0*/  S2R R6, SR_LANEID ;  /* 0x0000000000067919 */ /* 0x000e220000000000 */
[----:B------:R-:W1:Y:S01]  /*1c00*/  SHFL.DOWN PT, R2, R21, 0x1, 0x1f ;  /* 0x08201f0015027f89 */ /* 0x000e6200000e0000 */
[C---:B0-----:R-:W-:Y:S02]  /*1c10*/  ISETP.GT.AND P0, PT, R6.reuse, 0x1e, PT ;  /* 0x0000001e0600780c */ /* 0x041fe40003f04270 */
[----:B------:R-:W-:-:S11]  /*1c20*/  ISETP.NE.AND P1, PT, R6, RZ, PT ;  /* 0x000000ff0600720c */ /* 0x000fd60003f25270 */
[----:B-1----:R-:W-:Y:S01]  /*1c30*/  @!P0 FADD R21, R2, R21 ;  /* 0x0000001502158221 */ /* 0x002fe20000000000 */
[----:B------:R-:W-:Y:S01]  /*1c40*/  ISETP.GT.AND P0, PT, R6, 0x1d, PT ;  /* 0x0000001d0600780c */ /* 0x000fe20003f04270 */
[----:B------:R-:W0:Y:S01]  /*1c50*/  @!P1 S2R R5, SR_CgaCtaId ;  /* 0x0000000000059919 */ /* 0x000e220000008800 */
[----:B------:R-:W-:Y:S02]  /*1c60*/  @!P1 MOV R4, 0x400 ;  /* 0x0000040000049802 */ /* 0x000fe40000000f00 */
[----:B------:R-:W-:Y:S01]  /*1c70*/  @!P1 SHF.R.U32.HI R3, RZ, 0x3, R0 ;  /* 0x00000003ff039819 */ /* 0x000fe20000011600 */
[----:B------:R-:W1:Y:S03]  /*1c80*/  SHFL.DOWN PT, R2, R21, 0x2, 0x1f ;  /* 0x08401f0015027f89 */ /* 0x000e6600000e0000 */
[----:B------:R-:W-:-:S05]  /*1c90*/  @!P1 LOP3.LUT R3, R3, 0x7c, RZ, 0xc0, !PT ;  /* 0x0000007c03039812 */ /* 0x000fca00078ec0ff */
[----:B-1----:R-:W-:Y:S01]  /*1ca0*/  @!P0 FADD R21, R21, R2 ;  /* 0x0000000215158221 */ /* 0x002fe20000000000 */
[----:B------:R-:W-:Y:S02]  /*1cb0*/  ISETP.GT.AND P0, PT, R6, 0x1b, PT ;  /* 0x0000001b0600780c */ /* 0x000fe40003f04270 */
[----:B0-----:R-:W-:Y:S02]  /*1cc0*/  @!P1 LEA R4, R5, R4, 0x18 ;  /* 0x0000000405049211 */ /* 0x001fe400078ec0ff */
[----:B------:R-:W0:Y:S02]  /*1cd0*/  SHFL.DOWN PT, R2, R21, 0x4, 0x1f ;  /* 0x08801f0015027f89 */ /* 0x000e2400000e0000 */
[----:B------:R-:W-:-:S07]  /*1ce0*/  @!P1 IADD3 R3, PT, PT, R3, R4, RZ ;  /* 0x0000000403039210 */ /* 0x000fce0007ffe0ff */
        /* <DEDUP_REMOVED lines=12> */
[----:B------:R-:W0:Y:S01]  /*1db0*/  S2UR UR5, SR_CgaCtaId ;  /* 0x00000000000579c3 */ /* 0x000e220000008800 */
[----:B------:R-:W-:Y:S02]  /*1dc0*/  UMOV UR4, 0x400 ;  /* 0x0000040000047882 */ /* 0x000fe40000000000 */
[----:B0-----:R-:W-:-:S09]  /*1dd0*/  ULEA UR4, UR5, UR4, 0x18 ;  /* 0x0000000405047291 */ /* 0x001fd2000f8ec0ff */
[----:B---3--:R-:W0:Y:S04]  /*1de0*/  LDS R3, [UR4+0xc] ;  /* 0x00000c04ff037984 */ /* 0x008e280008000800 */
        /* <DEDUP_REMOVED lines=10> */
.L_x_2:
        /* <DEDUP_REMOVED lines=12> */
.L_x_32:
[----:B------:R-:W-:Y:S05]  /*1f50*/  BSYNC.RECONVERGENT B1 ;  /* 0x0000000000017941 */ /* 0x000fea0003800200 */
.L_x_31:
[----:B------:R-:W-:Y:S01]  /*1f60*/  ISETP.GE.AND P0, PT, R11, R20, PT ;  /* 0x000000140b00720c */ /* 0x000fe20003f06270 */
[----:B------:R-:W-:-:S12]  /*1f70*/  BSSY.RECONVERGENT B1, `(.L_x_33) ;  /* 0x0000074000017945 */ /* 0x000fd80003800200 */
[----:B------:R-:W-:Y:S05]  /*1f80*/  @P0 BRA `(.L_x_34) ;  /* 0x0000000400c80947 */ /* 0x000fea0003800000 */
[----:B0-----:R-:W-:Y:S01]  /*1f90*/  LOP3.LUT R3, RZ, R11, RZ, 0x33, !PT ;  /* 0x0000000bff037212 */ /* 0x001fe200078e33ff */
[----:B------:R-:W-:Y:S04]  /*1fa0*/  BSSY.RECONVERGENT B2, `(.L_x_35) ;  /* 0x0000015000027945 */ /* 0x000fe80003800200 */
[----:B------:R-:W-:-:S05]  /*1fb0*/  IMAD.IADD R4, R3, 0x1, R20 ;  /* 0x0000000103047824 */ /* 0x000fca00078e0214 */
        /* <DEDUP_REMOVED lines=10> */
.L_x_37:
[----:B------:R-:W-:-:S06]  /*2060*/  MOV R3, R5 ;  /* 0x0000000500037202 */ /* 0x000fcc0000000f00 */
[----:B------:R0:W2:Y:S01]  /*2070*/  LDG.E.CONSTANT R3, desc[UR6][R2.64] ;  /* 0x0000000602037981 */ /* 0x0000a2000c1e9900 */
[----:B------:R-:W-:Y:S02]  /*2080*/  IADD3 R4, PT, PT, R4, 0x1, RZ ;  /* 0x0000000104047810 */ /* 0x000fe40007ffe0ff */
[----:B------:R-:W-:Y:S02]  /*2090*/  IADD3 R11, PT, PT, R11, 0x100, RZ ;  /* 0x000001000b0b7810 */ /* 0x000fe40007ffe0ff */
[----:B------:R-:W-:Y:S02]  /*20a0*/  ISETP.NE.AND P0, PT, R4, RZ, PT ;  /* 0x000000ff0400720c */ /* 0x000fe40003f05270 */
[----:B0-----:R-:W-:-:S04]  /*20b0*/  IADD3 R2, P2, PT, R2, 0x400, RZ ;  /* 0x0000040002027810 */ /* 0x001fc80007f5e0ff */
[----:B------:R-:W-:Y:S01]  /*20c0*/  IADD3.X R5, PT, PT, RZ, R5, RZ, P2, !PT ;  /* 0x00000005ff057210 */ /* 0x000fe200017fe4ff */
[----:B--2--5:R-:W-:-:S06]  /*20d0*/  FADD R0, R3, R0 ;  /* 0x0000000003007221 */ /* 0x024fcc0000000000 */
[----:B------:R-:W-:Y:S05]  /*20e0*/  @P0 BRA `(.L_x_37) ;  /* 0xfffffffc00dc0947 */ /* 0x000fea000383ffff */
.L_x_36:
[----:B------:R-:W-:Y:S05]  /*20f0*/  BSYNC.RECONVERGENT B2 ;  /* 0x0000000000027941 */ /* 0x000fea0003800200 */
.L_x_35:
        /* <DEDUP_REMOVED lines=8> */
.L_x_40:
        /* <DEDUP_REMOVED lines=9> */
[----:B------:R-:W-:-:S03]  /*2210*/  VIADD R3, R11, 0x800 ;  /* 0x000008000b037836 */ /* 0x000fc60000000000 */
[----:B------:R-:W4:Y:S01]  /*2220*/  LDG.E.CONSTANT R15, desc[UR6][R4.64+0x400] ;  /* 0x00040006040f7981 */ /* 0x000f22000c1e9900 */
        /* <DEDUP_REMOVED lines=32> */
.L_x_39:
[----:B------:R-:W-:Y:S05]  /*2430*/  BSYNC.RECONVERGENT B2 ;  /* 0x0000000000027941 */ /* 0x000fea0003800200 */
.L_x_38:
[----:B------:R-:W-:Y:S01]  /*2440*/  IADD3 R2, PT, PT, -R11, R20, RZ ;  /* 0x000000140b027210 */ /* 0x000fe20007ffe1ff */
[----:B------:R-:W-:Y:S03]  /*2450*/  BSSY.RECONVERGENT B2, `(.L_x_41) ;  /* 0x0000019000027945 */ /* 0x000fe60003800200 */
[----:B------:R-:W-:-:S13]  /*2460*/  ISETP.GT.AND P1, PT, R2, 0x400, PT ;  /* 0x000004000200780c */ /* 0x000fda0003f24270 */
[----:B------:R-:W-:Y:S05]  /*2470*/  @!P1 BRA `(.L_x_42) ;  /* 0x0000000000589947 */ /* 0x000fea0003800000 */
        /* <DEDUP_REMOVED lines=22> */
.L_x_42:
[----:B------:R-:W-:Y:S05]  /*25e0*/  BSYNC.RECONVERGENT B2 ;  /* 0x0000000000027941 */ /* 0x000fea0003800200 */
.L_x_41:
        /* <DEDUP_REMOVED lines=12> */
.L_x_34:
[----:B------:R-:W-:Y:S05]  /*26b0*/  BSYNC.RECONVERGENT B1 ;  /* 0x0000000000017941 */ /* 0x000fea0003800200 */
.L_x_33:
        /* <DEDUP_REMOVED lines=35> */
[----:B--2---:R-:W0:Y:S04]  /*28f0*/  LDS R3, [UR4+0xc] ;  /* 0x00000c04ff037984 */ /* 0x004e280008000800 */
        /* <DEDUP_REMOVED lines=10> */
.L_x_43:
[----:B0-----:R-:W0:Y:S01]  /*29a0*/  S2R R2, SR_LANEID ;  /* 0x0000000000027919 */ /* 0x001e220000000000 */
[----:B------:R-:W-:-:S04]  /*29b0*/  LOP3.LUT R0, R9, 0x3e0, RZ, 0xc0, !PT ;  /* 0x000003e009007812 */ /* 0x000fc800078ec0ff */
[----:B------:R-:W-:Y:S02]  /*29c0*/  IADD3 R3, PT, PT, R0, 0x20, RZ ;  /* 0x0000002000037810 */ /* 0x000fe40007ffe0ff */
[----:B------:R-:W-:Y:S02]  /*29d0*/  LOP3.LUT R7, RZ, R0, RZ, 0x33, !PT ;  /* 0x00000000ff077212 */ /* 0x000fe400078e33ff */
[-C--:B------:R-:W-:Y:S02]  /*29e0*/  ISETP.GT.AND P0, PT, R3, R20.reuse, PT ;  /* 0x000000140300720c */ /* 0x080fe40003f04270 */
[----:B------:R-:W-:-:S04]  /*29f0*/  IADD3 R7, PT, PT, R7, R20, RZ ;  /* 0x0000001407077210 */ /* 0x000fc80007ffe0ff */
[----:B------:R-:W-:-:S05]  /*2a00*/  SEL R4, R7, 0x1f, P0 ;  /* 0x0000001f07047807 */ /* 0x000fca0000000000 */
[----:B------:R-:W1:Y:S01]  /*2a10*/  SHFL.DOWN PT, R0, R5, 0x1, R4 ;  /* 0x0820000005007989 */ /* 0x000e6200000e0004 */
[C---:B0-----:R-:W-:Y:S01]  /*2a20*/  ISETP.GE.AND P0, PT, R2.reuse, R4, PT ;  /* 0x000000040200720c */ /* 0x041fe20003f06270 */
[C---:B------:R-:W-:Y:S01]  /*2a30*/  VIADD R3, R2.reuse, 0x2 ;  /* 0x0000000202037836 */ /* 0x040fe20000000000 */
[----:B------:R-:W-:-:S11]  /*2a40*/  ISETP.NE.AND P1, PT, R2, RZ, PT ;  /* 0x000000ff0200720c */ /* 0x000fd60003f25270 */
[----:B-1----:R-:W-:Y:S01]  /*2a50*/  @!P0 FADD R5, R0, R5 ;  /* 0x0000000500058221 */ /* 0x002fe20000000000 */
[-C--:B------:R-:W-:Y:S01]  /*2a60*/  ISETP.GT.AND P0, PT, R3, R4.reuse, PT ;  /* 0x000000040300720c */ /* 0x080fe20003f04270 */
[----:B------:R-:W0:Y:S01]  /*2a70*/  @!P1 S2R R6, SR_CgaCtaId ;  /* 0x0000000000069919 */ /* 0x000e220000008800 */
[----:B------:R-:W-:Y:S02]  /*2a80*/  IADD3 R3, PT, PT, R2, 0x4, RZ ;  /* 0x0000000402037810 */ /* 0x000fe40007ffe0ff */
[----:B------:R-:W1:Y:S09]  /*2a90*/  SHFL.DOWN PT, R0, R5, 0x2, R4 ;  /* 0x0840000005007989 */ /* 0x000e7200000e0004 */
[----:B-1----:R-:W-:Y:S01]  /*2aa0*/  @!P0 FADD R5, R5, R0 ;  /* 0x0000000005058221 */ /* 0x002fe20000000000 */
[----:B------:R-:W-:-:S02]  /*2ab0*/  ISETP.GT.AND P0, PT, R3, R4, PT ;  /* 0x000000040300720c */ /* 0x000fc40003f04270 */
[----:B------:R-:W-:Y:S02]  /*2ac0*/  IADD3 R3, PT, PT, R2, 0x8, RZ ;  /* 0x0000000802037810 */ /* 0x000fe40007ffe0ff */
[----:B------:R-:W1:Y:S09]  /*2ad0*/  SHFL.DOWN PT, R0, R5, 0x4, R4 ;  /* 0x0880000005007989 */ /* 0x000e7200000e0004 */
[----:B-1----:R-:W-:Y:S01]  /*2ae0*/  @!P0 FADD R5, R5, R0 ;  /* 0x0000000005058221 */ /* 0x002fe20000000000 */
[----:B------:R-:W-:-:S02]  /*2af0*/  ISETP.GT.AND P0, PT, R3, R4, PT ;  /* 0x000000040300720c */ /* 0x000fc40003f04270 */
[----:B------:R-:W-:Y:S02]  /*2b00*/  IADD3 R3, PT, PT, R2, 0x10, RZ ;  /* 0x0000001002037810 */ /* 0x000fe40007ffe0ff */
[----:B------:R-:W1:Y:S01]  /*2b10*/  SHFL.DOWN PT, R0, R5, 0x8, R4 ;  /* 0x0900000005007989 */ /* 0x000e6200000e0004 */
[----:B------:R-:W-:-:S04]  /*2b20*/  @!P1 SHF.R.U32.HI R2, RZ, 0x3, R9 ;  /* 0x00000003ff029819 */ /* 0x000fc80000011609 */
[----:B------:R-:W-:-:S04]  /*2b30*/  @!P1 LOP3.LUT R2, R2, 0x7c, RZ, 0xc0, !PT ;  /* 0x0000007c02029812 */ /* 0x000fc800078ec0ff */
[----:B-1----:R-:W-:Y:S01]  /*2b40*/  @!P0 FADD R5, R5, R0 ;  /* 0x0000000005058221 */ /* 0x002fe20000000000 */
[----:B------:R-:W-:Y:S02]  /*2b50*/  ISETP.GT.AND P0, PT, R3, R4, PT ;  /* 0x000000040300720c */ /* 0x000fe40003f04270 */
[----:B------:R-:W-:Y:S02]  /*2b60*/  @!P1 MOV R3, 0x400 ;  /* 0x0000040000039802 */ /* 0x000fe40000000f00 */
[----:B------:R-:W1:Y:S02]  /*2b70*/  SHFL.DOWN PT, R0, R5, 0x10, R4 ;  /* 0x0a00000005007989 */ /* 0x000e6400000e0004 */
[----:B0-----:R-:W-:-:S04]  /*2b80*/  @!P1 LEA R3, R6, R3, 0x18 ;  /* 0x0000000306039211 */ /* 0x001fc800078ec0ff */
[----:B------:R-:W-:-:S03]  /*2b90*/  @!P1 IADD3 R3, PT, PT, R2, R3, RZ ;  /* 0x0000000302039210 */ /* 0x000fc60007ffe0ff */
[----:B-1----:R-:W-:Y:S01]  /*2ba0*/  @!P0 FADD R5, R5, R0 ;  /* 0x0000000005058221 */ /* 0x002fe20000000000 */
        /* <DEDUP_REMOVED lines=12> */
[----:B-1----:R-:W0:Y:S04]  /*2c70*/  LDS R3, [UR4+0xc] ;  /* 0x00000c04ff037984 */ /* 0x002e280008000800 */
        /* <DEDUP_REMOVED lines=13> */
.L_x_30:
[----:B------:R-:W0:Y:S01]  /*2d50*/  S2R R8, SR_TID.X ;  /* 0x0000000000087919 */ /* 0x000e220000002100 */
[----:B------:R-:W0:Y:S02]  /*2d60*/  LDC.64 R2, c[0x0][0x380] ;  /* 0x0000e000ff027b82 */ /* 0x000e240000000a00 */
[----:B0-----:R-:W-:-:S05]  /*2d70*/  IMAD.WIDE.U32 R2, R8, 0x4, R2 ;  /* 0x0000000408027825 */ /* 0x001fca00078e0002 */
[----:B------:R-:W2:Y:S04]  /*2d80*/  LDG.E.CONSTANT R19, desc[UR6][R2.64] ;  /* 0x0000000602137981 */ /* 0x000ea8000c1e9900 */
[----:B------:R-:W2:Y:S04]  /*2d90*/  LDG.E.CONSTANT R0, desc[UR6][R2.64+0x400] ;  /* 0x0004000602007981 */ /* 0x000ea8000c1e9900 */
[----:B------:R-:W3:Y:S04]  /*2da0*/  LDG.E.CONSTANT R4, desc[UR6][R2.64+0x800] ;  /* 0x0008000602047981 */ /* 0x000ee8000c1e9900 */
[----:B------:R-:W3:Y:S04]  /*2db0*/  LDG.E.CONSTANT R5, desc[UR6][R2.64+0xc00] ;  /* 0x000c000602057981 */ /* 0x000ee8000c1e9900 */
[----:B------:R-:W4:Y:S04]  /*2dc0*/  LDG.E.CONSTANT R6, desc[UR6][R2.64+0x1000] ;  /* 0x0010000602067981 */ /* 0x000f28000c1e9900 */
[----:B------:R-:W4:Y:S04]  /*2dd0*/  LDG.E.CONSTANT R7, desc[UR6][R2.64+0x1400] ;  /* 0x0014000602077981 */ /* 0x000f28000c1e9900 */
[----:B------:R-:W5:Y:S04]  /*2de0*/  LDG.E.CONSTANT R9, desc[UR6][R2.64+0x1800] ;  /* 0x0018000602097981 */ /* 0x000f68000c1e9900 */
        /* <DEDUP_REMOVED lines=8> */
[----:B------:R-:W5:Y:S01]  /*2e70*/  LDG.E.CONSTANT R18, desc[UR6][R2.64+0x3c00] ;  /* 0x003c000602127981 */ /* 0x000f62000c1e9900 */
[----:B------:R-:W-:Y:S01]  /*2e80*/  ISETP.GE.U32.AND P0, PT, R20, 0x2000, PT ;  /* 0x000020001400780c */ /* 0x000fe20003f06070 */
[----:B--2---:R-:W-:Y:S01]  /*2e90*/  FADD R0, R19, R0 ;  /* 0x0000000013007221 */ /* 0x004fe20000000000 */
[----:B---3--:R-:W-:-:S04]  /*2ea0*/  FADD R5, R4, R5 ;  /* 0x0000000504057221 */ /* 0x008fc80000000000 */
[----:B------:R-:W-:Y:S01]  /*2eb0*/  FADD R0, R0, R5 ;  /* 0x0000000500007221 */ /* 0x000fe20000000000 */
[----:B----4-:R-:W-:Y:S01]  /*2ec0*/  FADD R6, R6, R7 ;  /* 0x0000000706067221 */ /* 0x010fe20000000000 */
[----:B-----5:R-:W-:-:S04]  /*2ed0*/  FADD R9, R9, R10 ;  /* 0x0000000a09097221 */ /* 0x020fc80000000000 */
[----:B------:R-:W-:Y:S01]  /*2ee0*/  FADD R9, R6, R9 ;  /* 0x0000000906097221 */ /* 0x000fe20000000000 */
[----:B------:R-:W-:-:S03]  /*2ef0*/  FADD R11, R11, R12 ;  /* 0x0000000c0b0b7221 */ /* 0x000fc60000000000 */
[----:B------:R-:W-:Y:S01]  /*2f00*/  FADD R0, R0, R9 ;  /* 0x0000000900007221 */ /* 0x000fe20000000000 */
[----:B------:R-:W-:-:S04]  /*2f10*/  FADD R14, R13, R14 ;  /* 0x0000000e0d0e7221 */ /* 0x000fc80000000000 */
[----:B------:R-:W-:Y:S01]  /*2f20*/  FADD R11, R11, R14 ;  /* 0x0000000e0b0b7221 */ /* 0x000fe20000000000 */
[----:B------:R-:W-:Y:S01]  /*2f30*/  FADD R15, R15, R16 ;  /* 0x000000100f0f7221 */ /* 0x000fe20000000000 */
[----:B------:R-:W-:-:S04]  /*2f40*/  FADD R18, R17, R18 ;  /* 0x0000001211127221 */ /* 0x000fc80000000000 */
[----:B------:R-:W-:-:S04]  /*2f50*/  FADD R18, R15, R18 ;  /* 0x000000120f127221 */ /* 0x000fc80000000000 */
[----:B------:R-:W-:Y:S01]  /*2f60*/  FADD R5, R11, R18 ;  /* 0x000000120b057221 */ /* 0x000fe20000000000 */
[----:B------:R-:W-:-:S03]  /*2f70*/  HFMA2 R11, -RZ, RZ, 0, 0.00048828125 ;  /* 0x00001000ff0b7431 */ /* 0x000fc600000001ff */
[----:B------:R-:W-:Y:S01]  /*2f80*/  FADD R0, R0, R5 ;  /* 0x0000000500007221 */ /* 0x000fe20000000000 */
[----:B------:R-:W-:Y:S06]  /*2f90*/  @!P0 BRA `(.L_x_44) ;  /* 0x0000000000ac8947 */ /* 0x000fec0003800000 */
[----:B------:R-:W0:Y:S01]  /*2fa0*/  LDC R7, c[0x0][0x390] ;  /* 0x0000e400ff077b82 */ /* 0x000e220000000800 */
[----:B------:R-:W-:Y:S02]  /*2fb0*/  IADD3 R6, PT, PT, R20, -0x1000, RZ ;  /* 0xfffff00014067810 */ /* 0x000fe40007ffe0ff */
[----:B------:R-:W-:-:S07]  /*2fc0*/  MOV R11, 0x1000 ;  /* 0x00001000000b7802 */ /* 0x000fce0000000f00 */
.L_x_46:
[----:B------:R-:W-:-:S05]  /*2fd0*/  IMAD.WIDE R4, R11, 0x4, R2 ;  /* 0x000000040b047825 */ /* 0x000fca00078e0202 */
[----:B------:R-:W2:Y:S04]  /*2fe0*/  LDG.E.CONSTANT R20, desc[UR6][R4.64+0x400] ;  /* 0x0004000604147981 */ /* 0x000ea8000c1e9900 */
[----:B------:R-:W2:Y:S04]  /*2ff0*/  LDG.E.CONSTANT R21, desc[UR6][R4.64+0x800] ;  /* 0x0008000604157981 */ /* 0x000ea8000c1e9900 */
        /* <DEDUP_REMOVED lines=13> */
[----:B------:R1:W5:Y:S01]  /*30d0*/  LDG.E.CONSTANT R18, desc[UR6][R4.64+0x3c00] ;  /* 0x003c000604127981 */ /* 0x000362000c1e9900 */
[----:B--2---:R-:W-:Y:S01]  /*30e0*/  FADD R21, R20, R21 ;  /* 0x0000001514157221 */ /* 0x004fe20000000000 */
[----:B0-----:R-:W-:-:S05]  /*30f0*/  MOV R20, R7 ;  /* 0x0000000700147202 */ /* 0x001fca0000000f00 */
[----:B-1----:R-:W-:Y:S02]  /*3100*/  IMAD.IADD R4, R20, 0x1, -R11 ;  /* 0x0000000114047824 */ /* 0x002fe400078e0a0b */
[----:B---3--:R-:W-:-:S03]  /*3110*/  FADD R0, R19, R0 ;  /* 0x0000000013007221 */ /* 0x008fc60000000000 */
[----:B------:R-:W-:Y:S01]  /*3120*/  ISETP.GE.AND P0, PT, R4, 0x1000, PT ;  /* 0x000010000400780c */ /* 0x000fe20003f06270 */
[----:B----4-:R-:W-:Y:S01]  /*3130*/  FADD R22, R22, R23 ;  /* 0x0000001716167221 */ /* 0x010fe20000000000 */
[----:B------:R-:W-:Y:S01]  /*3140*/  FADD R0, R0, R21 ;  /* 0x0000001500007221 */ /* 0x000fe20000000000 */
[----:B-----5:R-:W-:-:S04]  /*3150*/  FADD R25, R24, R25 ;  /* 0x0000001918197221 */ /* 0x020fc80000000000 */
[----:B------:R-:W-:Y:S01]  /*3160*/  FADD R25, R22, R25 ;  /* 0x0000001916197221 */ /* 0x000fe20000000000 */
[----:B------:R-:W-:Y:S01]  /*3170*/  FADD R16, R16, R17 ;  /* 0x0000001110107221 */ /* 0x000fe20000000000 */
[----:B------:R-:W-:-:S04]  /*3180*/  FADD R15, R15, R10 ;  /* 0x0000000a0f0f7221 */ /* 0x000fc80000000000 */
[----:B------:R-:W-:Y:S01]  /*3190*/  FADD R15, R16, R15 ;  /* 0x0000000f100f7221 */ /* 0x000fe20000000000 */
[----:B------:R-:W-:Y:S01]  /*31a0*/  FADD R9, R14, R9 ;  /* 0x000000090e097221 */ /* 0x000fe20000000000 */
[----:B------:R-:W-:-:S04]  /*31b0*/  FADD R12, R13, R12 ;  /* 0x0000000c0d0c7221 */ /* 0x000fc80000000000 */
[----:B------:R-:W-:Y:S01]  /*31c0*/  FADD R12, R9, R12 ;  /* 0x0000000c090c7221 */ /* 0x000fe20000000000 */
[----:B------:R-:W-:-:S03]  /*31d0*/  FADD R0, R0, R25 ;  /* 0x0000001900007221 */ /* 0x000fc60000000000 */
[----:B------:R-:W-:-:S04]  /*31e0*/  FADD R15, R15, R12 ;  /* 0x0000000c0f0f7221 */ /* 0x000fc80000000000 */
[----:B------:R-:W-:-:S04]  /*31f0*/  FADD R15, R0, R15 ;  /* 0x0000000f000f7221 */ /* 0x000fc80000000000 */
[----:B------:R-:W-:Y:S01]  /*3200*/  FADD R0, R18, R15 ;  /* 0x0000000f12007221 */ /* 0x000fe20000000000 */
[----:B------:R-:W-:Y:S06]  /*3210*/  @!P0 BRA `(.L_x_45) ;  /* 0x0000000800308947 */ /* 0x000fec0003800000 */
[----:B------:R-:W-:-:S04]  /*3220*/  IADD3 R11, PT, PT, R11, 0x1000, RZ ;  /* 0x000010000b0b7810 */ /* 0x000fc80007ffe0ff */
[----:B------:R-:W-:-:S13]  /*3230*/  ISETP.GT.AND P0, PT, R11, R6, PT ;  /* 0x000000060b00720c */ /* 0x000fda0003f04270 */
[----:B------:R-:W-:Y:S05]  /*3240*/  @!P0 BRA `(.L_x_46) ;  /* 0xfffffffc00608947 */ /* 0x000fea000383ffff */
.L_x_44:
[----:B------:R-:W-:-:S13]  /*3250*/  ISETP.GE.AND P0, PT, R11, R20, PT ;  /* 0x000000140b00720c */ /* 0x000fda0003f06270 */
[----:B------:R-:W-:Y:S05]  /*3260*/  @P0 BRA `(.L_x_45) ;  /* 0x00000008001c0947 */ /* 0x000fea0003800000 */
[----:B------:R-:W-:Y:S01]  /*3270*/  IADD3 R9, PT, PT, -R11, R20, RZ ;  /* 0x000000140b097210 */ /* 0x000fe20007ffe1ff */
[----:B------:R-:W-:Y:S03]  /*3280*/  BSSY.RECONVERGENT B1, `(.L_x_45) ;  /* 0x0000085000017945 */ /* 0x000fe60003800200 */
        /* <DEDUP_REMOVED lines=16> */
.L_x_50:
        /* <DEDUP_REMOVED lines=8> */
.L_x_49:
[----:B------:R-:W-:Y:S05]  /*3410*/  BSYNC.RECONVERGENT B2 ;  /* 0x0000000000027941 */ /* 0x000fea0003800200 */
.L_x_48:
[----:B------:R-:W-:Y:S05]  /*3420*/  @!P1 BRA `(.L_x_47) ;  /* 0x0000000400a89947 */ /* 0x000fea0003800000 */
[----:B------:R-:W0:Y:S01]  /*3430*/  LDCU.64 UR4, c[0x0][0x380] ;  /* 0x00007000ff0477ac */ /* 0x000e220008000a00 */
[----:B------:R-:W-:Y:S01]  /*3440*/  IADD3 R5, PT, PT, R9, -R10, RZ ;  /* 0x8000000a09057210 */ /* 0x000fe20007ffe0ff */
[----:B------:R-:W-:Y:S01]  /*3450*/  BSSY.RECONVERGENT B2, `(.L_x_51) ;  /* 0x000003b000027945 */ /* 0x000fe20003800200 */
[CC--:B------:R-:W-:Y:S02]  /*3460*/  IADD3 R3, P0, PT, R10.reuse, R11.reuse, RZ ;  /* 0x0000000b0a037210 */ /* 0x0c0fe40007f1e0ff */
[----:B------:R-:W-:Y:S02]  /*3470*/  ISETP.GT.AND P1, PT, R5, 0xc00, PT ;  /* 0x00000c000500780c */ /* 0x000fe40003f24270 */
[----:B------:R-:W-:Y:S01]  /*3480*/  IADD3 R11, PT, PT, R10, R11, RZ ;  /* 0x0000000b0a0b7210 */ /* 0x000fe20007ffe0ff */
[----:B------:R-:W-:Y:S01]  /*3490*/  IMAD.X R4, RZ, RZ, RZ, P0 ;  /* 0x000000ffff047224 */ /* 0x000fe200000e06ff */
[----:B0-----:R-:W-:-:S04]  /*34a0*/  LEA R2, P0, R3, UR4, 0x2 ;  /* 0x0000000403027c11 */ /* 0x001fc8000f8010ff */
[----:B------:R-:W-:Y:S02]  /*34b0*/  LEA.HI.X R3, R3, UR5, R4, 0x2, P0 ;  /* 0x0000000503037c11 */ /* 0x000fe400080f1404 */
[----:B------:R-:W-:-:S04]  /*34c0*/  IADD3 R2, P0, PT, R2, 0x800, RZ ;  /* 0x0000080002027810 */ /* 0x000fc80007f1e0ff */
[----:B------:R-:W-:Y:S02]  /*34d0*/  IADD3.X R3, PT, PT, RZ, R3, RZ, P0, !PT ;  /* 0x00000003ff037210 */ /* 0x000fe400007fe4ff */
[----:B------:R-:W-:Y:S01]  /*34e0*/  PLOP3.LUT P0, PT, PT, PT, PT, 0x80, 0x8 ;  /* 0x000000000008781c */ /* 0x000fe20003f0f070 */
[----:B------:R-:W-:-:S12]  /*34f0*/  @!P1 BRA `(.L_x_52) ;  /* 0x0000000000c09947 */ /* 0x000fd80003800000 */
[----:B------:R-:W-:Y:S02]  /*3500*/  PLOP3.LUT P0, PT, PT, PT, PT, 0x8, 0x80 ;  /* 0x000000000080781c */ /* 0x000fe40003f0e170 */
[----:B------:R-:W-:-:S11]  /*3510*/  IADD3 R13, PT, PT, R9, -0xc00, RZ ;  /* 0xfffff400090d7810 */ /* 0x000fd60007ffe0ff */
.L_x_53:
[----:B------:R-:W0:Y:S01]  /*3520*/  LDC.64 R4, c[0x0][0x380] ;  /* 0x0000e000ff047b82 */ /* 0x000e220000000a00 */
[----:B------:R-:W2:Y:S01]  /*3530*/  LDG.E.CONSTANT R12, desc[UR6][R2.64+-0x400] ;  /* 0xfffc0006020c7981 */ /* 0x000ea2000c1e9900 */
[----:B------:R-:W-:-:S03]  /*3540*/  IADD3 R25, PT, PT, R11, 0x400, RZ ;  /* 0x000004000b197810 */ /* 0x000fc60007ffe0ff */
[----:B------:R-:W3:Y:S04]  /*3550*/  LDG.E.CONSTANT R20, desc[UR6][R2.64] ;  /* 0x0000000602147981 */ /* 0x000ee8000c1e9900 */
[----:B------:R-:W4:Y:S01]  /*3560*/  LDG.E.CONSTANT R19, desc[UR6][R2.64+0x400] ;  /* 0x0004000602137981 */ /* 0x000f22000c1e9900 */
[----:B------:R-:W-:-:S03]  /*3570*/  IADD3 R7, PT, PT, R11, 0x800, RZ ;  /* 0x000008000b077810 */ /* 0x000fc60007ffe0ff */
[----:B------:R-:W5:Y:S04]  /*3580*/  LDG.E.CONSTANT R17, desc[UR6][R2.64+0xc00] ;  /* 0x000c000602117981 */ /* 0x000f68000c1e9900 */
[----:B------:R-:W5:Y:S01]  /*3590*/  LDG.E.CONSTANT R16, desc[UR6][R2.64+0x1000] ;  /* 0x0010000602107981 */ /* 0x000f62000c1e9900 */
[----:B------:R-:W-:-:S03]  /*35a0*/  IADD3 R23, PT, PT, R11, 0xc00, RZ ;  /* 0x00000c000b177810 */ /* 0x000fc60007ffe0ff */
[----:B------:R-:W5:Y:S01]  /*35b0*/  LDG.E.CONSTANT R22, desc[UR6][R2.64+0x1c00] ;  /* 0x001c000602167981 */ /* 0x000f62000c1e9900 */
[----:B0-----:R-:W-:-:S03]  /*35c0*/  IMAD.WIDE.U32 R14, R11, 0x4, R4 ;  /* 0x000000040b0e7825 */ /* 0x001fc600078e0004 */
[----:B------:R-:W5:Y:S04]  /*35d0*/  LDG.E.CONSTANT R21, desc[UR6][R2.64+0x2000] ;  /* 0x0020000602157981 */ /* 0x000f68000c1e9900 */
[----:B------:R-:W5:Y:S04]  /*35e0*/  LDG.E.CONSTANT R26, desc[UR6][R2.64+0x3000] ;  /* 0x00300006021a7981 */ /* 0x000f68000c1e9900 */
[----:B------:R-:W2:Y:S01]  /*35f0*/  LDG.E.CONSTANT R15, desc[UR6][R14.64] ;  /* 0x000000060e0f7981 */ /* 0x000ea2000c1e9900 */
[----:B------:R-:W-:-:S05]  /*3600*/  IMAD.WIDE.U32 R24, R25, 0x4, R4 ;  /* 0x0000000419187825 */ /* 0x000fca00078e0004 */
[----:B------:R-:W5:Y:S01]  /*3610*/  LDG.E.CONSTANT R18, desc[UR6][R24.64] ;  /* 0x0000000618127981 */ /* 0x000f62000c1e9900 */
[----:B------:R-:W-:-:S03]  /*3620*/  IMAD.WIDE.U32 R6, R7, 0x4, R4 ;  /* 0x0000000407067825 */ /* 0x000fc600078e0004 */
        /* <DEDUP_REMOVED lines=8> */
[----:B------:R-:W-:Y:S01]  /*36b0*/  ISETP.GE.AND P1, PT, R10, R13, PT ;  /* 0x0000000d0a00720c */ /* 0x000fe20003f26270 */
[----:B------:R-:W-:Y:S01]  /*36c0*/  VIADD R11, R11, 0x1000 ;  /* 0x000010000b0b7836 */ /* 0x000fe20000000000 */
[----:B0-----:R-:W-:-:S04]  /*36d0*/  IADD3 R2, P2, PT, R2, 0x4000, RZ ;  /* 0x0000400002027810 */ /* 0x001fc80007f5e0ff */
        /* <DEDUP_REMOVED lines=18> */
.L_x_52:
[----:B------:R-:W-:Y:S05]  /*3800*/  BSYNC.RECONVERGENT B2 ;  /* 0x0000000000027941 */ /* 0x000fea0003800200 */
.L_x_51:
[----:B------:R-:W-:Y:S01]  /*3810*/  IADD3 R4, PT, PT, R9, -R10, RZ ;  /* 0x8000000a09047210 */ /* 0x000fe20007ffe0ff */
[----:B------:R-:W-:Y:S03]  /*3820*/  BSSY.RECONVERGENT B2, `(.L_x_54) ;  /* 0x000001e000027945 */ /* 0x000fe60003800200 */
[----:B------:R-:W-:-:S13]  /*3830*/  ISETP.GT.AND P1, PT, R4, 0x400, PT ;  /* 0x000004000400780c */ /* 0x000fda0003f24270 */
[----:B------:R-:W-:Y:S05]  /*3840*/  @!P1 BRA `(.L_x_55) ;  /* 0x00000000006c9947 */ /* 0x000fea0003800000 */
[----:B------:R-:W0:Y:S01]  /*3850*/  LDC.64 R6, c[0x0][0x380] ;  /* 0x0000e000ff067b82 */ /* 0x000e220000000a00 */
[----:B------:R-:W2:Y:S01]  /*3860*/  LDG.E.CONSTANT R13, desc[UR6][R2.64+-0x400] ;  /* 0xfffc0006020d7981 */ /* 0x000ea2000c1e9900 */
[----:B------:R-:W-:-:S03]  /*3870*/  IADD3 R17, PT, PT, R11, 0x400, RZ ;  /* 0x000004000b117810 */ /* 0x000fc60007ffe0ff */
[----:B------:R-:W3:Y:S04]  /*3880*/  LDG.E.CONSTANT R15, desc[UR6][R2.64] ;  /* 0x00000006020f7981 */ /* 0x000ee8000c1e9900 */
[----:B------:R-:W4:Y:S04]  /*3890*/  LDG.E.CONSTANT R19, desc[UR6][R2.64+0xc00] ;  /* 0x000c000602137981 */ /* 0x000f28000c1e9900 */
[----:B------:R-:W5:Y:S04]  /*38a0*/  LDG.E.CONSTANT R21, desc[UR6][R2.64+0x1000] ;  /* 0x0010000602157981 */ /* 0x000f68000c1e9900 */
[----:B------:R-:W5:Y:S01]  /*38b0*/  LDG.E.CONSTANT R23, desc[UR6][R2.64+0x1400] ;  /* 0x0014000602177981 */ /* 0x000f62000c1e9900 */
[----:B0-----:R-:W-:-:S06]  /*38c0*/  IMAD.WIDE.U32 R4, R11, 0x4, R6 ;  /* 0x000000040b047825 */ /* 0x001fcc00078e0006 */
[----:B------:R0:W2:Y:S01]  /*38d0*/  LDG.E.CONSTANT R5, desc[UR6][R4.64] ;  /* 0x0000000604057981 */ /* 0x0000a2000c1e9900 */
[----:B------:R-:W-:-:S03]  /*38e0*/  IMAD.WIDE.U32 R6, R17, 0x4, R6 ;  /* 0x0000000411067825 */ /* 0x000fc600078e0006 */
[----:B------:R1:W4:Y:S04]  /*38f0*/  LDG.E.CONSTANT R17, desc[UR6][R2.64+0x400] ;  /* 0x0004000602117981 */ /* 0x000328000c1e9900 */
[----:B------:R-:W5:Y:S01]  /*3900*/  LDG.E.CONSTANT R7, desc[UR6][R6.64] ;  /* 0x0000000606077981 */ /* 0x000f62000c1e9900 */
[----:B0-----:R-:W-:Y:S02]  /*3910*/  IADD3 R4, P1, PT, R2, 0x2000, RZ ;  /* 0x0000200002047810 */ /* 0x001fe40007f3e0ff */
[----:B------:R-:W-:Y:S02]  /*3920*/  PLOP3.LUT P0, PT, PT, PT, PT, 0x8, 0x80 ;  /* 0x000000000080781c */ /* 0x000fe40003f0e170 */
[----:B------:R-:W-:Y:S02]  /*3930*/  IADD3 R10, PT, PT, R10, 0x800, RZ ;  /* 0x000008000a0a7810 */ /* 0x000fe40007ffe0ff */
[----:B------:R-:W-:-:S02]  /*3940*/  IADD3 R11, PT, PT, R11, 0x800, RZ ;  /* 0x000008000b0b7810 */ /* 0x000fc40007ffe0ff */
[----:B-1----:R-:W-:Y:S01]  /*3950*/  MOV R2, R4 ;  /* 0x0000000400027202 */ /* 0x002fe20000000f00 */
[----:B--2---:R-:W-:-:S04]  /*3960*/  FADD R0, R0, R5 ;  /* 0x0000000500007221 */ /* 0x004fc80000000000 */
[----:B------:R-:W-:-:S04]  /*3970*/  FADD R0, R0, R13 ;  /* 0x0000000d00007221 */ /* 0x000fc80000000000 */
[----:B---3--:R-:W-:-:S04]  /*3980*/  FADD R0, R0, R15 ;  /* 0x0000000f00007221 */ /* 0x008fc80000000000 */
[----:B----4-:R-:W-:-:S04]  /*3990*/  FADD R0, R0, R17 ;  /* 0x0000001100007221 */ /* 0x010fc80000000000 */
[----:B-----5:R-:W-:-:S04]  /*39a0*/  FADD R0, R0, R7 ;  /* 0x0000000700007221 */ /* 0x020fc80000000000 */
[----:B------:R-:W-:Y:S01]  /*39b0*/  FADD R0, R0, R19 ;  /* 0x0000001300007221 */ /* 0x000fe20000000000 */
[----:B------:R-:W-:-:S03]  /*39c0*/  IADD3.X R5, PT, PT, RZ, R3, RZ, P1, !PT ;  /* 0x00000003ff057210 */ /* 0x000fc60000ffe4ff */
[----:B------:R-:W-:Y:S01]  /*39d0*/  FADD R0, R0, R21 ;  /* 0x0000001500007221 */ /* 0x000fe20000000000 */
[----:B------:R-:W-:-:S03]  /*39e0*/  MOV R3, R5 ;  /* 0x0000000500037202 */ /* 0x000fc60000000f00 */
[----:B------:R-:W-:-:S07]  /*39f0*/  FADD R0, R0, R23 ;  /* 0x0000001700007221 */ /* 0x000fce0000000000 */
.L_x_55:
[----:B------:R-:W-:Y:S05]  /*3a00*/  BSYNC.RECONVERGENT B2 ;  /* 0x0000000000027941 */ /* 0x000fea0003800200 */
.L_x_54:
[----:B------:R-:W-:-:S13]  /*3a10*/  ISETP.LT.OR P0, PT, R10, R9, P0 ;  /* 0x000000090a00720c */ /* 0x000fda0000701670 */
[----:B------:R-:W-:Y:S05]  /*3a20*/  @!P0 BRA `(.L_x_47) ;  /* 0x0000000000288947 */ /* 0x000fea0003800000 */
[----:B------:R-:W0:Y:S01]  /*3a30*/  LDC.64 R4, c[0x0][0x380] ;  /* 0x0000e000ff047b82 */ /* 0x000e220000000a00 */
[----:B------:R-:W2:Y:S04]  /*3a40*/  LDG.E.CONSTANT R7, desc[UR6][R2.64+-0x400] ;  /* 0xfffc000602077981 */ /* 0x000ea8000c1e9900 */
[----:B------:R-:W3:Y:S01]  /*3a50*/  LDG.E.CONSTANT R9, desc[UR6][R2.64] ;  /* 0x0000000602097981 */ /* 0x000ee2000c1e9900 */
[----:B0-----:R-:W-:-:S03]  /*3a60*/  IMAD.WIDE.U32 R4, R11, 0x4, R4 ;  /* 0x000000040b047825 */ /* 0x001fc600078e0004 */
[----:B------:R-:W4:Y:S04]  /*3a70*/  LDG.E.CONSTANT R11, desc[UR6][R2.64+0x400] ;  /* 0x00040006020b7981 */ /* 0x000f28000c1e9900 */
[----:B------:R-:W5:Y:S02]  /*3a80*/  LDG.E.CONSTANT R5, desc[UR6][R4.64] ;  /* 0x0000000604057981 */ /* 0x000f64000c1e9900 */
[----:B-----5:R-:W-:-:S04]  /*3a90*/  FADD R0, R0, R5 ;  /* 0x0000000500007221 */ /* 0x020fc80000000000 */
[----:B--2---:R-:W-:-:S04]  /*3aa0*/  FADD R0, R0, R7 ;  /* 0x0000000700007221 */ /* 0x004fc80000000000 */
[----:B---3--:R-:W-:-:S04]  /*3ab0*/  FADD R0, R0, R9 ;  /* 0x0000000900007221 */ /* 0x008fc80000000000 */
[----:B----4-:R-:W-:-:S07]  /*3ac0*/  FADD R0, R0, R11 ;  /* 0x0000000b00007221 */ /* 0x010fce0000000000 */
.L_x_47:
[----:B------:R-:W-:Y:S05]  /*3ad0*/  BSYNC.RECONVERGENT B1 ;  /* 0x0000000000017941 */ /* 0x000fea0003800200 */
.L_x_45:
[----:B------:R-:W0:Y:S01]  /*3ae0*/  S2R R6, SR_LANEID ;  /* 0x0000000000067919 */ /* 0x000e220000000000 */
[----:B------:R-:W-:-:S05]  /*3af0*/  MOV R3, R0 ;  /* 0x0000000000037202 */ /* 0x000fca0000000f00 */
        /* <DEDUP_REMOVED lines=30> */
[----:B------:R-:W1:Y:S04]  /*3ce0*/  LDS R3, [UR4+0xc] ;  /* 0x00000c04ff037984 */ /* 0x000e680008000800 */
[----:B0-----:R-:W0:Y:S04]  /*3cf0*/  LDS.128 R4, [UR4+0x10] ;  /* 0x00001004ff047984 */ /* 0x001e280008000c00 */
[----:B------:R-:W2:Y:S01]  /*3d00*/  LDS.64 R8, [UR4+0x20] ;  /* 0x00002004ff087984 */ /* 0x000ea20008000a00 */
[----:B-1----:R-:W-:-:S04]  /*3d10*/  FADD R3, R0, R3 ;  /* 0x0000000300037221 */ /* 0x002fc80000000000 */
[----:B0-----:R-:W-:-:S04]  /*3d20*/  FADD R4, R3, R4 ;  /* 0x0000000403047221 */ /* 0x001fc80000000000 */
[----:B------:R-:W-:-:S04]  /*3d30*/  FADD R5, R4, R5 ;  /* 0x0000000504057221 */ /* 0x000fc80000000000 */
[----:B------:R-:W-:-:S04]  /*3d40*/  FADD R6, R5, R6 ;  /* 0x0000000605067221 */ /* 0x000fc80000000000 */
[----:B------:R-:W-:-:S04]  /*3d50*/  FADD R7, R6, R7 ;  /* 0x0000000706077221 */ /* 0x000fc80000000000 */
[----:B--2---:R-:W-:-:S04]  /*3d60*/  FADD R8, R7, R8 ;  /* 0x0000000807087221 */ /* 0x004fc80000000000 */
[----:B------:R-:W-:-:S07]  /*3d70*/  FADD R0, R8, R9 ;  /* 0x0000000908007221 */ /* 0x000fce0000000000 */
.L_x_17:
[----:B------:R-:W-:Y:S05]  /*3d80*/  BSYNC.RECONVERGENT B0 ;  /* 0x0000000000007941 */ /* 0x000fea0003800200 */
.L_x_1:
[----:B------:R-:W-:Y:S05]  /*3d90*/  @P0 EXIT ;  /* 0x000000000000094d */ /* 0x000fea0003800000 */
[----:B01234-:R-:W0:Y:S01]  /*3da0*/  LDC.64 R2, c[0x0][0x388] ;  /* 0x0000e200ff027b82 */ /* 0x01fe220000000a00 */
[----:B------:R-:W1:Y:S02]  /*3db0*/  LDCU UR4, c[0x0][0x398] ;  /* 0x00007300ff0477ac */ /* 0x000e640008000800 */
[----:B-1----:R-:W-:-:S05]  /*3dc0*/  FADD R5, R0, UR4 ;  /* 0x0000000400057e21 */ /* 0x002fca0008000000 */
[----:B0-----:R-:W-:Y:S01]  /*3dd0*/  STG.E desc[UR6][R2.64], R5 ;  /* 0x0000000502007986 */ /* 0x001fe2000c101906 */
[----:B------:R-:W-:Y:S05]  /*3de0*/  EXIT ;  /* 0x000000000000794d */ /* 0x000fea0003800000 */
.L_x_56:
[----:B------:R-:W-:-:S00]  /*3df0*/  BRA `(.L_x_56) ;  /* 0xfffffffc00fc7947 */ /* 0x000fc0000383ffff */
[----:B------:R-:W-:-:S00]  /*3e00*/  NOP ;  /* 0x0000000000007918 */ /* 0x000fc00000000000 */
[----:B------:R-:W-:-:S00]  /*3e10*/  NOP ;  /* 0x0000000000007918 */ /* 0x000fc00000000000 */
[----:B------:R-:W-:-:S00]  /*3e20*/  NOP ;  /* 0x0000000000007918 */ /* 0x000fc00000000000 */
[----:B------:R-:W-:-:S00]  /*3e30*/  NOP ;  /* 0x0000000000007918 */ /* 0x000fc00000000000 */
[----:B------:R-:W-:-:S00]  /*3e40*/  NOP ;  /* 0x0000000000007918 */ /* 0x000fc00000000000 */
[----:B------:R-:W-:-:S00]  /*3e50*/  NOP ;  /* 0x0000000000007918 */ /* 0x000fc00000000000 */
[----:B------:R-:W-:-:S00]  /*3e60*/  NOP ;  /* 0x0000000000007918 */ /* 0x000fc00000000000 */
[----:B------:R-:W-:-:S00]  /*3e70*/  NOP ;  /* 0x0000000000007918 */ /* 0x000fc00000000000 */
.L_x_243:


//--------------------- .text._ZN3cub18CUB_300001_SM_10006detail6reduce18DeviceReduceKernelINS2_10policy_hubIfyN4cuda3std3__44plusIfEEE10Policy1000EN6thrust24THRUST_300001_SM_1000_NS6detail15normal_iteratorINSD_10device_ptrIfEEEEyS9_fNS7_10__identityEEEvT0_PT3_T1_NS0_13GridEvenShareISN_EET2_T4_ --------------------------
	.section	.text._ZN3cub18CUB_300001_SM_10006detail6reduce18DeviceReduceKernelINS2_10policy_hubIfyN4cuda3std3__44plusIfEEE10Policy1000EN6thrust24THRUST_300001_SM_1000_NS6detail15normal_iteratorINSD_10device_ptrIfEEEEyS9_fNS7_10__identityEEEvT0_PT3_T1_NS0_13GridEvenShareISN_EET2_T4_,"ax",@progbits
	.align	128
        .global         _ZN3cub18CUB_300001_SM_10006detail6reduce18DeviceReduceKernelINS2_10policy_hubIfyN4cuda3std3__44plusIfEEE10Policy1000EN6thrust24THRUST_300001_SM_1000_NS6detail15normal_iteratorINSD_10device_ptrIfEEEEyS9_fNS7_10__identityEEEvT0_PT3_T1_NS0_13GridEvenShareISN_EET2_T4_
        .type           _ZN3cub18CUB_300001_SM_10006detail6reduce18DeviceReduceKernelINS2_10policy_hubIfyN4cuda3std3__44plusIfEEE10Policy1000EN6thrust24THRUST_300001_SM_1000_NS6detail15normal_iteratorINSD_10device_ptrIfEEEEyS9_fNS7_10__identityEEEvT0_PT3_T1_NS0_13GridEvenShareISN_EET2_T4_,@function
        .size           _ZN3cub18CUB_300001_SM_10006detail6reduce18DeviceReduceKernelINS2_10policy_hubIfyN4cuda3std3__44plusIfEEE10Policy1000EN6thrust24THRUST_300001_SM_1000_NS6detail15normal_iteratorINSD_10device_ptrIfEEEEyS9_fNS7_10__identityEEEvT0_PT3_T1_NS0_13GridEvenShareISN_EET2_T4_,(.L_x_244 - _ZN3cub18CUB_300001_SM_10006detail6reduce18DeviceReduceKernelINS2_10policy_hubIfyN4cuda3std3__44plusIfEEE10Policy1000EN6thrust24THRUST_300001_SM_1000_NS6detail15normal_iteratorINSD_10device_ptrIfEEEEyS9_fNS7_10__identityEEEvT0_PT3_T1_NS0_13GridEvenShareISN_EET2_T4_)
        .other          _ZN3cub18CUB_300001_SM_10006detail6reduce18DeviceReduceKernelINS2_10policy_hubIfyN4cuda3std3__44plusIfEEE10Policy1000EN6thrust24THRUST_300001_SM_1000_NS6detail15normal_iteratorINSD_10device_ptrIfEEEEyS9_fNS7_10__identityEEEvT0_PT3_T1_NS0_13GridEvenShareISN_EET2_T4_,@"STO_CUDA_ENTRY STV_DEFAULT"
_ZN3cub18CUB_300001_SM_10006detail6reduce18DeviceReduceKernelINS2_10policy_hubIfyN4cuda3std3__44plusIfEEE10Policy1000EN6thrust24THRUST_300001_SM_1000_NS6detail15normal_iteratorINSD_10device_ptrIfEEEEyS9_fNS7_10__identityEEEvT0_PT3_T1_NS0_13GridEvenShareISN_EET2_T4_:
.text._ZN3cub18CUB_300001_SM_10006detail6reduce18DeviceReduceKernelINS2_10policy_hubIfyN4cuda3std3__44plusIfEEE10Policy1000EN6thrust24THRUST_300001_SM_1000_NS6detail15normal_iteratorINSD_10device_ptrIfEEEEyS9_fNS7_10__identityEEEvT0_PT3_T1_NS0_13GridEvenShareISN_EET2_T4_:
[----:B------:R-:W-:Y:S08]  /*0000*/  LDC R1, c[0x0][0x37c] ;  /* 0x0000df00ff017b82 */ /* 0x000ff00000000800 */
[----:B------:R-:W0:Y:S01]  /*0010*/  S2UR UR16, SR_CTAID.X ;  /* 0x00000000001079c3 */ /* 0x000e220000002500 */
[----:B------:R-:W1:Y:S01]  /*0020*/  LDCU.64 UR8, c[0x0][0x3b8] ;  /* 0x00007700ff0877ac */ /* 0x000e620008000a00 */
[----:B------:R-:W-:Y:S01]  /*0030*/  BSSY.RECONVERGENT B0, `(.L_x_57) ;  /* 0x0000229000007945 */ /* 0x000fe20003800200 */
[----:B------:R-:W2:Y:S01]  /*0040*/  LDCU UR5, c[0x0][0x3c0] ;  /* 0x00007800ff0577ac */ /* 0x000ea20008000800 */
[----:B------:R-:W3:Y:S01]  /*0050*/  LDCU.64 UR14, c[0x0][0x358] ;  /* 0x00006b00ff0e77ac */ /* 0x000ee20008000a00 */
[----:B-1----:R-:W-:-:S02]  /*0060*/  IMAD.U32 R2, RZ, RZ, UR8 ;  /* 0x00000008ff027e24 */ /* 0x002fc4000f8e00ff */
[----:B------:R-:W-:Y:S01]  /*0070*/  IMAD.U32 R3, RZ, RZ, UR9 ;  /* 0x00000009ff037e24 */ /* 0x000fe2000f8e00ff */
[----:B--2---:R-:W-:Y:S02]  /*0080*/  USHF.L.U32 UR5, UR5, 0xc, URZ ;  /* 0x0000000c05057899 */ /* 0x004fe400080006ff */
[----:B0-----:R-:W-:Y:S02]  /*0090*/  USHF.L.U32 UR7, UR16, 0xc, URZ ;  /* 0x0000000c10077899 */ /* 0x001fe400080006ff */
[----:B------:R-:W-:-:S04]  /*00a0*/  USHF.R.S32.HI UR4, URZ, 0x1f, UR5 ;  /* 0x0000001fff047899 */ /* 0x000fc80008011405 */
[----:B------:R-:W-:-:S04]  /*00b0*/  IADD3 R23, P1, PT, R2, -UR7, RZ ;  /* 0x8000000702177c10 */ /* 0x000fc8000ff3e0ff */
[----:B------:R-:W-:Y:S02]  /*00c0*/  ISETP.GT.U32.AND P0, PT, R23, 0xfff, PT ;  /* 0x00000fff1700780c */ /* 0x000fe40003f04070 */
[----:B------:R-:W-:-:S04]  /*00d0*/  IADD3.X R22, PT, PT, R3, -0x1, RZ, P1, !PT ;  /* 0xffffffff03167810 */ /* 0x000fc80000ffe4ff */
[----:B------:R-:W-:-:S13]  /*00e0*/  ISETP.GT.U32.AND.EX P0, PT, R22, RZ, PT, P0 ;  /* 0x000000ff1600720c */ /* 0x000fda0003f04100 */
[----:B---3--:R-:W-:Y:S05]  /*00f0*/  @P0 BRA `(.L_x_58) ;  /* 0x0000000c00c40947 */ /* 0x008fea0003800000 */
[----:B------:R-:W0:Y:S01]  /*0100*/  S2R R0, SR_TID.X ;  /* 0x0000000000007919 */ /* 0x000e220000002100 */
[----:B------:R-:W-:Y:S01]  /*0110*/  IADD3 R5, PT, PT, R2, -UR7, RZ ;  /* 0x8000000702057c10 */ /* 0x000fe2000fffe0ff */
[----:B------:R-:W-:Y:S01]  /*0120*/  BSSY.RECONVERGENT B1, `(.L_x_59) ;  /* 0x000000a000017945 */ /* 0x000fe20003800200 */
[----:B------:R-:W-:Y:S02]  /*0130*/  IMAD.MOV.U32 R4, RZ, RZ, RZ ;  /* 0x000000ffff047224 */ /* 0x000fe400078e00ff */
[----:B0-----:R-:W-:Y:S02]  /*0140*/  ISETP.GE.AND P0, PT, R0, R5, PT ;  /* 0x000000050000720c */ /* 0x001fe40003f06270 */
[----:B------:R-:W-:-:S11]  /*0150*/  MOV R6, R0 ;  /* 0x0000000000067202 */ /* 0x000fd60000000f00 */
[----:B------:R-:W-:Y:S05]  /*0160*/  @P0 BRA `(.L_x_60) ;  /* 0x0000000000140947 */ /* 0x000fea0003800000 */
[----:B------:R-:W0:Y:S01]  /*0170*/  LDC.64 R8, c[0x0][0x380] ;  /* 0x0000e000ff087b82 */ /* 0x000e220000000a00 */
[----:B------:R-:W-:-:S04]  /*0180*/  VIADD R3, R0, UR7 ;  /* 0x0000000700037c36 */ /* 0x000fc80008000000 */
[----:B0-----:R-:W-:-:S05]  /*0190*/  IMAD.WIDE.U32 R8, R3, 0x4, R8 ;  /* 0x0000000403087825 */ /* 0x001fca00078e0008 */
[----:B------:R0:W5:Y:S01]  /*01a0*/  LDG.E R4, desc[UR14][R8.64] ;  /* 0x0000000e08047981 */ /* 0x000162000c1e1900 */
[----:B------:R-:W-:-:S07]  /*01b0*/  IADD3 R6, PT, PT, R0, 0x100, RZ ;  /* 0x0000010000067810 */ /* 0x000fce0007ffe0ff */
.L_x_60:
[----:B------:R-:W-:Y:S05]  /*01c0*/  BSYNC.RECONVERGENT B1 ;  /* 0x0000000000017941 */ /* 0x000fea0003800200 */
.L_x_59:
[----:B------:R-:W-:Y:S01]  /*01d0*/  ISETP.GE.AND P0, PT, R6, R5, PT ;  /* 0x000000050600720c */ /* 0x000fe20003f06270 */
[----:B------:R-:W-:-:S12]  /*01e0*/  BSSY.RECONVERGENT B1, `(.L_x_61) ;  /* 0x0000079000017945 */ /* 0x000fd80003800200 */
[----:B------:R-:W-:Y:S05]  /*01f0*/  @P0 BRA `(.L_x_62) ;  /* 0x0000000400dc0947 */ /* 0x000fea0003800000 */
[----:B------:R-:W-:Y:S01]  /*0200*/  LOP3.LUT R3, RZ, R6, RZ, 0x33, !PT ;  /* 0x00000006ff037212 */ /* 0x000fe200078e33ff */
[----:B------:R-:W-:Y:S03]  /*0210*/  BSSY.RECONVERGENT B2, `(.L_x_63) ;  /* 0x0000037000027945 */ /* 0x000fe60003800200 */
[----:B------:R-:W-:-:S04]  /*0220*/  IADD3 R3, PT, PT, R2, -UR7, R3 ;  /* 0x8000000702037c10 */ /* 0x000fc8000fffe003 */
[C---:B------:R-:W-:Y:S02]  /*0230*/  ISETP.GE.U32.AND P1, PT, R3.reuse, 0xf00, PT ;  /* 0x00000f000300780c */ /* 0x040fe40003f26070 */
[----:B------:R-:W-:-:S04]  /*0240*/  LEA.HI R7, R3, 0x1, RZ, 0x18 ;  /* 0x0000000103077811 */ /* 0x000fc800078fc0ff */
[----:B------:R-:W-:-:S04]  /*0250*/  LOP3.LUT R22, R7, 0xf, RZ, 0xc0, !PT ;  /* 0x0000000f07167812 */ /* 0x000fc800078ec0ff */
[----:B------:R-:W-:-:S03]  /*0260*/  ISETP.NE.AND P0, PT, R22, RZ, PT ;  /* 0x000000ff1600720c */ /* 0x000fc60003f05270 */
[----:B------:R-:W-:Y:S10]  /*0270*/  @!P1 BRA `(.L_x_64) ;  /* 0x0000000000c09947 */ /* 0x000ff40003800000 */
[----:B------:R-:W1:Y:S01]  /*0280*/  LDCU.64 UR8, c[0x0][0x380] ;  /* 0x00007000ff0877ac */ /* 0x000e620008000a00 */
[----:B------:R-:W-:Y:S01]  /*0290*/  IMAD.WIDE.U32 R2, R6, 0x4, RZ ;  /* 0x0000000406027825 */ /* 0x000fe200078e00ff */
[----:B------:R-:W-:Y:S01]  /*02a0*/  LOP3.LUT R11, R7, 0x1fffff0, RZ, 0xc0, !PT ;  /* 0x01fffff0070b7812 */ /* 0x000fe200078ec0ff */
[----:B------:R-:W-:-:S04]  /*02b0*/  UIMAD.WIDE.U32 UR4, UR16, 0x4000, URZ ;  /* 0x00004000100478a5 */ /* 0x000fc8000f8e00ff */
[----:B------:R-:W-:Y:S02]  /*02c0*/  IMAD.MOV R11, RZ, RZ, -R11 ;  /* 0x000000ffff0b7224 */ /* 0x000fe400078e0a0b */
[----:B------:R-:W-:Y:S02]  /*02d0*/  LOP3.LUT R2, R2, UR4, RZ, 0xfc, !PT ;  /* 0x0000000402027c12 */ /* 0x000fe4000f8efcff */
[----:B------:R-:W-:Y:S02]  /*02e0*/  LOP3.LUT R3, R3, UR5, RZ, 0xfc, !PT ;  /* 0x0000000503037c12 */ /* 0x000fe4000f8efcff */
[----:B-1----:R-:W-:-:S04]  /*02f0*/  IADD3 R2, P1, PT, R2, UR8, RZ ;  /* 0x0000000802027c10 */ /* 0x002fc8000ff3e0ff */
[----:B------:R-:W-:-:S04]  /*0300*/  IADD3 R2, P2, PT, R2, 0x2000, RZ ;  /* 0x0000200002027810 */ /* 0x000fc80007f5e0ff */
[----:B------:R-:W-:-:S09]  /*0310*/  IADD3.X R3, PT, PT, RZ, UR9, R3, P2, P1 ;  /* 0x00000009ff037c10 */ /* 0x000fd200097e2403 */
.L_x_65:
[----:B------:R-:W2:Y:S04]  /*0320*/  LDG.E R21, desc[UR14][R2.64+-0x2000] ;  /* 0xffe0000e02157981 */ /* 0x000ea8000c1e1900 */
[----:B------:R-:W3:Y:S04]  /*0330*/  LDG.E R20, desc[UR14][R2.64+-0x1c00] ;  /* 0xffe4000e02147981 */ /* 0x000ee8000c1e1900 */
[----:B------:R-:W4:Y:S04]  /*0340*/  LDG.E R23, desc[UR14][R2.64+-0x1800] ;  /* 0xffe8000e02177981 */ /* 0x000f28000c1e1900 */
        /* <DEDUP_REMOVED lines=11> */
[----:B0-----:R-:W4:Y:S04]  /*0400*/  LDG.E R9, desc[UR14][R2.64+0x1800] ;  /* 0x0018000e02097981 */ /* 0x001f28000c1e1900 */
[----:B------:R0:W4:Y:S01]  /*0410*/  LDG.E R8, desc[UR14][R2.64+0x1c00] ;  /* 0x001c000e02087981 */ /* 0x000122000c1e1900 */
[----:B------:R-:W-:-:S02]  /*0420*/  IADD3 R11, PT, PT, R11, 0x10, RZ ;  /* 0x000000100b0b7810 */ /* 0x000fc40007ffe0ff */
[----:B------:R-:W-:Y:S02]  /*0430*/  IADD3 R6, PT, PT, R6, 0x1000, RZ ;  /* 0x0000100006067810 */ /* 0x000fe40007ffe0ff */
[----:B------:R-:W-:Y:S02]  /*0440*/  ISETP.NE.AND P1, PT, R11, RZ, PT ;  /* 0x000000ff0b00720c */ /* 0x000fe40003f25270 */
[----:B0-----:R-:W-:-:S05]  /*0450*/  IADD3 R2, P2, PT, R2, 0x4000, RZ ;  /* 0x0000400002027810 */ /* 0x001fca0007f5e0ff */
[----:B------:R-:W-:Y:S02]  /*0460*/  IMAD.X R3, RZ, RZ, R3, P2 ;  /* 0x000000ffff037224 */ /* 0x000fe400010e0603 */
        /* <DEDUP_REMOVED lines=16> */
[----:B------:R-:W-:Y:S06]  /*0570*/  @P1 BRA `(.L_x_65) ;  /* 0xfffffffc00681947 */ /* 0x000fec000383ffff */
.L_x_64:
[----:B------:R-:W-:Y:S05]  /*0580*/  BSYNC.RECONVERGENT B2 ;  /* 0x0000000000027941 */ /* 0x000fea0003800200 */
.L_x_63:
[----:B------:R-:W-:Y:S05]  /*0590*/  @!P0 BRA `(.L_x_62) ;  /* 0x0000000000f48947 */ /* 0x000fea0003800000 */
[----:B------:R-:W-:Y:S01]  /*05a0*/  ISETP.GE.U32.AND P0, PT, R22, 0x8, PT ;  /* 0x000000081600780c */ /* 0x000fe20003f06070 */
[----:B------:R-:W-:Y:S01]  /*05b0*/  BSSY.RECONVERGENT B2, `(.L_x_66) ;  /* 0x000001a000027945 */ /* 0x000fe20003800200 */
[----:B------:R-:W-:-:S04]  /*05c0*/  LOP3.LUT R10, R7, 0x7, RZ, 0xc0, !PT ;  /* 0x00000007070a7812 */ /* 0x000fc800078ec0ff */
[----:B------:R-:W-:-:S07]  /*05d0*/  ISETP.NE.AND P1, PT, R10, RZ, PT ;  /* 0x000000ff0a00720c */ /* 0x000fce0003f25270 */
[----:B------:R-:W-:Y:S06]  /*05e0*/  @!P0 BRA `(.L_x_67) ;  /* 0x0000000000588947 */ /* 0x000fec0003800000 */
[----:B------:R-:W1:Y:S01]  /*05f0*/  LDCU.64 UR4, c[0x0][0x380] ;  /* 0x00007000ff0477ac */ /* 0x000e620008000a00 */
[----:B------:R-:W-:-:S04]  /*0600*/  IADD3 R3, P0, PT, R6, UR7, RZ ;  /* 0x0000000706037c10 */ /* 0x000fc8000ff1e0ff */
[----:B0-----:R-:W-:Y:S02]  /*0610*/  LEA.HI.X.SX32 R8, R6, RZ, 0x1, P0 ;  /* 0x000000ff06087211 */ /* 0x001fe400000f0eff */
[----:B-1----:R-:W-:-:S04]  /*0620*/  LEA R2, P0, R3, UR4, 0x2 ;  /* 0x0000000403027c11 */ /* 0x002fc8000f8010ff */
[----:B------:R-:W-:-:S05]  /*0630*/  LEA.HI.X R3, R3, UR5, R8, 0x2, P0 ;  /* 0x0000000503037c11 */ /* 0x000fca00080f1408 */
[----:B------:R-:W2:Y:S04]  /*0640*/  LDG.E R9, desc[UR14][R2.64] ;  /* 0x0000000e02097981 */ /* 0x000ea8000c1e1900 */
[----:B------:R-:W3:Y:S04]  /*0650*/  LDG.E R8, desc[UR14][R2.64+0x400] ;  /* 0x0004000e02087981 */ /* 0x000ee8000c1e1900 */
[----:B------:R-:W4:Y:S04]  /*0660*/  LDG.E R11, desc[UR14][R2.64+0x800] ;  /* 0x0008000e020b7981 */ /* 0x000f28000c1e1900 */
[----:B------:R-:W4:Y:S04]  /*0670*/  LDG.E R13, desc[UR14][R2.64+0xc00] ;  /* 0x000c000e020d7981 */ /* 0x000f28000c1e1900 */
[----:B------:R-:W4:Y:S04]  /*0680*/  LDG.E R15, desc[UR14][R2.64+0x1000] ;  /* 0x0010000e020f7981 */ /* 0x000f28000c1e1900 */
[----:B------:R-:W4:Y:S04]  /*0690*/  LDG.E R17, desc[UR14][R2.64+0x1400] ;  /* 0x0014000e02117981 */ /* 0x000f28000c1e1900 */
[----:B------:R-:W4:Y:S04]  /*06a0*/  LDG.E R19, desc[UR14][R2.64+0x1800] ;  /* 0x0018000e02137981 */ /* 0x000f28000c1e1900 */
[----:B------:R-:W4:Y:S01]  /*06b0*/  LDG.E R21, desc[UR14][R2.64+0x1c00] ;  /* 0x001c000e02157981 */ /* 0x000f22000c1e1900 */
[----:B------:R-:W-:-:S02]  /*06c0*/  VIADD R6, R6, 0x800 ;  /* 0x0000080006067836 */ /* 0x000fc40000000000 */
        /* <DEDUP_REMOVED lines=8> */
.L_x_67:
[----:B------:R-:W-:Y:S05]  /*0750*/  BSYNC.RECONVERGENT B2 ;  /* 0x0000000000027941 */ /* 0x000fea0003800200 */
.L_x_66:
        /* <DEDUP_REMOVED lines=14> */
[----:B------:R-:W4:Y:S01]  /*0840*/  LDG.E R13, desc[UR14][R2.64+0xc00] ;  /* 0x000c000e020d7981 */ /* 0x000f22000c1e1900 */
[----:B------:R-:W-:Y:S01]  /*0850*/  IADD3 R6, PT, PT, R6, 0x400, RZ ;  /* 0x0000040006067810 */ /* 0x000fe20007ffe0ff */
[----:B--2--5:R-:W-:-:S04]  /*0860*/  FADD R9, R4, R9 ;  /* 0x0000000904097221 */ /* 0x024fc80000000000 */
[----:B---3--:R-:W-:-:S04]  /*0870*/  FADD R8, R9, R8 ;  /* 0x0000000809087221 */ /* 0x008fc80000000000 */
[----:B----4-:R-:W-:-:S04]  /*0880*/  FADD R8, R8, R11 ;  /* 0x0000000b08087221 */ /* 0x010fc80000000000 */
[----:B------:R-:W-:-:S07]  /*0890*/  FADD R4, R8, R13 ;  /* 0x0000000d08047221 */ /* 0x000fce0000000000 */
.L_x_69:
[----:B------:R-:W-:Y:S05]  /*08a0*/  BSYNC.RECONVERGENT B2 ;  /* 0x0000000000027941 */ /* 0x000fea0003800200 */
.L_x_68:
[----:B------:R-:W-:Y:S05]  /*08b0*/  @!P1 BRA `(.L_x_62) ;  /* 0x00000000002c9947 */ /* 0x000fea0003800000 */
[----:B------:R-:W1:Y:S01]  /*08c0*/  LDC.64 R2, c[0x0][0x380] ;  /* 0x0000e000ff027b82 */ /* 0x000e620000000a00 */
[----:B0-----:R-:W-:Y:S01]  /*08d0*/  IMAD.U32 R9, RZ, RZ, UR16 ;  /* 0x00000010ff097e24 */ /* 0x001fe2000f8e00ff */
[----:B------:R-:W-:-:S03]  /*08e0*/  IADD3 R7, PT, PT, -R7, RZ, RZ ;  /* 0x000000ff07077210 */ /* 0x000fc60007ffe1ff */
[----:B-1----:R-:W-:-:S07]  /*08f0*/  IMAD.WIDE.U32 R2, R9, 0x4000, R2 ;  /* 0x0000400009027825 */ /* 0x002fce00078e0002 */
.L_x_70:
[----:B------:R-:W-:-:S06]  /*0900*/  IMAD.WIDE R8, R6, 0x4, R2 ;  /* 0x0000000406087825 */ /* 0x000fcc00078e0202 */
[----:B------:R-:W2:Y:S01]  /*0910*/  LDG.E R9, desc[UR14][R8.64] ;  /* 0x0000000e08097981 */ /* 0x000ea2000c1e1900 */
[----:B------:R-:W-:Y:S01]  /*0920*/  VIADD R7, R7, 0x1 ;  /* 0x0000000107077836 */ /* 0x000fe20000000000 */
[----:B------:R-:W-:-:S04]  /*0930*/  IADD3 R6, PT, PT, R6, 0x100, RZ ;  /* 0x0000010006067810 */ /* 0x000fc80007ffe0ff */
[----:B------:R-:W-:Y:S01]  /*0940*/  ISETP.NE.AND P0, PT, R7, RZ, PT ;  /* 0x000000ff0700720c */ /* 0x000fe20003f05270 */
[----:B--2--5:R-:W-:-:S12]  /*0950*/  FADD R4, R9, R4 ;  /* 0x0000000409047221 */ /* 0x024fd80000000000 */
[----:B------:R-:W-:Y:S05]  /*0960*/  @P0 BRA `(.L_x_70) ;  /* 0xfffffffc00e40947 */ /* 0x000fea000383ffff */
.L_x_62:
[----:B------:R-:W-:Y:S05]  /*0970*/  BSYNC.RECONVERGENT B1 ;  /* 0x0000000000017941 */ /* 0x000fea0003800200 */
.L_x_61:
[----:B------:R-:W-:Y:S01]  /*0980*/  ISETP.GE.AND P0, PT, R5, 0x100, PT ;  /* 0x000001000500780c */ /* 0x000fe20003f06270 */
[----:B-----5:R-:W-:-:S12]  /*0990*/  IMAD.MOV.U32 R11, RZ, RZ, R4 ;  /* 0x000000ffff0b7224 */ /* 0x020fd800078e0004 */
[----:B------:R-:W-:Y:S05]  /*09a0*/  @!P0 BRA `(.L_x_71) ;  /* 0x0000000000ac8947 */ /* 0x000fea0003800000 */
[----:B------:R-:W1:Y:S01]  /*09b0*/  S2R R7, SR_LANEID ;  /* 0x0000000000077919 */ /* 0x000e620000000000 */
[----:B------:R-:W2:Y:S02]  /*09c0*/  SHFL.DOWN PT, R2, R11, 0x1, 0x1f ;  /* 0x08201f000b027f89 */ /* 0x000ea400000e0000 */
[----:B--2---:R-:W-:Y:S01]  /*09d0*/  FADD R2, R2, R11 ;  /* 0x0000000b02027221 */ /* 0x004fe20000000000 */
[C---:B-1----:R-:W-:Y:S02]  /*09e0*/  ISETP.GT.AND P0, PT, R7.reuse, 0x1e, PT ;  /* 0x0000001e0700780c */ /* 0x042fe40003f04270 */
[----:B------:R-:W-:Y:S02]  /*09f0*/  ISETP.NE.AND P1, PT, R7, RZ, PT ;  /* 0x000000ff0700720c */ /* 0x000fe40003f25270 */
[----:B------:R-:W-:Y:S02]  /*0a00*/  FSEL R2, R11, R2, P0 ;  /* 0x000000020b027208 */ /* 0x000fe40000000000 */
[----:B------:R-:W-:-:S03]  /*0a10*/  ISETP.GT.AND P0, PT, R7, 0x1d, PT ;  /* 0x0000001d0700780c */ /* 0x000fc60003f04270 */
[----:B------:R-:W1:Y:S06]  /*0a20*/  SHFL.DOWN PT, R3, R2, 0x2, 0x1f ;  /* 0x08401f0002037f89 */ /* 0x000e6c00000e0000 */
[----:B------:R-:W2:Y:S01]  /*0a30*/  @!P1 S2R R6, SR_CgaCtaId ;  /* 0x0000000000069919 */ /* 0x000ea20000008800 */
[----:B------:R-:W-:Y:S02]  /*0a40*/  @!P1 MOV R5, 0x400 ;  /* 0x0000040000059802 */ /* 0x000fe40000000f00 */
[----:B------:R-:W-:-:S04]  /*0a50*/  @!P1 SHF.R.U32.HI R4, RZ, 0x3, R0 ;  /* 0x00000003ff049819 */ /* 0x000fc80000011600 */
[----:B------:R-:W-:Y:S01]  /*0a60*/  @!P1 LOP3.LUT R4, R4, 0x7c, RZ, 0xc0, !PT ;  /* 0x0000007c04049812 */ /* 0x000fe200078ec0ff */
[----:B-1----:R-:W-:Y:S01]  /*0a70*/  @!P0 FADD R2, R2, R3 ;  /* 0x0000000302028221 */ /* 0x002fe20000000000 */
[----:B------:R-:W-:-:S04]  /*0a80*/  ISETP.GT.AND P0, PT, R7, 0x1b, PT ;  /* 0x0000001b0700780c */ /* 0x000fc80003f04270 */
[----:B------:R-:W1:Y:S01]  /*0a90*/  SHFL.DOWN PT, R3, R2, 0x4, 0x1f ;  /* 0x08801f0002037f89 */ /* 0x000e6200000e0000 */
[----:B--2---:R-:W-:-:S04]  /*0aa0*/  @!P1 LEA R5, R6, R5, 0x18 ;  /* 0x0000000506059211 */ /* 0x004fc800078ec0ff */
[----:B------:R-:W-:-:S04]  /*0ab0*/  @!P1 IADD3 R4, PT, PT, R4, R5, RZ ;  /* 0x0000000504049210 */ /* 0x000fc80007ffe0ff */
[----:B-1----:R-:W-:Y:S01]  /*0ac0*/  @!P0 FADD R2, R2, R3 ;  /* 0x0000000302028221 */ /* 0x002fe20000000000 */
[----:B------:R-:W-:-:S04]  /*0ad0*/  ISETP.GT.AND P0, PT, R7, 0x17, PT ;  /* 0x000000170700780c */ /* 0x000fc80003f04270 */
[----:B------:R-:W1:Y:S09]  /*0ae0*/  SHFL.DOWN PT, R3, R2, 0x8, 0x1f ;  /* 0x09001f0002037f89 */ /* 0x000e7200000e0000 */
[----:B-1----:R-:W-:Y:S01]  /*0af0*/  @!P0 FADD R2, R2, R3 ;  /* 0x0000000302028221 */ /* 0x002fe20000000000 */
[----:B------:R-:W-:-:S04]  /*0b00*/  ISETP.NE.AND P0, PT, R0, RZ, PT ;  /* 0x000000ff0000720c */ /* 0x000fc80003f05270 */
[----:B------:R-:W1:Y:S02]  /*0b10*/  SHFL.DOWN PT, R3, R2, 0x10, 0x1f ;  /* 0x0a001f0002037f89 */ /* 0x000e6400000e0000 */
[----:B-1----:R-:W-:-:S05]  /*0b20*/  FADD R3, R2, R3 ;  /* 0x0000000302037221 */ /* 0x002fca0000000000 */
[----:B------:R2:W-:Y:S01]  /*0b30*/  @!P1 STS [R4+0x8], R3 ;  /* 0x0000080304009388 */ /* 0x0005e20000000800 */
[----:B------:R-:W-:Y:S01]  /*0b40*/  BAR.SYNC.DEFER_BLOCKING 0x0 ;  /* 0x0000000000007b1d */ /* 0x000fe20000010000 */
[----:B------:R-:W-:-:S04]  /*0b50*/  ISETP.GT.AND P1, PT, R7, 0xf, PT ;  /* 0x0000000f0700780c */ /* 0x000fc80003f24270 */
[----:B0-----:R-:W-:Y:S01]  /*0b60*/  FSEL R9, R2, R3, P1 ;  /* 0x0000000302097208 */ /* 0x001fe20000800000 */
[----:B------:R-:W-:Y:S08]  /*0b70*/  @P0 BRA `(.L_x_72) ;  /* 0x0000001400d00947 */ /* 0x000ff00003800000 */
[----:B------:R-:W0:Y:S01]  /*0b80*/  S2UR UR5, SR_CgaCtaId ;  /* 0x00000000000579c3 */ /* 0x000e220000008800 */
[----:B------:R-:W-:Y:S02]  /*0b90*/  UMOV UR4, 0x400 ;  /* 0x0000040000047882 */ /* 0x000fe40000000000 */
[----:B0-----:R-:W-:-:S09]  /*0ba0*/  ULEA UR4, UR5, UR4, 0x18 ;  /* 0x0000000405047291 */ /* 0x001fd2000f8ec0ff */
[----:B------:R-:W0:Y:S04]  /*0bb0*/  LDS R0, [UR4+0xc] ;  /* 0x00000c04ff007984 */ /* 0x000e280008000800 */
[----:B--2---:R-:W1:Y:S04]  /*0bc0*/  LDS.128 R4, [UR4+0x10] ;  /* 0x00001004ff047984 */ /* 0x004e680008000c00 */
        /* <DEDUP_REMOVED lines=9> */
.L_x_71:
[----:B0-----:R-:W0:Y:S01]  /*0c60*/  S2R R9, SR_LANEID ;  /* 0x0000000000097919 */ /* 0x001e220000000000 */
[----:B------:R-:W-:-:S05]  /*0c70*/  LOP3.LUT R2, R0, 0x3e0, RZ, 0xc0, !PT ;  /* 0x000003e000027812 */ /* 0x000fca00078ec0ff */
[----:B------:R-:W-:Y:S01]  /*0c80*/  VIADD R4, R2, 0x20 ;  /* 0x0000002002047836 */ /* 0x000fe20000000000 */
[----:B------:R-:W-:-:S04]  /*0c90*/  LOP3.LUT R2, RZ, R2, RZ, 0x33, !PT ;  /* 0x00000002ff027212 */ /* 0x000fc800078e33ff */
[----:B------:R-:W-:Y:S02]  /*0ca0*/  ISETP.GT.AND P0, PT, R4, R5, PT ;  /* 0x000000050400720c */ /* 0x000fe40003f04270 */
[----:B------:R-:W-:-:S04]  /*0cb0*/  IADD3 R2, PT, PT, R5, R2, RZ ;  /* 0x0000000205027210 */ /* 0x000fc80007ffe0ff */
[----:B------:R-:W-:-:S05]  /*0cc0*/  SEL R2, R2, 0x1f, P0 ;  /* 0x0000001f02027807 */ /* 0x000fca0000000000 */
[----:B------:R-:W1:Y:S01]  /*0cd0*/  SHFL.DOWN PT, R3, R11, 0x1, R2 ;  /* 0x082000000b037989 */ /* 0x000e6200000e0002 */
[C---:B0-----:R-:W-:Y:S01]  /*0ce0*/  ISETP.GE.AND P0, PT, R9.reuse, R2, PT ;  /* 0x000000020900720c */ /* 0x041fe20003f06270 */
[C---:B------:R-:W-:Y:S01]  /*0cf0*/  VIADD R7, R9.reuse, 0x2 ;  /* 0x0000000209077836 */ /* 0x040fe20000000000 */
[----:B------:R-:W-:-:S11]  /*0d00*/  ISETP.NE.AND P1, PT, R9, RZ, PT ;  /* 0x000000ff0900720c */ /* 0x000fd60003f25270 */
[----:B-1----:R-:W-:Y:S01]  /*0d10*/  @!P0 FADD R11, R3, R11 ;  /* 0x0000000b030b8221 */ /* 0x002fe20000000000 */
[----:B------:R-:W-:Y:S01]  /*0d20*/  ISETP.GT.AND P0, PT, R7, R2, PT ;  /* 0x000000020700720c */ /* 0x000fe20003f04270 */
[----:B------:R-:W0:Y:S01]  /*0d30*/  @!P1 S2R R13, SR_CgaCtaId ;  /* 0x00000000000d9919 */ /* 0x000e220000008800 */
[----:B------:R-:W-:Y:S02]  /*0d40*/  IADD3 R7, PT, PT, R9, 0x4, RZ ;  /* 0x0000000409077810 */ /* 0x000fe40007ffe0ff */
[----:B------:R-:W-:Y:S01]  /*0d50*/  @!P1 MOV R6, 0x400 ;  /* 0x0000040000069802 */ /* 0x000fe20000000f00 */
[----:B------:R-:W1:Y:S01]  /*0d60*/  SHFL.DOWN PT, R3, R11, 0x2, R2 ;  /* 0x084000000b037989 */ /* 0x000e6200000e0002 */
[----:B------:R-:W-:-:S04]  /*0d70*/  @!P1 SHF.R.U32.HI R4, RZ, 0x3, R0 ;  /* 0x00000003ff049819 */ /* 0x000fc80000011600 */
[----:B------:R-:W-:-:S03]  /*0d80*/  @!P1 LOP3.LUT R4, R4, 0x7c, RZ, 0xc0, !PT ;  /* 0x0000007c04049812 */ /* 0x000fc600078ec0ff */
[----:B-1----:R-:W-:Y:S01]  /*0d90*/  @!P0 FADD R11, R11, R3 ;  /* 0x000000030b0b8221 */ /* 0x002fe20000000000 */
[----:B------:R-:W-:Y:S01]  /*0da0*/  ISETP.GT.AND P0, PT, R7, R2, PT ;  /* 0x000000020700720c */ /* 0x000fe20003f04270 */
[----:B------:R-:W-:Y:S01]  /*0db0*/  VIADD R7, R9, 0x8 ;  /* 0x0000000809077836 */ /* 0x000fe20000000000 */
[----:B0-----:R-:W-:Y:S02]  /*0dc0*/  @!P1 LEA R13, R13, R6, 0x18 ;  /* 0x000000060d0d9211 */ /* 0x001fe400078ec0ff */
[----:B------:R-:W0:Y:S03]  /*0dd0*/  SHFL.DOWN PT, R3, R11, 0x4, R2 ;  /* 0x088000000b037989 */ /* 0x000e2600000e0002 */
[----:B------:R-:W-:-:S06]  /*0de0*/  @!P1 IMAD.IADD R4, R4, 0x1, R13 ;  /* 0x0000000104049824 */ /* 0x000fcc00078e020d */
[----:B0-----:R-:W-:Y:S01]  /*0df0*/  @!P0 FADD R11, R11, R3 ;  /* 0x000000030b0b8221 */ /* 0x001fe20000000000 */
[-C--:B------:R-:W-:Y:S02]  /*0e00*/  ISETP.GT.AND P0, PT, R7, R2.reuse, PT ;  /* 0x000000020700720c */ /* 0x080fe40003f04270 */
[----:B------:R-:W-:Y:S02]  /*0e10*/  IADD3 R7, PT, PT, R9, 0x10, RZ ;  /* 0x0000001009077810 */ /* 0x000fe40007ffe0ff */
[----:B------:R-:W0:Y:S09]  /*0e20*/  SHFL.DOWN PT, R3, R11, 0x8, R2 ;  /* 0x090000000b037989 */ /* 0x000e3200000e0002 */
[----:B0-----:R-:W-:Y:S01]  /*0e30*/  @!P0 FADD R11, R11, R3 ;  /* 0x000000030b0b8221 */ /* 0x001fe20000000000 */
[----:B------:R-:W-:-:S04]  /*0e40*/  ISETP.GT.AND P0, PT, R7, R2, PT ;  /* 0x000000020700720c */ /* 0x000fc80003f04270 */
[----:B------:R-:W0:Y:S09]  /*0e50*/  SHFL.DOWN PT, R3, R11, 0x10, R2 ;  /* 0x0a0000000b037989 */ /* 0x000e3200000e0002 */
        /* <DEDUP_REMOVED lines=13> */
[----:B------:R-:W1:Y:S04]  /*0f30*/  LDS R0, [UR4+0xc] ;  /* 0x00000c04ff007984 */ /* 0x000e680008000800 */
[----:B------:R-:W0:Y:S04]  /*0f40*/  LDS.128 R12, [UR4+0x10] ;  /* 0x00001004ff0c7984 */ /* 0x000e280008000c00 */
[----:B------:R-:W2:Y:S01]  /*0f50*/  LDS.64 R2, [UR4+0x20] ;  /* 0x00002004ff027984 */ /* 0x000ea20008000a00 */
[----:B-1----:R-:W-:Y:S01]  /*0f60*/  @P2 FADD R9, R9, R0 ;  /* 0x0000000009092221 */ /* 0x002fe20000000000 */
[----:B------:R-:W-:-:S03]  /*0f70*/  ISETP.GT.AND P2, PT, R5, 0xa0, PT ;  /* 0x000000a00500780c */ /* 0x000fc60003f44270 */
[----:B0-----:R-:W-:Y:S01]  /*0f80*/  @P4 FADD R9, R9, R12 ;  /* 0x0000000c09094221 */ /* 0x001fe20000000000 */
        /* <DEDUP_REMOVED lines=8> */
.L_x_58:
[----:B------:R-:W0:Y:S01]  /*1010*/  S2R R0, SR_TID.X ;  /* 0x0000000000007919 */ /* 0x000e220000002100 */
[----:B------:R-:W1:Y:S01]  /*1020*/  LDC.64 R4, c[0x0][0x380] ;  /* 0x0000e000ff047b82 */ /* 0x000e620000000a00 */
[----:B0-----:R-:W-:-:S04]  /*1030*/  VIADD R7, R0, UR7 ;  /* 0x0000000700077c36 */ /* 0x001fc80008000000 */
[----:B-1----:R-:W-:-:S05]  /*1040*/  IMAD.WIDE.U32 R4, R7, 0x4, R4 ;  /* 0x0000000407047825 */ /* 0x002fca00078e0004 */
[----:B------:R-:W2:Y:S04]  /*1050*/  LDG.E R7, desc[UR14][R4.64] ;  /* 0x0000000e04077981 */ /* 0x000ea8000c1e1900 */
[----:B------:R-:W2:Y:S04]  /*1060*/  LDG.E R8, desc[UR14][R4.64+0x400] ;  /* 0x0004000e04087981 */ /* 0x000ea8000c1e1900 */
[----:B------:R-:W3:Y:S04]  /*1070*/  LDG.E R9, desc[UR14][R4.64+0x800] ;  /* 0x0008000e04097981 */ /* 0x000ee8000c1e1900 */
[----:B------:R-:W3:Y:S04]  /*1080*/  LDG.E R10, desc[UR14][R4.64+0xc00] ;  /* 0x000c000e040a7981 */ /* 0x000ee8000c1e1900 */
[----:B------:R-:W4:Y:S04]  /*1090*/  LDG.E R11, desc[UR14][R4.64+0x1000] ;  /* 0x0010000e040b7981 */ /* 0x000f28000c1e1900 */
[----:B------:R-:W4:Y:S04]  /*10a0*/  LDG.E R12, desc[UR14][R4.64+0x1400] ;  /* 0x0014000e040c7981 */ /* 0x000f28000c1e1900 */
[----:B------:R-:W5:Y:S04]  /*10b0*/  LDG.E R13, desc[UR14][R4.64+0x1800] ;  /* 0x0018000e040d7981 */ /* 0x000f68000c1e1900 */
        /* <DEDUP_REMOVED lines=8> */
[----:B------:R-:W5:Y:S01]  /*1140*/  LDG.E R21, desc[UR14][R4.64+0x3c00] ;  /* 0x003c000e04157981 */ /* 0x000f62000c1e1900 */
[----:B------:R-:W-:-:S04]  /*1150*/  ISETP.GE.U32.AND P0, PT, R23, UR5, PT ;  /* 0x0000000517007c0c */ /* 0x000fc8000bf06070 */
[----:B------:R-:W-:Y:S01]  /*1160*/  ISETP.GE.U32.AND.EX P0, PT, R22, UR4, PT, P0 ;  /* 0x0000000416007c0c */ /* 0x000fe2000bf06100 */
        /* <DEDUP_REMOVED lines=13> */
[----:B------:R-:W-:-:S04]  /*1240*/  FADD R6, R15, R6 ;  /* 0x000000060f067221 */ /* 0x000fc80000000000 */
[----:B------:R-:W-:Y:S01]  /*1250*/  FADD R7, R7, R6 ;  /* 0x0000000607077221 */ /* 0x000fe20000000000 */
[----:B------:R-:W-:Y:S06]  /*1260*/  @!P0 BRA `(.L_x_73) ;  /* 0x0000000c006c8947 */ /* 0x000fec0003800000 */
[----:B------:R-:W-:Y:S01]  /*1270*/  UIADD3 UR8, UP0, UPT, UR5, UR7, URZ ;  /* 0x0000000705087290 */ /* 0x000fe2000ff1e0ff */
[----:B------:R-:W-:Y:S01]  /*1280*/  IADD3 R23, P2, PT, R2, -0x1000, RZ ;  /* 0xfffff00002177810 */ /* 0x000fe20007f5e0ff */
[----:B------:R-:W0:Y:S01]  /*1290*/  LDCU.64 UR12, c[0x0][0x380] ;  /* 0x00007000ff0c77ac */ /* 0x000e220008000a00 */
[----:B------:R-:W-:Y:S02]  /*12a0*/  LOP3.LUT R5, RZ, R0, RZ, 0x33, !PT ;  /* 0x00000000ff057212 */ /* 0x000fe400078e33ff */
[----:B------:R-:W-:Y:S01]  /*12b0*/  IADD3.X R8, PT, PT, R3, -0x1, RZ, P2, !PT ;  /* 0xffffffff03087810 */ /* 0x000fe200017fe4ff */
[----:B------:R-:W-:Y:S01]  /*12c0*/  UIADD3.X UR9, UPT, UPT, URZ, UR4, URZ, UP0, !UPT ;  /* 0x00000004ff097290 */ /* 0x000fe200087fe4ff */
[----:B------:R-:W-:Y:S01]  /*12d0*/  ISETP.LT.U32.AND P0, PT, R23, UR8, PT ;  /* 0x0000000817007c0c */ /* 0x000fe2000bf01070 */
[----:B------:R-:W-:Y:S01]  /*12e0*/  UMOV UR6, UR5 ;  /* 0x0000000500067c82 */ /* 0x000fe20008000000 */
[----:B------:R-:W-:Y:S01]  /*12f0*/  IADD3 R9, P1, PT, R0, UR8, RZ ;  /* 0x0000000800097c10 */ /* 0x000fe2000ff3e0ff */
[----:B------:R-:W-:Y:S01]  /*1300*/  UMOV UR4, URZ ;  /* 0x000000ff00047c82 */ /* 0x000fe20008000000 */
[----:B------:R-:W-:Y:S01]  /*1310*/  IADD3 R5, PT, PT, R2, -UR5, R5 ;  /* 0x8000000502057c10 */ /* 0x000fe2000fffe005 */
[----:B------:R-:W-:Y:S01]  /*1320*/  UMOV UR10, UR8 ;  /* 0x00000008000a7c82 */ /* 0x000fe20008000000 */
[----:B------:R-:W-:Y:S01]  /*1330*/  MOV R11, UR9 ;  /* 0x00000009000b7c02 */ /* 0x000fe20008000f00 */
[----:B------:R-:W-:-:S03]  /*1340*/  IMAD.X R0, RZ, RZ, UR9, P1 ;  /* 0x00000009ff007e24 */ /* 0x000fc600088e06ff */
[----:B------:R-:W-:Y:S02]  /*1350*/  ISETP.GT.U32.AND.EX P0, PT, R11, R8, PT, P0 ;  /* 0x000000080b00720c */ /* 0x000fe40003f04100 */
[----:B0-----:R-:W-:-:S04]  /*1360*/  LEA R6, P2, R9, UR12, 0x2 ;  /* 0x0000000c09067c11 */ /* 0x001fc8000f8410ff */
[----:B------:R-:W-:Y:S02]  /*1370*/  IADD3 R6, P1, PT, R6, 0x2000, RZ ;  /* 0x0000200006067810 */ /* 0x000fe40007f3e0ff */
[----:B------:R-:W-:Y:S02]  /*1380*/  LEA.HI.X R9, R9, UR13, R0, 0x2, P2 ;  /* 0x0000000d09097c11 */ /* 0x000fe400090f1400 */
[----:B------:R-:W-:Y:S01]  /*1390*/  IADD3 R0, PT, PT, R5, -UR7, RZ ;  /* 0x8000000705007c10 */ /* 0x000fe2000fffe0ff */
[----:B------:R-:W-:Y:S02]  /*13a0*/  UMOV UR7, UR9 ;  /* 0x0000000900077c82 */ /* 0x000fe40008000000 */
[----:B------:R-:W-:Y:S01]  /*13b0*/  IMAD.X R9, RZ, RZ, R9, P1 ;  /* 0x000000ffff097224 */ /* 0x000fe200008e0609 */
[----:B------:R-:W-:Y:S06]  /*13c0*/  @P0 BRA `(.L_x_74) ;  /* 0x0000000400000947 */ /* 0x000fec0003800000 */
[----:B------:R-:W0:Y:S01]  /*13d0*/  LDC.64 R2, c[0x0][0x3b8] ;  /* 0x0000ee00ff027b82 */ /* 0x000e220000000a00 */
[----:B------:R-:W1:Y:S01]  /*13e0*/  LDCU.64 UR12, c[0x0][0x380] ;  /* 0x00007000ff0c77ac */ /* 0x000e620008000a00 */
[----:B------:R-:W-:Y:S01]  /*13f0*/  NOP ;  /* 0x0000000000007918 */ /* 0x000fe20000000000 */
.L_x_75:
[----:B------:R-:W2:Y:S02]  /*1400*/  S2R R5, SR_TID.X ;  /* 0x0000000000057919 */ /* 0x000ea40000002100 */
[----:B--2---:R-:W-:-:S04]  /*1410*/  IADD3 R5, P0, PT, R5, UR8, RZ ;  /* 0x0000000805057c10 */ /* 0x004fc8000ff1e0ff */
[----:B------:R-:W-:Y:S02]  /*1420*/  IADD3.X R10, PT, PT, RZ, UR9, RZ, P0, !PT ;  /* 0x00000009ff0a7c10 */ /* 0x000fe400087fe4ff */
[----:B-1----:R-:W-:-:S04]  /*1430*/  LEA R4, P0, R5, UR12, 0x2 ;  /* 0x0000000c05047c11 */ /* 0x002fc8000f8010ff */
[----:B------:R-:W-:-:S05]  /*1440*/  LEA.HI.X R5, R5, UR13, R10, 0x2, P0 ;  /* 0x0000000d05057c11 */ /* 0x000fca00080f140a */
        /* <DEDUP_REMOVED lines=15> */
[----:B------:R1:W5:Y:S01]  /*1540*/  LDG.E R22, desc[UR14][R4.64+0x3c00] ;  /* 0x003c000e04167981 */ /* 0x000362000c1e1900 */
[----:B------:R-:W-:-:S02]  /*1550*/  USHF.R.S32.HI UR11, URZ, 0x1f, UR5 ;  /* 0x0000001fff0b7899 */ /* 0x000fc40008011405 */
[----:B------:R-:W-:-:S04]  /*1560*/  UIADD3 UR6, UP0, UPT, UR5, UR10, URZ ;  /* 0x0000000a05067290 */ /* 0x000fc8000ff1e0ff */
[----:B------:R-:W-:Y:S01]  /*1570*/  UIADD3.X UR7, UPT, UPT, UR11, UR7, URZ, UP0, !UPT ;  /* 0x000000070b077290 */ /* 0x000fe200087fe4ff */
[----:B--2---:R-:W-:Y:S01]  /*1580*/  FADD R7, R24, R7 ;  /* 0x0000000718077221 */ /* 0x004fe20000000000 */
[----:B0-----:R-:W-:-:S04]  /*1590*/  IADD3 R24, P1, PT, R2, -UR8, RZ ;  /* 0x8000000802187c10 */ /* 0x001fc8000ff3e0ff */
[----:B------:R-:W-:Y:S02]  /*15a0*/  ISETP.GE.U32.AND P0, PT, R24, UR5, PT ;  /* 0x0000000518007c0c */ /* 0x000fe4000bf06070 */
[----:B-1----:R-:W-:Y:S01]  /*15b0*/  IADD3.X R4, PT, PT, R3, ~UR9, RZ, P1, !PT ;  /* 0x8000000903047c10 */ /* 0x002fe20008ffe4ff */
[----:B---3--:R-:W-:-:S03]  /*15c0*/  FADD R26, R25, R26 ;  /* 0x0000001a191a7221 */ /* 0x008fc60000000000 */
[----:B------:R-:W-:Y:S01]  /*15d0*/  ISETP.GE.U32.AND.EX P0, PT, R4, UR11, PT, P0 ;  /* 0x0000000b04007c0c */ /* 0x000fe2000bf06100 */
        /* <DEDUP_REMOVED lines=12> */
[----:B------:R-:W-:-:S04]  /*16a0*/  FADD R7, R7, R10 ;  /* 0x0000000a07077221 */ /* 0x000fc80000000000 */
[----:B------:R-:W-:Y:S01]  /*16b0*/  FADD R7, R22, R7 ;  /* 0x0000000716077221 */ /* 0x000fe20000000000 */
[----:B------:R-:W-:Y:S06]  /*16c0*/  @!P0 BRA `(.L_x_73) ;  /* 0x0000000800548947 */ /* 0x000fec0003800000 */
[----:B------:R-:W-:Y:S01]  /*16d0*/  UIADD3 UR8, UP0, UPT, UR5, UR8, URZ ;  /* 0x0000000805087290 */ /* 0x000fe2000ff1e0ff */
[----:B------:R-:W-:Y:S01]  /*16e0*/  MOV R5, R9 ;  /* 0x0000000900057202 */ /* 0x000fe20000000f00 */
[----:B------:R-:W-:Y:S01]  /*16f0*/  IMAD.U32 R11, RZ, RZ, UR5 ;  /* 0x00000005ff0b7e24 */ /* 0x000fe2000f8e00ff */
[----:B------:R-:W-:Y:S01]  /*1700*/  UIADD3 UR4, UPT, UPT, UR4, 0x1, URZ ;  /* 0x0000000104047890 */ /* 0x000fe2000fffe0ff */
[----:B------:R-:W-:Y:S01]  /*1710*/  IMAD.MOV.U32 R4, RZ, RZ, R6 ;  /* 0x000000ffff047224 */ /* 0x000fe200078e0006 */
[----:B------:R-:W-:Y:S01]  /*1720*/  UIADD3.X UR9, UPT, UPT, UR11, UR9, URZ, UP0, !UPT ;  /* 0x000000090b097290 */ /* 0x000fe200087fe4ff */
[----:B------:R-:W-:Y:S01]  /*1730*/  ISETP.LT.U32.AND P0, PT, R23, UR8, PT ;  /* 0x0000000817007c0c */ /* 0x000fe2000bf01070 */
[----:B------:R-:W-:Y:S01]  /*1740*/  VIADD R0, R0, -UR5 ;  /* 0x8000000500007c36 */ /* 0x000fe20008000000 */
[----:B------:R-:W-:Y:S01]  /*1750*/  UMOV UR10, UR6 ;  /* 0x00000006000a7c82 */ /* 0x000fe20008000000 */
[----:B------:R-:W-:Y:S02]  /*1760*/  IMAD.WIDE R4, R11, 0x4, R4 ;  /* 0x000000040b047825 */ /* 0x000fe400078e0204 */
[----:B------:R-:W-:-:S02]  /*1770*/  MOV R13, UR9 ;  /* 0x00000009000d7c02 */ /* 0x000fc40008000f00 */
[----:B------:R-:W-:Y:S01]  /*1780*/  IMAD.MOV.U32 R6, RZ, RZ, R4 ;  /* 0x000000ffff067224 */ /* 0x000fe200078e0004 */
[----:B------:R-:W-:Y:S02]  /*1790*/  MOV R9, R5 ;  /* 0x0000000500097202 */ /* 0x000fe40000000f00 */
[----:B------:R-:W-:-:S13]  /*17a0*/  ISETP.GT.U32.AND.EX P0, PT, R13, R8, PT, P0 ;  /* 0x000000080d00720c */ /* 0x000fda0003f04100 */
[----:B------:R-:W-:Y:S05]  /*17b0*/  @!P0 BRA `(.L_x_75) ;  /* 0xfffffffc00108947 */ /* 0x000fea000383ffff */
[----:B------:R-:W-:-:S05]  /*17c0*/  UMOV UR6, UR5 ;  /* 0x0000000500067c82 */ /* 0x000fca0008000000 */
.L_x_74:
[----:B------:R-:W0:Y:S01]  /*17d0*/  S2R R5, SR_TID.X ;  /* 0x0000000000057919 */ /* 0x000e220000002100 */
[C---:B------:R-:W-:Y:S01]  /*17e0*/  IADD3 R4, PT, PT, R2.reuse, -UR8, RZ ;  /* 0x8000000802047c10 */ /* 0x040fe2000fffe0ff */
[----:B------:R-:W-:Y:S01]  /*17f0*/  IMAD.U32 R8, RZ, RZ, UR9 ;  /* 0x00000009ff087e24 */ /* 0x000fe2000f8e00ff */
[----:B------:R-:W-:Y:S01]  /*1800*/  ISETP.LE.U32.AND P1, PT, R2, UR8, PT ;  /* 0x0000000802007c0c */ /* 0x000fe2000bf23070 */
[----:B------:R-:W-:Y:S01]  /*1810*/  BSSY.RECONVERGENT B1, `(.L_x_73) ;  /* 0x0000080000017945 */ /* 0x000fe20003800200 */
[----:B0-----:R-:W-:-:S04]  /*1820*/  ISETP.GE.AND P0, PT, R5, R4, PT ;  /* 0x000000040500720c */ /* 0x001fc80003f06270 */
[----:B------:R-:W-:-:S13]  /*1830*/  ISETP.GE.U32.OR.EX P0, PT, R8, R3, P0, P1 ;  /* 0x000000030800720c */ /* 0x000fda0000706510 */
[----:B------:R-:W-:Y:S05]  /*1840*/  @P0 BRA `(.L_x_76) ;  /* 0x0000000400f00947 */ /* 0x000fea0003800000 */
[----:B------:R-:W0:Y:S01]  /*1850*/  LDC R4, c[0x0][0x3c0] ;  /* 0x0000f000ff047b82 */ /* 0x000e220000000800 */
[----:B------:R-:W-:Y:S01]  /*1860*/  USHF.L.U32 UR5, UR16, 0xc, URZ ;  /* 0x0000000c10057899 */ /* 0x000fe200080006ff */
[----:B------:R-:W-:Y:S01]  /*1870*/  LOP3.LUT R3, RZ, R5, RZ, 0x33, !PT ;  /* 0x00000005ff037212 */ /* 0x000fe200078e33ff */
[----:B------:R-:W-:Y:S02]  /*1880*/  BSSY.RECONVERGENT B2, `(.L_x_77) ;  /* 0x0000037000027945 */ /* 0x000fe40003800200 */
[----:B------:R-:W-:-:S06]  /*1890*/  UIADD3 UR5, UPT, UPT, UR5, UR6, URZ ;  /* 0x0000000605057290 */ /* 0x000fcc000fffe0ff */
[----:B------:R-:W-:Y:S01]  /*18a0*/  IADD3 R2, PT, PT, R2, -UR5, R3 ;  /* 0x8000000502027c10 */ /* 0x000fe2000fffe003 */
[----:B0-----:R-:W-:Y:S01]  /*18b0*/  IMAD R3, R4, UR4, RZ ;  /* 0x0000000404037c24 */ /* 0x001fe2000f8e02ff */
[----:B------:R-:W-:-:S03]  /*18c0*/  MOV R4, R5 ;  /* 0x0000000500047202 */ /* 0x000fc60000000f00 */
[----:B------:R-:W-:-:S05]  /*18d0*/  IMAD R2, R3, -0x1000, R2 ;  /* 0xfffff00003027824 */ /* 0x000fca00078e0202 */
[C---:B------:R-:W-:Y:S02]  /*18e0*/  ISETP.GE.U32.AND P0, PT, R2.reuse, 0xf00, PT ;  /* 0x00000f000200780c */ /* 0x040fe40003f06070 */
[----:B------:R-:W-:-:S04]  /*18f0*/  LEA.HI R19, R2, 0x1, RZ, 0x18 ;  /* 0x0000000102137811 */ /* 0x000fc800078fc0ff */
[----:B------:R-:W-:-:S04]  /*1900*/  LOP3.LUT R21, R19, 0xf, RZ, 0xc0, !PT ;  /* 0x0000000f13157812 */ /* 0x000fc800078ec0ff */
[----:B------:R-:W-:-:S03]  /*1910*/  ISETP.NE.AND P1, PT, R21, RZ, PT ;  /* 0x000000ff1500720c */ /* 0x000fc60003f25270 */
[----:B------:R-:W-:Y:S10]  /*1920*/  @!P0 BRA `(.L_x_78) ;  /* 0x0000000000b08947 */ /* 0x000ff40003800000 */
[----:B------:R-:W-:Y:S01]  /*1930*/  LEA.HI R2, R0, 0x1, RZ, 0x18 ;  /* 0x0000000100027811 */ /* 0x000fe200078fc0ff */
[----:B------:R-:W-:-:S03]  /*1940*/  IMAD.MOV.U32 R4, RZ, RZ, R5 ;  /* 0x000000ffff047224 */ /* 0x000fc600078e0005 */
[----:B------:R-:W-:-:S04]  /*1950*/  LOP3.LUT R2, R2, 0x1fffff0, RZ, 0xc0, !PT ;  /* 0x01fffff002027812 */ /* 0x000fc800078ec0ff */
[----:B------:R-:W-:-:S07]  /*1960*/  IADD3 R8, PT, PT, -R2, RZ, RZ ;  /* 0x000000ff02087210 */ /* 0x000fce0007ffe1ff */
.L_x_79:
[----:B------:R-:W-:Y:S01]  /*1970*/  IMAD.MOV.U32 R2, RZ, RZ, R6 ;  /* 0x000000ffff027224 */ /* 0x000fe200078e0006 */
[----:B------:R-:W-:-:S05]  /*1980*/  MOV R3, R9 ;  /* 0x0000000900037202 */ /* 0x000fca0000000f00 */
[----:B------:R-:W2:Y:S04]  /*1990*/  LDG.E R18, desc[UR14][R2.64+-0x2000] ;  /* 0xffe0000e02127981 */ /* 0x000ea8000c1e1900 */
[----:B------:R-:W3:Y:S04]  /*19a0*/  LDG.E R17, desc[UR14][R2.64+-0x1c00] ;  /* 0xffe4000e02117981 */ /* 0x000ee8000c1e1900 */
        /* <DEDUP_REMOVED lines=14> */
[----:B------:R-:W-:-:S02]  /*1a90*/  VIADD R8, R8, 0x10 ;  /* 0x0000001008087836 */ /* 0x000fc40000000000 */
[----:B------:R-:W-:-:S03]  /*1aa0*/  VIADD R4, R4, 0x1000 ;  /* 0x0000100004047836 */ /* 0x000fc60000000000 */
[----:B------:R-:W-:Y:S01]  /*1ab0*/  ISETP.NE.AND P0, PT, R8, RZ, PT ;  /* 0x000000ff0800720c */ /* 0x000fe20003f05270 */
[----:B--2---:R-:W-:-:S04]  /*1ac0*/  FADD R18, R18, R7 ;  /* 0x0000000712127221 */ /* 0x004fc80000000000 */
        /* <DEDUP_REMOVED lines=13> */
[----:B------:R-:W-:-:S03]  /*1ba0*/  IADD3 R6, P2, PT, R2, 0x4000, RZ ;  /* 0x0000400002067810 */ /* 0x000fc60007f5e0ff */
[----:B------:R-:W-:Y:S01]  /*1bb0*/  FADD R10, R10, R9 ;  /* 0x000000090a0a7221 */ /* 0x000fe20000000000 */
[----:B------:R-:W-:-:S03]  /*1bc0*/  IADD3.X R9, PT, PT, RZ, R3, RZ, P2, !PT ;  /* 0x00000003ff097210 */ /* 0x000fc600017fe4ff */
[----:B------:R-:W-:Y:S01]  /*1bd0*/  FADD R7, R10, R5 ;  /* 0x000000050a077221 */ /* 0x000fe20000000000 */
[----:B------:R-:W-:Y:S06]  /*1be0*/  @P0 BRA `(.L_x_79) ;  /* 0xfffffffc00600947 */ /* 0x000fec000383ffff */
.L_x_78:
[----:B------:R-:W-:Y:S05]  /*1bf0*/  BSYNC.RECONVERGENT B2 ;  /* 0x0000000000027941 */ /* 0x000fea0003800200 */
.L_x_77:
[----:B------:R-:W-:Y:S05]  /*1c00*/  @!P1 BRA `(.L_x_76) ;  /* 0x0000000400009947 */ /* 0x000fea0003800000 */
[----:B------:R-:W-:Y:S01]  /*1c10*/  ISETP.GE.U32.AND P0, PT, R21, 0x8, PT ;  /* 0x000000081500780c */ /* 0x000fe20003f06070 */
[----:B------:R-:W-:Y:S01]  /*1c20*/  BSSY.RECONVERGENT B2, `(.L_x_80) ;  /* 0x0000019000027945 */ /* 0x000fe20003800200 */
[----:B------:R-:W-:-:S04]  /*1c30*/  LOP3.LUT R9, R19, 0x7, RZ, 0xc0, !PT ;  /* 0x0000000713097812 */ /* 0x000fc800078ec0ff */
[----:B------:R-:W-:-:S07]  /*1c40*/  ISETP.NE.AND P1, PT, R9, RZ, PT ;  /* 0x000000ff0900720c */ /* 0x000fce0003f25270 */
[----:B------:R-:W-:Y:S06]  /*1c50*/  @!P0 BRA `(.L_x_81) ;  /* 0x0000000000548947 */ /* 0x000fec0003800000 */
[----:B------:R-:W-:-:S04]  /*1c60*/  IADD3 R3, P0, PT, R4, UR8, RZ ;  /* 0x0000000804037c10 */ /* 0x000fc8000ff1e0ff */
[----:B------:R-:W-:Y:S02]  /*1c70*/  IADD3.X R6, PT, PT, RZ, UR9, RZ, P0, !PT ;  /* 0x00000009ff067c10 */ /* 0x000fe400087fe4ff */
[----:B------:R-:W-:-:S04]  /*1c80*/  LEA R2, P0, R3, UR12, 0x2 ;  /* 0x0000000c03027c11 */ /* 0x000fc8000f8010ff */
[----:B------:R-:W-:-:S05]  /*1c90*/  LEA.HI.X R3, R3, UR13, R6, 0x2, P0 ;  /* 0x0000000d03037c11 */ /* 0x000fca00080f1406 */
[----:B------:R-:W2:Y:S04]  /*1ca0*/  LDG.E R6, desc[UR14][R2.64] ;  /* 0x0000000e02067981 */ /* 0x000ea8000c1e1900 */
[----:B------:R-:W3:Y:S04]  /*1cb0*/  LDG.E R5, desc[UR14][R2.64+0x400] ;  /* 0x0004000e02057981 */ /* 0x000ee8000c1e1900 */
[----:B------:R-:W4:Y:S04]  /*1cc0*/  LDG.E R8, desc[UR14][R2.64+0x800] ;  /* 0x0008000e02087981 */ /* 0x000f28000c1e1900 */
[----:B------:R-:W5:Y:S04]  /*1cd0*/  LDG.E R10, desc[UR14][R2.64+0xc00] ;  /* 0x000c000e020a7981 */ /* 0x000f68000c1e1900 */
[----:B------:R-:W5:Y:S04]  /*1ce0*/  LDG.E R12, desc[UR14][R2.64+0x1000] ;  /* 0x0010000e020c7981 */ /* 0x000f68000c1e1900 */
[----:B------:R-:W5:Y:S04]  /*1cf0*/  LDG.E R14, desc[UR14][R2.64+0x1400] ;  /* 0x0014000e020e7981 */ /* 0x000f68000c1e1900 */
[----:B------:R-:W5:Y:S04]  /*1d00*/  LDG.E R16, desc[UR14][R2.64+0x1800] ;  /* 0x0018000e02107981 */ /* 0x000f68000c1e1900 */
[----:B------:R-:W5:Y:S01]  /*1d10*/  LDG.E R18, desc[UR14][R2.64+0x1c00] ;  /* 0x001c000e02127981 */ /* 0x000f62000c1e1900 */
[----:B------:R-:W-:-:S02]  /*1d20*/  VIADD R4, R4, 0x800 ;  /* 0x0000080004047836 */ /* 0x000fc40000000000 */
[----:B--2---:R-:W-:-:S04]  /*1d30*/  FADD R6, R7, R6 ;  /* 0x0000000607067221 */ /* 0x004fc80000000000 */
[----:B---3--:R-:W-:-:S04]  /*1d40*/  FADD R5, R6, R5 ;  /* 0x0000000506057221 */ /* 0x008fc80000000000 */
[----:B----4-:R-:W-:-:S04]  /*1d50*/  FADD R5, R5, R8 ;  /* 0x0000000805057221 */ /* 0x010fc80000000000 */
[----:B-----5:R-:W-:-:S04]  /*1d60*/  FADD R5, R5, R10 ;  /* 0x0000000a05057221 */ /* 0x020fc80000000000 */
[----:B------:R-:W-:-:S04]  /*1d70*/  FADD R5, R5, R12 ;  /* 0x0000000c05057221 */ /* 0x000fc80000000000 */
[----:B------:R-:W-:-:S04]  /*1d80*/  FADD R5, R5, R14 ;  /* 0x0000000e05057221 */ /* 0x000fc80000000000 */
[----:B------:R-:W-:-:S04]  /*1d90*/  FADD R5, R5, R16 ;  /* 0x0000001005057221 */ /* 0x000fc80000000000 */
[----:B------:R-:W-:-:S07]  /*1da0*/  FADD R7, R5, R18 ;  /* 0x0000001205077221 */ /* 0x000fce0000000000 */
.L_x_81:
[----:B------:R-:W-:Y:S05]  /*1db0*/  BSYNC.RECONVERGENT B2 ;  /* 0x0000000000027941 */ /* 0x000fea0003800200 */
.L_x_80:
[----:B------:R-:W-:Y:S05]  /*1dc0*/  @!P1 BRA `(.L_x_76) ;  /* 0x0000000000909947 */ /* 0x000fea0003800000 */
[----:B------:R-:W-:Y:S01]  /*1dd0*/  ISETP.GE.U32.AND P0, PT, R9, 0x4, PT ;  /* 0x000000040900780c */ /* 0x000fe20003f06070 */
[----:B------:R-:W-:Y:S01]  /*1de0*/  BSSY.RECONVERGENT B2, `(.L_x_82) ;  /* 0x0000010000027945 */ /* 0x000fe20003800200 */
[----:B------:R-:W-:-:S11]  /*1df0*/  LOP3.LUT P1, RZ, R19, 0x3, RZ, 0xc0, !PT ;  /* 0x0000000313ff7812 */ /* 0x000fd6000782c0ff */
[----:B------:R-:W-:Y:S05]  /*1e00*/  @!P0 BRA `(.L_x_83) ;  /* 0x0000000000348947 */ /* 0x000fea0003800000 */
[----:B------:R-:W-:-:S04]  /*1e10*/  IADD3 R3, P0, PT, R4, UR8, RZ ;  /* 0x0000000804037c10 */ /* 0x000fc8000ff1e0ff */
[----:B------:R-:W-:Y:S02]  /*1e20*/  IADD3.X R6, PT, PT, RZ, UR9, RZ, P0, !PT ;  /* 0x00000009ff067c10 */ /* 0x000fe400087fe4ff */
[----:B------:R-:W-:-:S04]  /*1e30*/  LEA R2, P0, R3, UR12, 0x2 ;  /* 0x0000000c03027c11 */ /* 0x000fc8000f8010ff */
[----:B------:R-:W-:-:S05]  /*1e40*/  LEA.HI.X R3, R3, UR13, R6, 0x2, P0 ;  /* 0x0000000d03037c11 */ /* 0x000fca00080f1406 */
[----:B------:R-:W2:Y:S04]  /*1e50*/  LDG.E R6, desc[UR14][R2.64] ;  /* 0x0000000e02067981 */ /* 0x000ea8000c1e1900 */
[----:B------:R-:W3:Y:S04]  /*1e60*/  LDG.E R5, desc[UR14][R2.64+0x400] ;  /* 0x0004000e02057981 */ /* 0x000ee8000c1e1900 */
[----:B------:R-:W4:Y:S04]  /*1e70*/  LDG.E R8, desc[UR14][R2.64+0x800] ;  /* 0x0008000e02087981 */ /* 0x000f28000c1e1900 */
[----:B------:R-:W5:Y:S01]  /*1e80*/  LDG.E R10, desc[UR14][R2.64+0xc00] ;  /* 0x000c000e020a7981 */ /* 0x000f62000c1e1900 */
[----:B------:R-:W-:-:S02]  /*1e90*/  VIADD R4, R4, 0x400 ;  /* 0x0000040004047836 */ /* 0x000fc40000000000 */
[----:B--2---:R-:W-:-:S04]  /*1ea0*/  FADD R6, R7, R6 ;  /* 0x0000000607067221 */ /* 0x004fc80000000000 */
[----:B---3--:R-:W-:-:S04]  /*1eb0*/  FADD R5, R6, R5 ;  /* 0x0000000506057221 */ /* 0x008fc80000000000 */
[----:B----4-:R-:W-:-:S04]  /*1ec0*/  FADD R5, R5, R8 ;  /* 0x0000000805057221 */ /* 0x010fc80000000000 */
[----:B-----5:R-:W-:-:S07]  /*1ed0*/  FADD R7, R5, R10 ;  /* 0x0000000a05077221 */ /* 0x020fce0000000000 */
.L_x_83:
[----:B------:R-:W-:Y:S05]  /*1ee0*/  BSYNC.RECONVERGENT B2 ;  /* 0x0000000000027941 */ /* 0x000fea0003800200 */
.L_x_82:
[----:B------:R-:W-:Y:S05]  /*1ef0*/  @!P1 BRA `(.L_x_76) ;  /* 0x0000000000449947 */ /* 0x000fea0003800000 */
[----:B------:R-:W-:Y:S02]  /*1f00*/  LOP3.LUT R0, R0, 0xffff, RZ, 0xc0, !PT ;  /* 0x0000ffff00007812 */ /* 0x000fe400078ec0ff */
[----:B------:R-:W-:Y:S02]  /*1f10*/  IADD3 R5, P0, PT, R4, UR10, RZ ;  /* 0x0000000a04057c10 */ /* 0x000fe4000ff1e0ff */
[----:B------:R-:W-:Y:S02]  /*1f20*/  LEA.HI R0, R0, 0x1, RZ, 0x18 ;  /* 0x0000000100007811 */ /* 0x000fe400078fc0ff */
[----:B------:R-:W-:Y:S02]  /*1f30*/  LEA R4, P1, R5, UR12, 0x2 ;  /* 0x0000000c05047c11 */ /* 0x000fe4000f8210ff */
[----:B------:R-:W-:Y:S02]  /*1f40*/  LOP3.LUT R0, R0, 0x3, RZ, 0xc0, !PT ;  /* 0x0000000300007812 */ /* 0x000fe400078ec0ff */
[----:B------:R-:W-:-:S03]  /*1f50*/  IADD3.X R2, PT, PT, RZ, UR7, RZ, P0, !PT ;  /* 0x00000007ff027c10 */ /* 0x000fc600087fe4ff */
[----:B------:R-:W-:Y:S01]  /*1f60*/  IMAD.MOV R0, RZ, RZ, -R0 ;  /* 0x000000ffff007224 */ /* 0x000fe200078e0a00 */
[----:B------:R-:W-:-:S07]  /*1f70*/  LEA.HI.X R5, R5, UR13, R2, 0x2, P1 ;  /* 0x0000000d05057c11 */ /* 0x000fce00088f1402 */
.L_x_84:
[----:B------:R-:W-:Y:S01]  /*1f80*/  MOV R2, R4 ;  /* 0x0000000400027202 */ /* 0x000fe20000000f00 */
[----:B------:R-:W-:-:S05]  /*1f90*/  IMAD.MOV.U32 R3, RZ, RZ, R5 ;  /* 0x000000ffff037224 */ /* 0x000fca00078e0005 */
[----:B------:R-:W2:Y:S01]  /*1fa0*/  LDG.E R2, desc[UR14][R2.64] ;  /* 0x0000000e02027981 */ /* 0x000ea2000c1e1900 */
[----:B------:R-:W-:Y:S02]  /*1fb0*/  IADD3 R0, PT, PT, R0, 0x1, RZ ;  /* 0x0000000100007810 */ /* 0x000fe40007ffe0ff */
[----:B------:R-:W-:Y:S02]  /*1fc0*/  IADD3 R4, P1, PT, R4, 0x400, RZ ;  /* 0x0000040004047810 */ /* 0x000fe40007f3e0ff */
[----:B------:R-:W-:-:S03]  /*1fd0*/  ISETP.NE.AND P0, PT, R0, RZ, PT ;  /* 0x000000ff0000720c */ /* 0x000fc60003f05270 */
[----:B------:R-:W-:Y:S02]  /*1fe0*/  IMAD.X R5, RZ, RZ, R5, P1 ;  /* 0x000000ffff057224 */ /* 0x000fe400008e0605 */
[----:B--2---:R-:W-:-:S08]  /*1ff0*/  FADD R7, R2, R7 ;  /* 0x0000000702077221 */ /* 0x004fd00000000000 */
[----:B------:R-:W-:Y:S05]  /*2000*/  @P0 BRA `(.L_x_84) ;  /* 0xfffffffc00dc0947 */ /* 0x000fea000383ffff */
.L_x_76:
[----:B------:R-:W-:Y:S05]  /*2010*/  BSYNC.RECONVERGENT B1 ;  /* 0x0000000000017941 */ /* 0x000fea0003800200 */
.L_x_73:
[----:B------:R-:W0:Y:S01]  /*2020*/  S2R R6, SR_LANEID ;  /* 0x0000000000067919 */ /* 0x000e220000000000 */
[----:B------:R-:W1:Y:S01]  /*2030*/  SHFL.DOWN PT, R0, R7, 0x1, 0x1f ;  /* 0x08201f0007007f89 */ /* 0x000e6200000e0000 */
[----:B------:R-:W2:Y:S01]  /*2040*/  S2R R5, SR_TID.X ;  /* 0x0000000000057919 */ /* 0x000ea20000002100 */
[C---:B0-----:R-:W-:Y:S02]  /*2050*/  ISETP.GT.AND P0, PT, R6.reuse, 0x1e, PT ;  /* 0x0000001e0600780c */ /* 0x041fe40003f04270 */
[----:B------:R-:W-:-:S11]  /*2060*/  ISETP.NE.AND P1, PT, R6, RZ, PT ;  /* 0x000000ff0600720c */ /* 0x000fd60003f25270 */
[----:B-1----:R-:W-:Y:S01]  /*2070*/  @!P0 FADD R7, R0, R7 ;  /* 0x0000000700078221 */ /* 0x002fe20000000000 */
[----:B------:R-:W-:Y:S01]  /*2080*/  ISETP.GT.AND P0, PT, R6, 0x1d, PT ;  /* 0x0000001d0600780c */ /* 0x000fe20003f04270 */
[----:B------:R-:W0:Y:S01]  /*2090*/  @!P1 S2R R4, SR_CgaCtaId ;  /* 0x0000000000049919 */ /* 0x000e220000008800 */
[----:B------:R-:W-:Y:S02]  /*20a0*/  @!P1 MOV R3, 0x400 ;  /* 0x0000040000039802 */ /* 0x000fe40000000f00 */
[----:B--2---:R-:W-:Y:S01]  /*20b0*/  @!P1 SHF.R.U32.HI R2, RZ, 0x3, R5 ;  /* 0x00000003ff029819 */ /* 0x004fe20000011605 */
        /* <DEDUP_REMOVED lines=31> */
[----:B------:R-:W-:-:S07]  /*22b0*/  FADD R9, R2, R3 ;  /* 0x0000000302097221 */ /* 0x000fce0000000000 */
.L_x_72:
[----:B------:R-:W-:Y:S05]  /*22c0*/  BSYNC.RECONVERGENT B0 ;  /* 0x0000000000007941 */ /* 0x000fea0003800200 */
.L_x_57:
[----:B------:R-:W-:Y:S05]  /*22d0*/  @P0 EXIT ;  /* 0x000000000000094d */ /* 0x000fea0003800000 */
[----:B------:R-:W3:Y:S02]  /*22e0*/  LDCU.64 UR4, c[0x0][0x388] ;  /* 0x00007100ff0477ac */ /* 0x000ee40008000a00 */
[----:B---3--:R-:W-:-:S06]  /*22f0*/  UIMAD.WIDE.U32 UR4, UR16, 0x4, UR4 ;  /* 0x00000004100478a5 */ /* 0x008fcc000f8e0004 */
[----:B------:R-:W-:Y:S01]  /*2300*/  IMAD.U32 R2, RZ, RZ, UR4 ;  /* 0x00000004ff027e24 */ /* 0x000fe2000f8e00ff */
[----:B0-2---:R-:W-:-:S05]  /*2310*/  MOV R3, UR5 ;  /* 0x0000000500037c02 */ /* 0x005fca0008000f00 */
[----:B------:R-:W-:Y:S01]  /*2320*/  STG.E desc[UR14][R2.64], R9 ;  /* 0x0000000902007986 */ /* 0x000fe2000c10190e */
[----:B------:R-:W-:Y:S05]  /*2330*/  EXIT ;  /* 0x000000000000794d */ /* 0x000fea0003800000 */
.L_x_85:
        /* <DEDUP_REMOVED lines=12> */
.L_x_244:


//--------------------- .text._ZN3cub18CUB_300001_SM_10006detail6reduce28DeviceReduceSingleTileKernelINS2_10policy_hubIfyN4cuda3std3__44plusIfEEE10Policy1000EN6thrust24THRUST_300001_SM_1000_NS6detail15normal_iteratorINSD_10device_ptrIfEEEEPfyS9_ffNS7_10__identityEEEvT0_T1_T2_T3_T4_T6_ --------------------------
	.section	.text._ZN3cub18CUB_300001_SM_10006detail6reduce28DeviceReduceSingleTileKernelINS2_10policy_hubIfyN4cuda3std3__44plusIfEEE10Policy1000EN6thrust24THRUST_300001_SM_1000_NS6detail15normal_iteratorINSD_10device_ptrIfEEEEPfyS9_ffNS7_10__identityEEEvT0_T1_T2_T3_T4_T6_,"ax",@progbits
	.align	128
        .global         _ZN3cub18CUB_300001_SM_10006detail6reduce28DeviceReduceSingleTileKernelINS2_10policy_hubIfyN4cuda3std3__44plusIfEEE10Policy1000EN6thrust24THRUST_300001_SM_1000_NS6detail15normal_iteratorINSD_10device_ptrIfEEEEPfyS9_ffNS7_10__identityEEEvT0_T1_T2_T3_T4_T6_
        .type           _ZN3cub18CUB_300001_SM_10006detail6reduce28DeviceReduceSingleTileKernelINS2_10policy_hubIfyN4cuda3std3__44plusIfEEE10Policy1000EN6thrust24THRUST_300001_SM_1000_NS6detail15normal_iteratorINSD_10device_ptrIfEEEEPfyS9_ffNS7_10__identityEEEvT0_T1_T2_T3_T4_T6_,@function
        .size           _ZN3cub18CUB_300001_SM_10006detail6reduce28DeviceReduceSingleTileKernelINS2_10policy_hubIfyN4cuda3std3__44plusIfEEE10Policy1000EN6thrust24THRUST_300001_SM_1000_NS6detail15normal_iteratorINSD_10device_ptrIfEEEEPfyS9_ffNS7_10__identityEEEvT0_T1_T2_T3_T4_T6_,(.L_x_245 - _ZN3cub18CUB_300001_SM_10006detail6reduce28DeviceReduceSingleTileKernelINS2_10policy_hubIfyN4cuda3std3__44plusIfEEE10Policy1000EN6thrust24THRUST_300001_SM_1000_NS6detail15normal_iteratorINSD_10device_ptrIfEEEEPfyS9_ffNS7_10__identityEEEvT0_T1_T2_T3_T4_T6_)
        .other          _ZN3cub18CUB_300001_SM_10006detail6reduce28DeviceReduceSingleTileKernelINS2_10policy_hubIfyN4cuda3std3__44plusIfEEE10Policy1000EN6thrust24THRUST_300001_SM_1000_NS6detail15normal_iteratorINSD_10device_ptrIfEEEEPfyS9_ffNS7_10__identityEEEvT0_T1_T2_T3_T4_T6_,@"STO_CUDA_ENTRY STV_DEFAULT"
_ZN3cub18CUB_300001_SM_10006detail6reduce28DeviceReduceSingleTileKernelINS2_10policy_hubIfyN4cuda3std3__44plusIfEEE10Policy1000EN6thrust24THRUST_300001_SM_1000_NS6detail15normal_iteratorINSD_10device_ptrIfEEEEPfyS9_ffNS7_10__identityEEEvT0_T1_T2_T3_T4_T6_:
.text._ZN3cub18CUB_300001_SM_10006detail6reduce28DeviceReduceSingleTileKernelINS2_10policy_hubIfyN4cuda3std3__44plusIfEEE10Policy1000EN6thrust24THRUST_300001_SM_1000_NS6detail15normal_iteratorINSD_10device_ptrIfEEEEPfyS9_ffNS7_10__identityEEEvT0_T1_T2_T3_T4_T6_:
[----:B------:R-:W-:Y:S01]  /*0000*/  LDC R1, c[0x0][0x37c] ;  /* 0x0000df00ff017b82 */ /* 0x000fe20000000800 */
[----:B------:R-:W0:Y:S01]  /*0010*/  LDCU.64 UR4, c[0x0][0x390] ;  /* 0x00007200ff0477ac */ /* 0x000e220008000a00 */
[----:B------:R-:W1:Y:S01]  /*0020*/  LDCU.64 UR6, c[0x0][0x358] ;  /* 0x00006b00ff0677ac */ /* 0x000e620008000a00 */
[----:B0-----:R-:W-:Y:S01]  /*0030*/  MOV R4, UR4 ;  /* 0x0000000400047c02 */ /* 0x001fe20008000f00 */
[----:B------:R-:W-:-:S03]  /*0040*/  IMAD.U32 R0, RZ, RZ, UR5 ;  /* 0x00000005ff007e24 */ /* 0x000fc6000f8e00ff */
[----:B------:R-:W-:-:S04]  /*0050*/  ISETP.NE.U32.AND P0, PT, R4, RZ, PT ;  /* 0x000000ff0400720c */ /* 0x000fc80003f05070 */
[----:B------:R-:W-:-:S13]  /*0060*/  ISETP.NE.AND.EX P0, PT, R0, RZ, PT, P0 ;  /* 0x000000ff0000720c */ /* 0x000fda0003f05300 */
        /* <DEDUP_REMOVED lines=8> */
.L_x_86:
[----:B------:R-:W-:Y:S01]  /*00f0*/  ISETP.GT.U32.AND P0, PT, R4, 0xfff, PT ;  /* 0x00000fff0400780c */ /* 0x000fe20003f04070 */
[----:B------:R-:W-:Y:S03]  /*0100*/  BSSY.RECONVERGENT B0, `(.L_x_87) ;  /* 0x00001f3000007945 */ /* 0x000fe60003800200 */
[----:B------:R-:W-:-:S13]  /*0110*/  ISETP.GT.U32.AND.EX P0, PT, R0, RZ, PT, P0 ;  /* 0x000000ff0000720c */ /* 0x000fda0003f04100 */
[----:B------:R-:W-:Y:S05]  /*0120*/  @P0 BRA `(.L_x_88) ;  /* 0x0000000c00ac0947 */ /* 0x000fea0003800000 */
[----:B------:R-:W0:Y:S01]  /*0130*/  S2R R5, SR_TID.X ;  /* 0x0000000000057919 */ /* 0x000e220000002100 */
[----:B------:R-:W-:Y:S01]  /*0140*/  BSSY.RECONVERGENT B1, `(.L_x_89) ;  /* 0x0000009000017945 */ /* 0x000fe20003800200 */
[----:B------:R-:W-:Y:S01]  /*0150*/  HFMA2 R6, -RZ, RZ, 0, 0 ;  /* 0x00000000ff067431 */ /* 0x000fe200000001ff */
[----:B0-----:R-:W-:Y:S01]  /*0160*/  ISETP.GE.U32.AND P0, PT, R5, R4, PT ;  /* 0x000000040500720c */ /* 0x001fe20003f06070 */
[----:B------:R-:W-:-:S12]  /*0170*/  IMAD.MOV.U32 R7, RZ, RZ, R5 ;  /* 0x000000ffff077224 */ /* 0x000fd800078e0005 */
[----:B------:R-:W-:Y:S05]  /*0180*/  @P0 BRA `(.L_x_90) ;  /* 0x0000000000100947 */ /* 0x000fea0003800000 */
[----:B------:R-:W0:Y:S02]  /*0190*/  LDC.64 R2, c[0x0][0x380] ;  /* 0x0000e000ff027b82 */ /* 0x000e240000000a00 */
[----:B0-----:R-:W-:-:S05]  /*01a0*/  IMAD.WIDE.U32 R2, R5, 0x4, R2 ;  /* 0x0000000405027825 */ /* 0x001fca00078e0002 */
[----:B------:R0:W5:Y:S01]  /*01b0*/  LDG.E R6, desc[UR6][R2.64] ;  /* 0x0000000602067981 */ /* 0x000162000c1e1900 */
[----:B------:R-:W-:-:S07]  /*01c0*/  IADD3 R7, PT, PT, R5, 0x100, RZ ;  /* 0x0000010005077810 */ /* 0x000fce0007ffe0ff */
.L_x_90:
[----:B------:R-:W-:Y:S05]  /*01d0*/  BSYNC.RECONVERGENT B1 ;  /* 0x0000000000017941 */ /* 0x000fea0003800200 */
.L_x_89:
[----:B------:R-:W-:Y:S01]  /*01e0*/  ISETP.GE.U32.AND P0, PT, R7, R4, PT ;  /* 0x000000040700720c */ /* 0x000fe20003f06070 */
[----:B------:R-:W-:-:S12]  /*01f0*/  BSSY.RECONVERGENT B1, `(.L_x_91) ;  /* 0x000006d000017945 */ /* 0x000fd80003800200 */
[----:B------:R-:W-:Y:S05]  /*0200*/  @P0 BRA `(.L_x_92) ;  /* 0x0000000400ac0947 */ /* 0x000fea0003800000 */
[----:B0-----:R-:W-:Y:S01]  /*0210*/  LOP3.LUT R3, RZ, R7, RZ, 0x33, !PT ;  /* 0x00000007ff037212 */ /* 0x001fe200078e33ff */
[----:B------:R-:W-:Y:S04]  /*0220*/  BSSY.RECONVERGENT B2, `(.L_x_93) ;  /* 0x0000033000027945 */ /* 0x000fe80003800200 */
[----:B------:R-:W-:-:S05]  /*0230*/  IMAD.IADD R3, R3, 0x1, R4 ;  /* 0x0000000103037824 */ /* 0x000fca00078e0204 */
[C---:B------:R-:W-:Y:S02]  /*0240*/  ISETP.GE.U32.AND P0, PT, R3.reuse, 0xf00, PT ;  /* 0x00000f000300780c */ /* 0x040fe40003f06070 */
[----:B------:R-:W-:-:S04]  /*0250*/  LEA.HI R8, R3, 0x1, RZ, 0x18 ;  /* 0x0000000103087811 */ /* 0x000fc800078fc0ff */
[----:B------:R-:W-:-:S04]  /*0260*/  LOP3.LUT R22, R8, 0xf, RZ, 0xc0, !PT ;  /* 0x0000000f08167812 */ /* 0x000fc800078ec0ff */
[----:B------:R-:W-:-:S03]  /*0270*/  ISETP.NE.AND P1, PT, R22, RZ, PT ;  /* 0x000000ff1600720c */ /* 0x000fc60003f25270 */
[----:B------:R-:W-:Y:S10]  /*0280*/  @!P0 BRA `(.L_x_94) ;  /* 0x0000000000b08947 */ /* 0x000ff40003800000 */
[----:B------:R-:W0:Y:S01]  /*0290*/  LDC.64 R2, c[0x0][0x380] ;  /* 0x0000e000ff027b82 */ /* 0x000e220000000a00 */
[----:B------:R-:W-:-:S04]  /*02a0*/  LOP3.LUT R9, R8, 0x1fffff0, RZ, 0xc0, !PT ;  /* 0x01fffff008097812 */ /* 0x000fc800078ec0ff */
[----:B------:R-:W-:Y:S01]  /*02b0*/  IADD3 R9, PT, PT, -R9, RZ, RZ ;  /* 0x000000ff09097210 */ /* 0x000fe20007ffe1ff */
[----:B0-----:R-:W-:-:S03]  /*02c0*/  IMAD.WIDE.U32 R2, R7, 0x4, R2 ;  /* 0x0000000407027825 */ /* 0x001fc600078e0002 */
[----:B------:R-:W-:-:S05]  /*02d0*/  IADD3 R2, P0, PT, R2, 0x2000, RZ ;  /* 0x0000200002027810 */ /* 0x000fca0007f1e0ff */
[----:B------:R-:W-:-:S08]  /*02e0*/  IMAD.X R3, RZ, RZ, R3, P0 ;  /* 0x000000ffff037224 */ /* 0x000fd000000e0603 */
.L_x_95:
        /* <DEDUP_REMOVED lines=38> */
.L_x_94:
[----:B------:R-:W-:Y:S05]  /*0550*/  BSYNC.RECONVERGENT B2 ;  /* 0x0000000000027941 */ /* 0x000fea0003800200 */
.L_x_93:
[----:B------:R-:W-:Y:S05]  /*0560*/  @!P1 BRA `(.L_x_92) ;  /* 0x0000000000d49947 */ /* 0x000fea0003800000 */
[----:B------:R-:W-:Y:S01]  /*0570*/  ISETP.GE.U32.AND P0, PT, R22, 0x8, PT ;  /* 0x000000081600780c */ /* 0x000fe20003f06070 */
[----:B------:R-:W-:Y:S01]  /*0580*/  BSSY.RECONVERGENT B2, `(.L_x_96) ;  /* 0x0000017000027945 */ /* 0x000fe20003800200 */
[----:B------:R-:W-:-:S04]  /*0590*/  LOP3.LUT R11, R8, 0x7, RZ, 0xc0, !PT ;  /* 0x00000007080b7812 */ /* 0x000fc800078ec0ff */
[----:B------:R-:W-:-:S07]  /*05a0*/  ISETP.NE.AND P1, PT, R11, RZ, PT ;  /* 0x000000ff0b00720c */ /* 0x000fce0003f25270 */
[----:B------:R-:W-:Y:S06]  /*05b0*/  @!P0 BRA `(.L_x_97) ;  /* 0x00000000004c8947 */ /* 0x000fec0003800000 */
[----:B------:R-:W0:Y:S02]  /*05c0*/  LDC.64 R2, c[0x0][0x380] ;  /* 0x0000e000ff027b82 */ /* 0x000e240000000a00 */
[----:B0-----:R-:W-:-:S05]  /*05d0*/  IMAD.WIDE R2, R7, 0x4, R2 ;  /* 0x0000000407027825 */ /* 0x001fca00078e0202 */
        /* <DEDUP_REMOVED lines=17> */
.L_x_97:
[----:B------:R-:W-:Y:S05]  /*06f0*/  BSYNC.RECONVERGENT B2 ;  /* 0x0000000000027941 */ /* 0x000fea0003800200 */
.L_x_96:
        /* <DEDUP_REMOVED lines=17> */
.L_x_99:
[----:B------:R-:W-:Y:S05]  /*0810*/  BSYNC.RECONVERGENT B2 ;  /* 0x0000000000027941 */ /* 0x000fea0003800200 */
.L_x_98:
[----:B------:R-:W-:Y:S05]  /*0820*/  @!P1 BRA `(.L_x_92) ;  /* 0x0000000000249947 */ /* 0x000fea0003800000 */
[----:B------:R-:W0:Y:S01]  /*0830*/  LDC.64 R8, c[0x0][0x380] ;  /* 0x0000e000ff087b82 */ /* 0x000e220000000a00 */
[----:B------:R-:W-:-:S07]  /*0840*/  IMAD.MOV R10, RZ, RZ, -R10 ;  /* 0x000000ffff0a7224 */ /* 0x000fce00078e0a0a */
.L_x_100:
[----:B0-----:R-:W-:-:S06]  /*0850*/  IMAD.WIDE R2, R7, 0x4, R8 ;  /* 0x0000000407027825 */ /* 0x001fcc00078e0208 */
[----:B------:R-:W2:Y:S01]  /*0860*/  LDG.E R3, desc[UR6][R2.64] ;  /* 0x0000000602037981 */ /* 0x000ea2000c1e1900 */
[----:B------:R-:W-:Y:S01]  /*0870*/  IADD3 R10, PT, PT, R10, 0x1, RZ ;  /* 0x000000010a0a7810 */ /* 0x000fe20007ffe0ff */
[----:B------:R-:W-:-:S03]  /*0880*/  VIADD R7, R7, 0x100 ;  /* 0x0000010007077836 */ /* 0x000fc60000000000 */
[----:B------:R-:W-:Y:S01]  /*0890*/  ISETP.NE.AND P0, PT, R10, RZ, PT ;  /* 0x000000ff0a00720c */ /* 0x000fe20003f05270 */
[----:B--2--5:R-:W-:-:S12]  /*08a0*/  FADD R6, R3, R6 ;  /* 0x0000000603067221 */ /* 0x024fd80000000000 */
[----:B------:R-:W-:Y:S05]  /*08b0*/  @P0 BRA `(.L_x_100) ;  /* 0xfffffffc00e40947 */ /* 0x000fea000383ffff */
.L_x_92:
[----:B------:R-:W-:Y:S05]  /*08c0*/  BSYNC.RECONVERGENT B1 ;  /* 0x0000000000017941 */ /* 0x000fea0003800200 */
.L_x_91:
[----:B------:R-:W-:Y:S02]  /*08d0*/  ISETP.GE.U32.AND P0, PT, R4, 0x100, PT ;  /* 0x000001000400780c */ /* 0x000fe40003f06070 */
[----:B-----5:R-:W-:Y:S02]  /*08e0*/  MOV R9, R6 ;  /* 0x0000000600097202 */ /* 0x020fe40000000f00 */
[----:B------:R-:W-:-:S13]  /*08f0*/  ISETP.GE.U32.AND.EX P0, PT, R0, RZ, PT, P0 ;  /* 0x000000ff0000720c */ /* 0x000fda0003f06100 */
[----:B------:R-:W-:Y:S05]  /*0900*/  @!P0 BRA `(.L_x_101) ;  /* 0x0000000000ac8947 */ /* 0x000fea0003800000 */
[----:B------:R-:W1:Y:S01]  /*0910*/  S2R R6, SR_LANEID ;  /* 0x0000000000067919 */ /* 0x000e620000000000 */
[----:B------:R-:W-:Y:S01]  /*0920*/  ISETP.NE.AND P5, PT, R5, RZ, PT ;  /* 0x000000ff0500720c */ /* 0x000fe20003fa5270 */
        /* <DEDUP_REMOVED lines=14> */
[----:B-1----:R-:W-:-:S05]  /*0a10*/  @!P1 LEA R7, R7, R4, 0x18 ;  /* 0x0000000407079211 */ /* 0x002fca00078ec0ff */
[----:B------:R-:W-:-:S03]  /*0a20*/  @!P1 IMAD.IADD R2, R2, 0x1, R7 ;  /* 0x0000000102029824 */ /* 0x000fc600078e0207 */
[----:B0-----:R-:W-:Y:S01]  /*0a30*/  @!P0 FADD R0, R0, R3 ;  /* 0x0000000300008221 */ /* 0x001fe20000000000 */
[----:B------:R-:W-:-:S04]  /*0a40*/  ISETP.GT.AND P0, PT, R6, 0x17, PT ;  /* 0x000000170600780c */ /* 0x000fc80003f04270 */
[----:B------:R-:W0:Y:S09]  /*0a50*/  SHFL.DOWN PT, R3, R0, 0x8, 0x1f ;  /* 0x09001f0000037f89 */ /* 0x000e3200000e0000 */
[----:B0-----:R-:W-:Y:S01]  /*0a60*/  @!P0 FADD R0, R0, R3 ;  /* 0x0000000300008221 */ /* 0x001fe20000000000 */
[----:B------:R-:W-:-:S04]  /*0a70*/  ISETP.GT.AND P0, PT, R6, 0xf, PT ;  /* 0x0000000f0600780c */ /* 0x000fc80003f04270 */
[----:B------:R-:W0:Y:S02]  /*0a80*/  SHFL.DOWN PT, R3, R0, 0x10, 0x1f ;  /* 0x0a001f0000037f89 */ /* 0x000e2400000e0000 */
[----:B0-----:R-:W-:-:S05]  /*0a90*/  FADD R3, R0, R3 ;  /* 0x0000000300037221 */ /* 0x001fca0000000000 */
[----:B------:R1:W-:Y:S01]  /*0aa0*/  @!P1 STS [R2+0x8], R3 ;  /* 0x0000080302009388 */ /* 0x0003e20000000800 */
[----:B------:R-:W-:Y:S01]  /*0ab0*/  FSEL R8, R0, R3, P0 ;  /* 0x0000000300087208 */ /* 0x000fe20000000000 */
[----:B------:R-:W-:Y:S06]  /*0ac0*/  BAR.SYNC.DEFER_BLOCKING 0x0 ;  /* 0x0000000000007b1d */ /* 0x000fec0000010000 */
[----:B------:R-:W-:Y:S05]  /*0ad0*/  @P5 BRA `(.L_x_102) ;  /* 0x0000001400545947 */ /* 0x000fea0003800000 */
[----:B------:R-:W0:Y:S01]  /*0ae0*/  S2UR UR5, SR_CgaCtaId ;  /* 0x00000000000579c3 */ /* 0x000e220000008800 */
[----:B------:R-:W-:Y:S02]  /*0af0*/  UMOV UR4, 0x400 ;  /* 0x0000040000047882 */ /* 0x000fe40000000000 */
[----:B0-----:R-:W-:-:S09]  /*0b00*/  ULEA UR4, UR5, UR4, 0x18 ;  /* 0x0000000405047291 */ /* 0x001fd2000f8ec0ff */
[----:B-1----:R-:W0:Y:S04]  /*0b10*/  LDS R3, [UR4+0xc] ;  /* 0x00000c04ff037984 */ /* 0x002e280008000800 */
        /* <DEDUP_REMOVED lines=10> */
.L_x_101:
[----:B------:R-:W1:Y:S01]  /*0bc0*/  S2R R8, SR_LANEID ;  /* 0x0000000000087919 */ /* 0x000e620000000000 */
[C---:B0-----:R-:W-:Y:S02]  /*0bd0*/  LOP3.LUT R2, R5.reuse, 0x3e0, RZ, 0xc0, !PT ;  /* 0x000003e005027812 */ /* 0x041fe400078ec0ff */
[----:B------:R-:W-:Y:S02]  /*0be0*/  ISETP.NE.AND P5, PT, R5, RZ, PT ;  /* 0x000000ff0500720c */ /* 0x000fe40003fa5270 */
[----:B------:R-:W-:Y:S02]  /*0bf0*/  LOP3.LUT R7, RZ, R2, RZ, 0x33, !PT ;  /* 0x00000002ff077212 */ /* 0x000fe400078e33ff */
[----:B------:R-:W-:-:S03]  /*0c00*/  IADD3 R3, PT, PT, R2, 0x20, RZ ;  /* 0x0000002002037810 */ /* 0x000fc60007ffe0ff */
[----:B------:R-:W-:Y:S01]  /*0c10*/  IMAD.IADD R7, R7, 0x1, R4 ;  /* 0x0000000107077824 */ /* 0x000fe200078e0204 */
[----:B------:R-:W-:-:S04]  /*0c20*/  ISETP.GT.U32.AND P0, PT, R3, R4, PT ;  /* 0x000000040300720c */ /* 0x000fc80003f04070 */
[----:B------:R-:W-:-:S05]  /*0c30*/  SEL R7, R7, 0x1f, P0 ;  /* 0x0000001f07077807 */ /* 0x000fca0000000000 */
[----:B------:R-:W0:Y:S01]  /*0c40*/  SHFL.DOWN PT, R2, R9, 0x1, R7 ;  /* 0x0820000009027989 */ /* 0x000e2200000e0007 */
[C---:B-1----:R-:W-:Y:S02]  /*0c50*/  ISETP.GE.AND P0, PT, R8.reuse, R7, PT ;  /* 0x000000070800720c */ /* 0x042fe40003f06270 */
[C---:B------:R-:W-:Y:S02]  /*0c60*/  IADD3 R6, PT, PT, R8.reuse, 0x2, RZ ;  /* 0x0000000208067810 */ /* 0x040fe40007ffe0ff */
[----:B------:R-:W-:-:S09]  /*0c70*/  ISETP.NE.AND P1, PT, R8, RZ, PT ;  /* 0x000000ff0800720c */ /* 0x000fd20003f25270 */
[----:B0-----:R-:W-:Y:S01]  /*0c80*/  @!P0 FADD R9, R2, R9 ;  /* 0x0000000902098221 */ /* 0x001fe20000000000 */
[----:B------:R-:W-:Y:S01]  /*0c90*/  ISETP.GT.AND P0, PT, R6, R7, PT ;  /* 0x000000070600720c */ /* 0x000fe20003f04270 */
[----:B------:R-:W-:Y:S02]  /*0ca0*/  VIADD R6, R8, 0x4 ;  /* 0x0000000408067836 */ /* 0x000fe40000000000 */
[----:B------:R-:W0:Y:S01]  /*0cb0*/  @!P1 S2R R11, SR_CgaCtaId ;  /* 0x00000000000b9919 */ /* 0x000e220000008800 */
[----:B------:R-:W-:Y:S01]  /*0cc0*/  @!P1 SHF.R.U32.HI R3, RZ, 0x3, R5 ;  /* 0x00000003ff039819 */ /* 0x000fe20000011605 */
[----:B------:R-:W1:Y:S03]  /*0cd0*/  SHFL.DOWN PT, R2, R9, 0x2, R7 ;  /* 0x0840000009027989 */ /* 0x000e6600000e0007 */
[----:B------:R-:W-:-:S05]  /*0ce0*/  @!P1 LOP3.LUT R3, R3, 0x7c, RZ, 0xc0, !PT ;  /* 0x0000007c03039812 */ /* 0x000fca00078ec0ff */
[----:B-1----:R-:W-:Y:S01]  /*0cf0*/  @!P0 FADD R9, R9, R2 ;  /* 0x0000000209098221 */ /* 0x002fe20000000000 */
[-C--:B------:R-:W-:Y:S02]  /*0d00*/  ISETP.GT.AND P0, PT, R6, R7.reuse, PT ;  /* 0x000000070600720c */ /* 0x080fe40003f04270 */
[----:B------:R-:W-:Y:S02]  /*0d10*/  IADD3 R6, PT, PT, R8, 0x8, RZ ;  /* 0x0000000808067810 */ /* 0x000fe40007ffe0ff */
[----:B------:R-:W1:Y:S09]  /*0d20*/  SHFL.DOWN PT, R2, R9, 0x4, R7 ;  /* 0x0880000009027989 */ /* 0x000e7200000e0007 */
[----:B-1----:R-:W-:Y:S01]  /*0d30*/  @!P0 FADD R9, R9, R2 ;  /* 0x0000000209098221 */ /* 0x002fe20000000000 */
[----:B------:R-:W-:Y:S01]  /*0d40*/  ISETP.GT.AND P0, PT, R6, R7, PT ;  /* 0x000000070600720c */ /* 0x000fe20003f04270 */
[----:B------:R-:W-:-:S03]  /*0d50*/  VIADD R6, R8, 0x10 ;  /* 0x0000001008067836 */ /* 0x000fc60000000000 */
[----:B------:R-:W1:Y:S09]  /*0d60*/  SHFL.DOWN PT, R2, R9, 0x8, R7 ;  /* 0x0900000009027989 */ /* 0x000e7200000e0007 */
[----:B-1----:R-:W-:Y:S01]  /*0d70*/  @!P0 FADD R9, R9, R2 ;  /* 0x0000000209098221 */ /* 0x002fe20000000000 */
[----:B------:R-:W-:-:S02]  /*0d80*/  ISETP.GT.AND P0, PT, R6, R7, PT ;  /* 0x000000070600720c */ /* 0x000fc40003f04270 */
[----:B------:R-:W-:Y:S02]  /*0d90*/  @!P1 MOV R6, 0x400 ;  /* 0x0000040000069802 */ /* 0x000fe40000000f00 */
[----:B------:R-:W1:Y:S02]  /*0da0*/  SHFL.DOWN PT, R2, R9, 0x10, R7 ;  /* 0x0a00000009027989 */ /* 0x000e6400000e0007 */
[----:B0-----:R-:W-:-:S04]  /*0db0*/  @!P1 LEA R6, R11, R6, 0x18 ;  /* 0x000000060b069211 */ /* 0x001fc800078ec0ff */
[----:B------:R-:W-:-:S03]  /*0dc0*/  @!P1 IADD3 R3, PT, PT, R3, R6, RZ ;  /* 0x0000000603039210 */ /* 0x000fc60007ffe0ff */
[----:B-1----:R-:W-:-:S04]  /*0dd0*/  @!P0 FADD R9, R9, R2 ;  /* 0x0000000209098221 */ /* 0x002fc80000000000 */
[----:B------:R-:W-:-:S05]  /*0de0*/  IMAD.MOV.U32 R8, RZ, RZ, R9 ;  /* 0x000000ffff087224 */ /* 0x000fca00078e0009 */
[----:B------:R0:W-:Y:S01]  /*0df0*/  @!P1 STS [R3+0x8], R8 ;  /* 0x0000080803009388 */ /* 0x0001e20000000800 */
[----:B------:R-:W-:Y:S06]  /*0e00*/  BAR.SYNC.DEFER_BLOCKING 0x0 ;  /* 0x0000000000007b1d */ /* 0x000fec0000010000 */
[----:B------:R-:W-:Y:S05]  /*0e10*/  @P5 BRA `(.L_x_102) ;  /* 0x0000001000845947 */ /* 0x000fea0003800000 */
[----:B------:R-:W1:Y:S01]  /*0e20*/  S2UR UR5, SR_CgaCtaId ;  /* 0x00000000000579c3 */ /* 0x000e620000008800 */
[----:B------:R-:W-:Y:S01]  /*0e30*/  UMOV UR4, 0x400 ;  /* 0x0000040000047882 */ /* 0x000fe20000000000 */
[C---:B------:R-:W-:Y:S02]  /*0e40*/  ISETP.GT.U32.AND P3, PT, R4.reuse, 0x20, PT ;  /* 0x000000200400780c */ /* 0x040fe40003f64070 */
[----:B------:R-:W-:Y:S02]  /*0e50*/  ISETP.GT.U32.AND P1, PT, R4, 0x40, PT ;  /* 0x000000400400780c */ /* 0x000fe40003f24070 */
[----:B------:R-:W-:Y:S02]  /*0e60*/  ISETP.GT.U32.AND.EX P3, PT, R0, RZ, PT, P3 ;  /* 0x000000ff0000720c */ /* 0x000fe40003f64130 */
[----:B------:R-:W-:Y:S02]  /*0e70*/  ISETP.GT.U32.AND P0, PT, R4, 0x60, PT ;  /* 0x000000600400780c */ /* 0x000fe40003f04070 */
[----:B------:R-:W-:-:S02]  /*0e80*/  ISETP.GT.U32.AND.EX P1, PT, R0, RZ, PT, P1 ;  /* 0x000000ff0000720c */ /* 0x000fc40003f24110 */
[----:B------:R-:W-:Y:S02]  /*0e90*/  ISETP.GT.U32.AND P2, PT, R4, 0x80, PT ;  /* 0x000000800400780c */ /* 0x000fe40003f44070 */
[----:B------:R-:W-:Y:S02]  /*0ea0*/  ISETP.GT.U32.AND.EX P0, PT, R0, RZ, PT, P0 ;  /* 0x000000ff0000720c */ /* 0x000fe40003f04100 */
[----:B------:R-:W-:Y:S02]  /*0eb0*/  ISETP.GT.U32.AND P4, PT, R4, 0xa0, PT ;  /* 0x000000a00400780c */ /* 0x000fe40003f84070 */
[C---:B------:R-:W-:Y:S02]  /*0ec0*/  ISETP.GT.U32.AND.EX P2, PT, R0.reuse, RZ, PT, P2 ;  /* 0x000000ff0000720c */ /* 0x040fe40003f44120 */
[----:B------:R-:W-:Y:S01]  /*0ed0*/  ISETP.GT.U32.AND.EX P4, PT, R0, RZ, PT, P4 ;  /* 0x000000ff0000720c */ /* 0x000fe20003f84140 */
[----:B-1----:R-:W-:-:S09]  /*0ee0*/  ULEA UR4, UR5, UR4, 0x18 ;  /* 0x0000000405047291 */ /* 0x002fd2000f8ec0ff */
[----:B0-----:R-:W0:Y:S04]  /*0ef0*/  LDS R3, [UR4+0xc] ;  /* 0x00000c04ff037984 */ /* 0x001e280008000800 */
[----:B------:R-:W1:Y:S04]  /*0f00*/  LDS.128 R12, [UR4+0x10] ;  /* 0x00001004ff0c7984 */ /* 0x000e680008000c00 */
[----:B------:R-:W2:Y:S01]  /*0f10*/  LDS.64 R6, [UR4+0x20] ;  /* 0x00002004ff067984 */ /* 0x000ea20008000a00 */
[----:B0-----:R-:W-:Y:S01]  /*0f20*/  @P3 FADD R8, R8, R3 ;  /* 0x0000000308083221 */ /* 0x001fe20000000000 */
[----:B------:R-:W-:-:S03]  /*0f30*/  ISETP.GT.U32.AND P3, PT, R4, 0xc0, PT ;  /* 0x000000c00400780c */ /* 0x000fc60003f64070 */
[----:B-1----:R-:W-:Y:S01]  /*0f40*/  @P1 FADD R8, R8, R12 ;  /* 0x0000000c08081221 */ /* 0x002fe20000000000 */
[----:B------:R-:W-:Y:S02]  /*0f50*/  ISETP.GT.U32.AND P1, PT, R4, 0xe0, PT ;  /* 0x000000e00400780c */ /* 0x000fe40003f24070 */
[----:B------:R-:W-:Y:S01]  /*0f60*/  ISETP.GT.U32.AND.EX P3, PT, R0, RZ, PT, P3 ;  /* 0x000000ff0000720c */ /* 0x000fe20003f64130 */
[----:B------:R-:W-:Y:S01]  /*0f70*/  @P0 FADD R8, R8, R13 ;  /* 0x0000000d08080221 */ /* 0x000fe20000000000 */
[----:B------:R-:W-:-:S03]  /*0f80*/  ISETP.GT.U32.AND.EX P1, PT, R0, RZ, PT, P1 ;  /* 0x000000ff0000720c */ /* 0x000fc60003f24110 */
[----:B------:R-:W-:-:S04]  /*0f90*/  @P2 FADD R8, R8, R14 ;  /* 0x0000000e08082221 */ /* 0x000fc80000000000 */
[----:B------:R-:W-:-:S04]  /*0fa0*/  @P4 FADD R8, R8, R15 ;  /* 0x0000000f08084221 */ /* 0x000fc80000000000 */
[----:B--2---:R-:W-:-:S04]  /*0fb0*/  @P3 FADD R8, R8, R6 ;  /* 0x0000000608083221 */ /* 0x004fc80000000000 */
[----:B------:R-:W-:Y:S01]  /*0fc0*/  @P1 FADD R8, R8, R7 ;  /* 0x0000000708081221 */ /* 0x000fe20000000000 */
[----:B------:R-:W-:Y:S06]  /*0fd0*/  BRA `(.L_x_102) ;  /* 0x0000001000147947 */ /* 0x000fec0003800000 */
.L_x_88:
[----:B------:R-:W0:Y:S01]  /*0fe0*/  S2R R8, SR_TID.X ;  /* 0x0000000000087919 */ /* 0x000e220000002100 */
[----:B------:R-:W0:Y:S02]  /*0ff0*/  LDC.64 R2, c[0x0][0x380] ;  /* 0x0000e000ff027b82 */ /* 0x000e240000000a00 */
[----:B0-----:R-:W-:-:S05]  /*1000*/  IMAD.WIDE.U32 R2, R8, 0x4, R2 ;  /* 0x0000000408027825 */ /* 0x001fca00078e0002 */
        /* <DEDUP_REMOVED lines=16> */
[----:B--2---:R-:W-:Y:S01]  /*1110*/  FADD R9, R9, R12 ;  /* 0x0000000c09097221 */ /* 0x004fe20000000000 */
[----:B---3--:R-:W-:Y:S01]  /*1120*/  FADD R14, R11, R14 ;  /* 0x0000000e0b0e7221 */ /* 0x008fe20000000000 */
[----:B------:R-:W-:-:S03]  /*1130*/  HFMA2 R11, -RZ, RZ, 0, 0.00048828125 ;  /* 0x00001000ff0b7431 */ /* 0x000fc600000001ff */
[----:B------:R-:W-:Y:S01]  /*1140*/  FADD R14, R9, R14 ;  /* 0x0000000e090e7221 */ /* 0x000fe20000000000 */
[----:B------:R-:W-:Y:S01]  /*1150*/  IADD3 R9, P1, PT, R4, -0x1000, RZ ;  /* 0xfffff00004097810 */ /* 0x000fe20007f3e0ff */
[----:B----4-:R-:W-:-:S03]  /*1160*/  FADD R13, R13, R16 ;  /* 0x000000100d0d7221 */ /* 0x010fc60000000000 */
[----:B------:R-:W-:Y:S02]  /*1170*/  ISETP.GE.U32.AND P0, PT, R9, 0x1000, PT ;  /* 0x000010000900780c */ /* 0x000fe40003f06070 */
[----:B------:R-:W-:-:S04]  /*1180*/  IADD3.X R12, PT, PT, R0, -0x1, RZ, P1, !PT ;  /* 0xffffffff000c7810 */ /* 0x000fc80000ffe4ff */
[----:B------:R-:W-:Y:S01]  /*1190*/  ISETP.GE.U32.AND.EX P0, PT, R12, RZ, PT, P0 ;  /* 0x000000ff0c00720c */ /* 0x000fe20003f06100 */
        /* <DEDUP_REMOVED lines=11> */
[----:B------:R-:W-:Y:S01]  /*1250*/  IMAD.MOV.U32 R13, RZ, RZ, RZ ;  /* 0x000000ffff0d7224 */ /* 0x000fe200078e00ff */
[----:B------:R-:W-:Y:S06]  /*1260*/  @!P0 BRA `(.L_x_103) ;  /* 0x0000000000c08947 */ /* 0x000fec0003800000 */
[----:B------:R-:W0:Y:S01]  /*1270*/  LDC.64 R4, c[0x0][0x390] ;  /* 0x0000e400ff047b82 */ /* 0x000e220000000a00 */
[----:B------:R-:W-:Y:S01]  /*1280*/  MOV R11, 0x1000 ;  /* 0x00001000000b7802 */ /* 0x000fe20000000f00 */
[----:B------:R-:W-:-:S07]  /*1290*/  IMAD.MOV.U32 R13, RZ, RZ, RZ ;  /* 0x000000ffff0d7224 */ /* 0x000fce00078e00ff */
.L_x_105:
[----:B------:R-:W-:-:S04]  /*12a0*/  LEA R6, P0, R11, R2, 0x2 ;  /* 0x000000020b067211 */ /* 0x000fc800078010ff */
[----:B------:R-:W-:-:S05]  /*12b0*/  LEA.HI.X R7, R11, R3, R13, 0x2, P0 ;  /* 0x000000030b077211 */ /* 0x000fca00000f140d */
[----:B------:R-:W2:Y:S04]  /*12c0*/  LDG.E R0, desc[UR6][R6.64+0x2400] ;  /* 0x0024000606007981 */ /* 0x000ea8000c1e1900 */
[----:B------:R-:W2:Y:S04]  /*12d0*/  LDG.E R15, desc[UR6][R6.64+0x2800] ;  /* 0x00280006060f7981 */ /* 0x000ea8000c1e1900 */
        /* <DEDUP_REMOVED lines=13> */
[----:B------:R0:W5:Y:S02]  /*13b0*/  LDG.E R20, desc[UR6][R6.64+0x3c00] ;  /* 0x003c000606147981 */ /* 0x000164000c1e1900 */
[----:B0-----:R-:W-:-:S04]  /*13c0*/  IADD3 R6, P1, PT, -R11, R4, RZ ;  /* 0x000000040b067210 */ /* 0x001fc80007f3e1ff */
[----:B------:R-:W-:Y:S01]  /*13d0*/  ISETP.GE.U32.AND P0, PT, R6, 0x1000, PT ;  /* 0x000010000600780c */ /* 0x000fe20003f06070 */
[----:B--2---:R-:W-:Y:S01]  /*13e0*/  FADD R15, R0, R15 ;  /* 0x0000000f000f7221 */ /* 0x004fe20000000000 */
[----:B------:R-:W-:-:S04]  /*13f0*/  MOV R0, R5 ;  /* 0x0000000500007202 */ /* 0x000fc80000000f00 */
[----:B------:R-:W-:Y:S01]  /*1400*/  IADD3.X R6, PT, PT, ~R13, R0, RZ, P1, !PT ;  /* 0x000000000d067210 */ /* 0x000fe20000ffe5ff */
[----:B---3--:R-:W-:-:S03]  /*1410*/  FADD R10, R27, R10 ;  /* 0x0000000a1b0a7221 */ /* 0x008fc60000000000 */
[----:B------:R-:W-:Y:S01]  /*1420*/  ISETP.GE.U32.AND.EX P0, PT, R6, RZ, PT, P0 ;  /* 0x000000ff0600720c */ /* 0x000fe20003f06100 */
[----:B----4-:R-:W-:-:S04]  /*1430*/  FADD R29, R26, R29 ;  /* 0x0000001d1a1d7221 */ /* 0x010fc80000000000 */
[----:B------:R-:W-:Y:S01]  /*1440*/  FADD R10, R10, R29 ;  /* 0x0000001d0a0a7221 */ /* 0x000fe20000000000 */
[----:B-----5:R-:W-:Y:S01]  /*1450*/  FADD R24, R24, R25 ;  /* 0x0000001918187221 */ /* 0x020fe20000000000 */
[----:B------:R-:W-:-:S04]  /*1460*/  FADD R23, R23, R22 ;  /* 0x0000001617177221 */ /* 0x000fc80000000000 */
        /* <DEDUP_REMOVED lines=11> */
[----:B------:R-:W-:-:S05]  /*1520*/  IADD3 R11, P0, PT, R11, 0x1000, RZ ;  /* 0x000010000b0b7810 */ /* 0x000fca0007f1e0ff */
[----:B------:R-:W-:Y:S01]  /*1530*/  IMAD.X R13, RZ, RZ, R13, P0 ;  /* 0x000000ffff0d7224 */ /* 0x000fe200000e060d */
[----:B------:R-:W-:-:S04]  /*1540*/  ISETP.GT.U32.AND P0, PT, R11, R9, PT ;  /* 0x000000090b00720c */ /* 0x000fc80003f04070 */
[----:B------:R-:W-:-:S13]  /*1550*/  ISETP.GT.U32.AND.EX P0, PT, R13, R12, PT, P0 ;  /* 0x0000000c0d00720c */ /* 0x000fda0003f04100 */
[----:B------:R-:W-:Y:S05]  /*1560*/  @!P0 BRA `(.L_x_105) ;  /* 0xfffffffc004c8947 */ /* 0x000fea000383ffff */
.L_x_103:
[CC--:B------:R-:W-:Y:S01]  /*1570*/  IADD3 R3, PT, PT, -R11.reuse, R4.reuse, RZ ;  /* 0x000000040b037210 */ /* 0x0c0fe20007ffe1ff */
[----:B------:R-:W-:Y:S01]  /*1580*/  BSSY.RECONVERGENT B1, `(.L_x_104) ;  /* 0x0000080000017945 */ /* 0x000fe20003800200 */
[----:B------:R-:W-:Y:S02]  /*1590*/  ISETP.GE.U32.AND P1, PT, R11, R4, PT ;  /* 0x000000040b00720c */ /* 0x000fe40003f26070 */
[----:B------:R-:W-:-:S04]  /*15a0*/  ISETP.GE.AND P0, PT, R8, R3, PT ;  /* 0x000000030800720c */ /* 0x000fc80003f06270 */
[----:B------:R-:W-:-:S13]  /*15b0*/  ISETP.GE.U32.OR.EX P0, PT, R13, R0, P0, P1 ;  /* 0x000000000d00720c */ /* 0x000fda0000706510 */
[----:B------:R-:W-:Y:S05]  /*15c0*/  @P0 BRA `(.L_x_106) ;  /* 0x0000000400ec0947 */ /* 0x000fea0003800000 */
[----:B------:R-:W-:Y:S01]  /*15d0*/  LOP3.LUT R0, RZ, R8, RZ, 0x33, !PT ;  /* 0x00000008ff007212 */ /* 0x000fe200078e33ff */
[----:B------:R-:W-:Y:S03]  /*15e0*/  BSSY.RECONVERGENT B2, `(.L_x_107) ;  /* 0x0000038000027945 */ /* 0x000fe60003800200 */
[----:B------:R-:W-:-:S04]  /*15f0*/  IADD3 R0, PT, PT, -R11, R4, R0 ;  /* 0x000000040b007210 */ /* 0x000fc80007ffe100 */
[C---:B------:R-:W-:Y:S02]  /*1600*/  ISETP.GE.U32.AND P1, PT, R0.reuse, 0xf00, PT ;  /* 0x00000f000000780c */ /* 0x040fe40003f26070 */
[----:B------:R-:W-:Y:S02]  /*1610*/  LEA.HI R4, R0, 0x1, RZ, 0x18 ;  /* 0x0000000100047811 */ /* 0x000fe400078fc0ff */
[----:B------:R-:W-:Y:S02]  /*1620*/  MOV R0, R8 ;  /* 0x0000000800007202 */ /* 0x000fe40000000f00 */
[----:B------:R-:W-:-:S04]  /*1630*/  LOP3.LUT R24, R4, 0xf, RZ, 0xc0, !PT ;  /* 0x0000000f04187812 */ /* 0x000fc800078ec0ff */
[----:B------:R-:W-:-:S03]  /*1640*/  ISETP.NE.AND P0, PT, R24, RZ, PT ;  /* 0x000000ff1800720c */ /* 0x000fc60003f05270 */
[----:B------:R-:W-:Y:S10]  /*1650*/  @!P1 BRA `(.L_x_108) ;  /* 0x0000000000c09947 */ /* 0x000ff40003800000 */
[----:B------:R-:W0:Y:S01]  /*1660*/  LDCU.64 UR4, c[0x0][0x380] ;  /* 0x00007000ff0477ac */ /* 0x000e220008000a00 */
[----:B------:R-:W-:Y:S02]  /*1670*/  IADD3 R3, P1, PT, R8, R11, RZ ;  /* 0x0000000b08037210 */ /* 0x000fe40007f3e0ff */
[----:B------:R-:W-:-:S03]  /*1680*/  LOP3.LUT R9, R4, 0x1fffff0, RZ, 0xc0, !PT ;  /* 0x01fffff004097812 */ /* 0x000fc600078ec0ff */
[----:B------:R-:W-:Y:S01]  /*1690*/  IMAD.X R0, RZ, RZ, R13, P1 ;  /* 0x000000ffff007224 */ /* 0x000fe200008e060d */
[----:B------:R-:W-:Y:S02]  /*16a0*/  IADD3 R9, PT, PT, -R9, RZ, RZ ;  /* 0x000000ff09097210 */ /* 0x000fe40007ffe1ff */
[----:B0-----:R-:W-:-:S04]  /*16b0*/  LEA R2, P2, R3, UR4, 0x2 ;  /* 0x0000000403027c11 */ /* 0x001fc8000f8410ff */
[----:B------:R-:W-:Y:S02]  /*16c0*/  IADD3 R2, P1, PT, R2, 0x2000, RZ ;  /* 0x0000200002027810 */ /* 0x000fe40007f3e0ff */
[----:B------:R-:W-:Y:S02]  /*16d0*/  LEA.HI.X R3, R3, UR5, R0, 0x2, P2 ;  /* 0x0000000503037c11 */ /* 0x000fe400090f1400 */
[----:B------:R-:W-:-:S03]  /*16e0*/  MOV R0, R8 ;  /* 0x0000000800007202 */ /* 0x000fc60000000f00 */
[----:B------:R-:W-:-:S07]  /*16f0*/  IMAD.X R3, RZ, RZ, R3, P1 ;  /* 0x000000ffff037224 */ /* 0x000fce00008e0603 */
.L_x_109:
        /* <DEDUP_REMOVED lines=16> */
[----:B------:R-:W-:Y:S01]  /*1800*/  IADD3 R9, PT, PT, R9, 0x10, RZ ;  /* 0x0000001009097810 */ /* 0x000fe20007ffe0ff */
[----:B------:R-:W-:-:S03]  /*1810*/  VIADD R0, R0, 0x1000 ;  /* 0x0000100000007836 */ /* 0x000fc60000000000 */
[----:B------:R-:W-:Y:S02]  /*1820*/  ISETP.NE.AND P1, PT, R9, RZ, PT ;  /* 0x000000ff0900720c */ /* 0x000fe40003f25270 */
[----:B0-----:R-:W-:-:S04]  /*1830*/  IADD3 R2, P2, PT, R2, 0x4000, RZ ;  /* 0x0000400002027810 */ /* 0x001fc80007f5e0ff */
[----:B------:R-:W-:Y:S01]  /*1840*/  IADD3.X R3, PT, PT, RZ, R3, RZ, P2, !PT ;  /* 0x00000003ff037210 */ /* 0x000fe200017fe4ff */
        /* <DEDUP_REMOVED lines=17> */
.L_x_108:
[----:B------:R-:W-:Y:S05]  /*1960*/  BSYNC.RECONVERGENT B2 ;  /* 0x0000000000027941 */ /* 0x000fea0003800200 */
.L_x_107:
[----:B------:R-:W-:Y:S05]  /*1970*/  @!P0 BRA `(.L_x_106) ;  /* 0x0000000400008947 */ /* 0x000fea0003800000 */
[----:B------:R-:W-:Y:S01]  /*1980*/  ISETP.GE.U32.AND P0, PT, R24, 0x8, PT ;  /* 0x000000081800780c */ /* 0x000fe20003f06070 */
[----:B------:R-:W-:Y:S01]  /*1990*/  BSSY.RECONVERGENT B2, `(.L_x_110) ;  /* 0x000001a000027945 */ /* 0x000fe20003800200 */
[----:B------:R-:W-:-:S04]  /*19a0*/  LOP3.LUT R7, R4, 0x7, RZ, 0xc0, !PT ;  /* 0x0000000704077812 */ /* 0x000fc800078ec0ff */
[----:B------:R-:W-:-:S07]  /*19b0*/  ISETP.NE.AND P1, PT, R7, RZ, PT ;  /* 0x000000ff0700720c */ /* 0x000fce0003f25270 */
[----:B------:R-:W-:Y:S06]  /*19c0*/  @!P0 BRA `(.L_x_111) ;  /* 0x0000000000588947 */ /* 0x000fec0003800000 */
[----:B------:R-:W0:Y:S01]  /*19d0*/  LDCU.64 UR4, c[0x0][0x380] ;  /* 0x00007000ff0477ac */ /* 0x000e220008000a00 */
[----:B------:R-:W-:-:S04]  /*19e0*/  IADD3 R3, P0, PT, R0, R11, RZ ;  /* 0x0000000b00037210 */ /* 0x000fc80007f1e0ff */
[----:B------:R-:W-:Y:S02]  /*19f0*/  IADD3.X R6, PT, PT, RZ, R13, RZ, P0, !PT ;  /* 0x0000000dff067210 */ /* 0x000fe400007fe4ff */
[----:B0-----:R-:W-:-:S04]  /*1a00*/  LEA R2, P0, R3, UR4, 0x2 ;  /* 0x0000000403027c11 */ /* 0x001fc8000f8010ff */
        /* <DEDUP_REMOVED lines=9> */
[----:B------:R-:W-:Y:S01]  /*1aa0*/  IADD3 R0, PT, PT, R0, 0x800, RZ ;  /* 0x0000080000007810 */ /* 0x000fe20007ffe0ff */
        /* <DEDUP_REMOVED lines=8> */
.L_x_111:
[----:B------:R-:W-:Y:S05]  /*1b30*/  BSYNC.RECONVERGENT B2 ;  /* 0x0000000000027941 */ /* 0x000fea0003800200 */
.L_x_110:
[----:B------:R-:W-:Y:S05]  /*1b40*/  @!P1 BRA `(.L_x_106) ;  /* 0x00000000008c9947 */ /* 0x000fea0003800000 */
[----:B------:R-:W-:Y:S01]  /*1b50*/  ISETP.GE.U32.AND P0, PT, R7, 0x4, PT ;  /* 0x000000040700780c */ /* 0x000fe20003f06070 */
[----:B------:R-:W-:Y:S01]  /*1b60*/  BSSY.RECONVERGENT B2, `(.L_x_112) ;  /* 0x0000012000027945 */ /* 0x000fe20003800200 */
[----:B------:R-:W-:-:S04]  /*1b70*/  LOP3.LUT R6, R4, 0x3, RZ, 0xc0, !PT ;  /* 0x0000000304067812 */ /* 0x000fc800078ec0ff */
[----:B------:R-:W-:-:S07]  /*1b80*/  ISETP.NE.AND P1, PT, R6, RZ, PT ;  /* 0x000000ff0600720c */ /* 0x000fce0003f25270 */
[----:B------:R-:W-:Y:S06]  /*1b90*/  @!P0 BRA `(.L_x_113) ;  /* 0x0000000000388947 */ /* 0x000fec0003800000 */
[----:B------:R-:W0:Y:S01]  /*1ba0*/  LDCU.64 UR4, c[0x0][0x380] ;  /* 0x00007000ff0477ac */ /* 0x000e220008000a00 */
[----:B------:R-:W-:-:S05]  /*1bb0*/  IADD3 R3, P0, PT, R0, R11, RZ ;  /* 0x0000000b00037210 */ /* 0x000fca0007f1e0ff */
[----:B------:R-:W-:Y:S01]  /*1bc0*/  IMAD.X R4, RZ, RZ, R13, P0 ;  /* 0x000000ffff047224 */ /* 0x000fe200000e060d */
[----:B0-----:R-:W-:-:S04]  /*1bd0*/  LEA R2, P0, R3, UR4, 0x2 ;  /* 0x0000000403027c11 */ /* 0x001fc8000f8010ff */
[----:B------:R-:W-:-:S05]  /*1be0*/  LEA.HI.X R3, R3, UR5, R4, 0x2, P0 ;  /* 0x0000000503037c11 */ /* 0x000fca00080f1404 */
[----:B------:R-:W2:Y:S04]  /*1bf0*/  LDG.E R5, desc[UR6][R2.64] ;  /* 0x0000000602057981 */ /* 0x000ea8000c1e1900 */
[----:B------:R-:W3:Y:S04]  /*1c00*/  LDG.E R4, desc[UR6][R2.64+0x400] ;  /* 0x0004000602047981 */ /* 0x000ee8000c1e1900 */
[----:B------:R-:W4:Y:S04]  /*1c10*/  LDG.E R7, desc[UR6][R2.64+0x800] ;  /* 0x0008000602077981 */ /* 0x000f28000c1e1900 */
[----:B------:R-:W5:Y:S01]  /*1c20*/  LDG.E R9, desc[UR6][R2.64+0xc00] ;  /* 0x000c000602097981 */ /* 0x000f62000c1e1900 */
[----:B------:R-:W-:Y:S01]  /*1c30*/  IADD3 R0, PT, PT, R0, 0x400, RZ ;  /* 0x0000040000007810 */ /* 0x000fe20007ffe0ff */
[----:B--2---:R-:W-:-:S04]  /*1c40*/  FADD R5, R10, R5 ;  /* 0x000000050a057221 */ /* 0x004fc80000000000 */
[----:B---3--:R-:W-:-:S04]  /*1c50*/  FADD R4, R5, R4 ;  /* 0x0000000405047221 */ /* 0x008fc80000000000 */
[----:B----4-:R-:W-:-:S04]  /*1c60*/  FADD R4, R4, R7 ;  /* 0x0000000704047221 */ /* 0x010fc80000000000 */
[----:B-----5:R-:W-:-:S07]  /*1c70*/  FADD R10, R4, R9 ;  /* 0x00000009040a7221 */ /* 0x020fce0000000000 */
.L_x_113:
[----:B------:R-:W-:Y:S05]  /*1c80*/  BSYNC.RECONVERGENT B2 ;  /* 0x0000000000027941 */ /* 0x000fea0003800200 */
.L_x_112:
[----:B------:R-:W-:Y:S05]  /*1c90*/  @!P1 BRA `(.L_x_106) ;  /* 0x0000000000389947 */ /* 0x000fea0003800000 */
[----:B------:R-:W0:Y:S01]  /*1ca0*/  LDCU.64 UR4, c[0x0][0x380] ;  /* 0x00007000ff0477ac */ /* 0x000e220008000a00 */
[----:B------:R-:W-:Y:S01]  /*1cb0*/  IADD3 R5, P0, PT, R0, R11, RZ ;  /* 0x0000000b00057210 */ /* 0x000fe20007f1e0ff */
[----:B------:R-:W-:-:S03]  /*1cc0*/  IMAD.MOV R0, RZ, RZ, -R6 ;  /* 0x000000ffff007224 */ /* 0x000fc600078e0a06 */
[----:B------:R-:W-:Y:S02]  /*1cd0*/  IADD3.X R4, PT, PT, RZ, R13, RZ, P0, !PT ;  /* 0x0000000dff047210 */ /* 0x000fe400007fe4ff */
[----:B0-----:R-:W-:-:S04]  /*1ce0*/  LEA R2, P1, R5, UR4, 0x2 ;  /* 0x0000000405027c11 */ /* 0x001fc8000f8210ff */
[----:B------:R-:W-:-:S09]  /*1cf0*/  LEA.HI.X R5, R5, UR5, R4, 0x2, P1 ;  /* 0x0000000505057c11 */ /* 0x000fd200088f1404 */
.L_x_114:
[----:B------:R-:W-:-:S06]  /*1d00*/  MOV R3, R5 ;  /* 0x0000000500037202 */ /* 0x000fcc0000000f00 */
[----:B------:R0:W2:Y:S01]  /*1d10*/  LDG.E R3, desc[UR6][R2.64] ;  /* 0x0000000602037981 */ /* 0x0000a2000c1e1900 */
[----:B------:R-:W-:-:S04]  /*1d20*/  IADD3 R0, PT, PT, R0, 0x1, RZ ;  /* 0x0000000100007810 */ /* 0x000fc80007ffe0ff */
[----:B------:R-:W-:Y:S02]  /*1d30*/  ISETP.NE.AND P0, PT, R0, RZ, PT ;  /* 0x000000ff0000720c */ /* 0x000fe40003f05270 */
[----:B0-----:R-:W-:-:S05]  /*1d40*/  IADD3 R2, P1, PT, R2, 0x400, RZ ;  /* 0x0000040002027810 */ /* 0x001fca0007f3e0ff */
[----:B------:R-:W-:Y:S02]  /*1d50*/  IMAD.X R5, RZ, RZ, R5, P1 ;  /* 0x000000ffff057224 */ /* 0x000fe400008e0605 */
[----:B--2---:R-:W-:-:S04]  /*1d60*/  FADD R10, R3, R10 ;  /* 0x0000000a030a7221 */ /* 0x004fc80000000000 */
[----:B------:R-:W-:Y:S05]  /*1d70*/  @P0 BRA `(.L_x_114) ;  /* 0xfffffffc00e00947 */ /* 0x000fea000383ffff */
.L_x_106:
[----:B------:R-:W-:Y:S05]  /*1d80*/  BSYNC.RECONVERGENT B1 ;  /* 0x0000000000017941 */ /* 0x000fea0003800200 */
.L_x_104:
[----:B------:R-:W0:Y:S01]  /*1d90*/  S2R R6, SR_LANEID ;  /* 0x0000000000067919 */ /* 0x000e220000000000 */
[----:B------:R-:W-:Y:S02]  /*1da0*/  MOV R3, R10 ;  /* 0x0000000a00037202 */ /* 0x000fe40000000f00 */
[----:B------:R-:W-:-:S03]  /*1db0*/  ISETP.NE.AND P5, PT, R8, RZ, PT ;  /* 0x000000ff0800720c */ /* 0x000fc60003fa5270 */
        /* <DEDUP_REMOVED lines=39> */
.L_x_102:
[----:B------:R-:W-:Y:S05]  /*2030*/  BSYNC.RECONVERGENT B0 ;  /* 0x0000000000007941 */ /* 0x000fea0003800200 */
.L_x_87:
[----:B------:R-:W-:Y:S05]  /*2040*/  @P5 EXIT ;  /* 0x000000000000594d */ /* 0x000fea0003800000 */
[----:B01----:R-:W0:Y:S01]  /*2050*/  LDC.64 R2, c[0x0][0x388] ;  /* 0x0000e200ff027b82 */ /* 0x003e220000000a00 */
[----:B------:R-:W2:Y:S02]  /*2060*/  LDCU UR4, c[0x0][0x39c] ;  /* 0x00007380ff0477ac */ /* 0x000ea40008000800 */
[----:B--2---:R-:W-:-:S05]  /*2070*/  FADD R5, R8, UR4 ;  /* 0x0000000408057e21 */ /* 0x004fca0008000000 */
[----:B0-----:R-:W-:Y:S01]  /*2080*/  STG.E desc[UR6][R2.64], R5 ;  /* 0x0000000502007986 */ /* 0x001fe2000c101906 */
[----:B------:R-:W-:Y:S05]  /*2090*/  EXIT ;  /* 0x000000000000794d */ /* 0x000fea0003800000 */
.L_x_115:
        /* <DEDUP_REMOVED lines=14> */
.L_x_245:


//--------------------- .text._ZN3cub18CUB_300001_SM_10006detail6reduce28DeviceReduceSingleTileKernelINS2_10policy_hubIfjN4cuda3std3__44plusIfEEE10Policy1000EPfSC_iS9_ffNS7_10__identityEEEvT0_T1_T2_T3_T4_T6_ --------------------------
	.section	.text._ZN3cub18CUB_300001_SM_10006detail6reduce28DeviceReduceSingleTileKernelINS2_10policy_hubIfjN4cuda3std3__44plusIfEEE10Policy1000EPfSC_iS9_ffNS7_10__identityEEEvT0_T1_T2_T3_T4_T6_,"ax",@progbits
	.align	128
        .global         _ZN3cub18CUB_300001_SM_10006detail6reduce28DeviceReduceSingleTileKernelINS2_10policy_hubIfjN4cuda3std3__44plusIfEEE10Policy1000EPfSC_iS9_ffNS7_10__identityEEEvT0_T1_T2_T3_T4_T6_
        .type           _ZN3cub18CUB_300001_SM_10006detail6reduce28DeviceReduceSingleTileKernelINS2_10policy_hubIfjN4cuda3std3__44plusIfEEE10Policy1000EPfSC_iS9_ffNS7_10__identityEEEvT0_T1_T2_T3_T4_T6_,@function
        .size           _ZN3cub18CUB_300001_SM_10006detail6reduce28DeviceReduceSingleTileKernelINS2_10policy_hubIfjN4cuda3std3__44plusIfEEE10Policy1000EPfSC_iS9_ffNS7_10__identityEEEvT0_T1_T2_T3_T4_T6_,(.L_x_246 - _ZN3cub18CUB_300001_SM_10006detail6reduce28DeviceReduceSingleTileKernelINS2_10policy_hubIfjN4cuda3std3__44plusIfEEE10Policy1000EPfSC_iS9_ffNS7_10__identityEEEvT0_T1_T2_T3_T4_T6_)
        .other          _ZN3cub18CUB_300001_SM_10006detail6reduce28DeviceReduceSingleTileKernelINS2_10policy_hubIfjN4cuda3std3__44plusIfEEE10Policy1000EPfSC_iS9_ffNS7_10__identityEEEvT0_T1_T2_T3_T4_T6_,@"STO_CUDA_ENTRY STV_DEFAULT"
_ZN3cub18CUB_300001_SM_10006detail6reduce28DeviceReduceSingleTileKernelINS2_10policy_hubIfjN4cuda3std3__44plusIfEEE10Policy1000EPfSC_iS9_ffNS7_10__identityEEEvT0_T1_T2_T3_T4_T6_:
.text._ZN3cub18CUB_300001_SM_10006detail6reduce28DeviceReduceSingleTileKernelINS2_10policy_hubIfjN4cuda3std3__44plusIfEEE10Policy1000EPfSC_iS9_ffNS7_10__identityEEEvT0_T1_T2_T3_T4_T6_:
        /* <DEDUP_REMOVED lines=13> */
.L_x_116:
        /* <DEDUP_REMOVED lines=16> */
.L_x_121:
[----:B------:R-:W-:Y:S05]  /*01d0*/  BSYNC.RECONVERGENT B1 ;  /* 0x0000000000017941 */ /* 0x000fea0003800200 */
.L_x_120:
        /* <DEDUP_REMOVED lines=16> */
.L_x_126:
        /* <DEDUP_REMOVED lines=9> */
.L_x_125:
[----:B------:R-:W-:Y:S05]  /*0370*/  BSYNC.RECONVERGENT B2 ;  /* 0x0000000000027941 */ /* 0x000fea0003800200 */
.L_x_124:
        /* <DEDUP_REMOVED lines=8> */
.L_x_129:
        /* <DEDUP_REMOVED lines=43> */
.L_x_128:
[----:B------:R-:W-:Y:S05]  /*06b0*/  BSYNC.RECONVERGENT B2 ;  /* 0x0000000000027941 */ /* 0x000fea0003800200 */
.L_x_127:
        /* <DEDUP_REMOVED lines=26> */
.L_x_131:
[----:B------:R-:W-:Y:S05]  /*0860*/  BSYNC.RECONVERGENT B2 ;  /* 0x0000000000027941 */ /* 0x000fea0003800200 */
.L_x_130:
        /* <DEDUP_REMOVED lines=12> */
.L_x_123:
[----:B------:R-:W-:Y:S05]  /*0930*/  BSYNC.RECONVERGENT B1 ;  /* 0x0000000000017941 */ /* 0x000fea0003800200 */
.L_x_122:
        /* <DEDUP_REMOVED lines=10> */
[----:B------:R-:W1:Y:S06]  /*09e0*/  SHFL.DOWN PT, R3, R0, 0x2, 0x1f ;  /* 0x08401f0000037f89 */ /* 0x000e6c00000e0000 */
[----:B------:R-:W2:Y:S01]  /*09f0*/  @!P1 S2R R6, SR_CgaCtaId ;  /* 0x0000000000069919 */ /* 0x000ea20000008800 */
[----:B0-----:R-:W-:Y:S02]  /*0a00*/  @!P1 MOV R5, 0x400 ;  /* 0x0000040000059802 */ /* 0x001fe40000000f00 */
[----:B------:R-:W-:-:S04]  /*0a10*/  @!P1 SHF.R.U32.HI R4, RZ, 0x3, R2 ;  /* 0x00000003ff049819 */ /* 0x000fc80000011602 */
[----:B------:R-:W-:Y:S01]  /*0a20*/  @!P1 LOP3.LUT R4, R4, 0x7c, RZ, 0xc0, !PT ;  /* 0x0000007c04049812 */ /* 0x000fe200078ec0ff */
[----:B-1----:R-:W-:Y:S01]  /*0a30*/  @!P0 FADD R0, R0, R3 ;  /* 0x0000000300008221 */ /* 0x002fe20000000000 */
[----:B------:R-:W-:-:S04]  /*0a40*/  ISETP.GT.AND P0, PT, R8, 0x1b, PT ;  /* 0x0000001b0800780c */ /* 0x000fc80003f04270 */
[----:B------:R-:W0:Y:S01]  /*0a50*/  SHFL.DOWN PT, R3, R0, 0x4, 0x1f ;  /* 0x08801f0000037f89 */ /* 0x000e2200000e0000 */
[----:B--2---:R-:W-:-:S04]  /*0a60*/  @!P1 LEA R5, R6, R5, 0x18 ;  /* 0x0000000506059211 */ /* 0x004fc800078ec0ff */
        /* <DEDUP_REMOVED lines=16> */
[----:B0-----:R-:W0:Y:S04]  /*0b70*/  LDS.128 R4, [UR4+0x10] ;  /* 0x00001004ff047984 */ /* 0x001e280008000c00 */
[----:B------:R-:W1:Y:S04]  /*0b80*/  LDS.128 R12, [UR4+0x20] ;  /* 0x00002004ff0c7984 */ /* 0x000e680008000c00 */
[----:B------:R-:W2:Y:S04]  /*0b90*/  LDS.128 R8, [UR4+0x30] ;  /* 0x00003004ff087984 */ /* 0x000ea80008000c00 */
[----:B------:R-:W3:Y:S01]  /*0ba0*/  LDS.128 R16, [UR4+0x40] ;  /* 0x00004004ff107984 */ /* 0x000ee20008000c00 */
[----:B0-----:R-:W-:-:S04]  /*0bb0*/  FADD R5, R0, R5 ;  /* 0x0000000500057221 */ /* 0x001fc80000000000 */
[----:B------:R-:W-:-:S04]  /*0bc0*/  FADD R6, R5, R6 ;  /* 0x0000000605067221 */ /* 0x000fc80000000000 */
[----:B------:R-:W-:-:S04]  /*0bd0*/  FADD R7, R6, R7 ;  /* 0x0000000706077221 */ /* 0x000fc80000000000 */
[----:B-1----:R-:W-:-:S04]  /*0be0*/  FADD R12, R7, R12 ;  /* 0x0000000c070c7221 */ /* 0x002fc80000000000 */
[----:B------:R-:W-:-:S04]  /*0bf0*/  FADD R13, R12, R13 ;  /* 0x0000000d0c0d7221 */ /* 0x000fc80000000000 */
[----:B------:R-:W-:-:S04]  /*0c00*/  FADD R14, R13, R14 ;  /* 0x0000000e0d0e7221 */ /* 0x000fc80000000000 */
[----:B------:R-:W-:-:S04]  /*0c10*/  FADD R15, R14, R15 ;  /* 0x0000000f0e0f7221 */ /* 0x000fc80000000000 */
[----:B--2---:R-:W-:-:S04]  /*0c20*/  FADD R8, R15, R8 ;  /* 0x000000080f087221 */ /* 0x004fc80000000000 */
[----:B------:R-:W-:-:S04]  /*0c30*/  FADD R9, R8, R9 ;  /* 0x0000000908097221 */ /* 0x000fc80000000000 */
[----:B------:R-:W-:-:S04]  /*0c40*/  FADD R10, R9, R10 ;  /* 0x0000000a090a7221 */ /* 0x000fc80000000000 */
[----:B------:R-:W-:-:S04]  /*0c50*/  FADD R11, R10, R11 ;  /* 0x0000000b0a0b7221 */ /* 0x000fc80000000000 */
[----:B---3--:R-:W-:-:S04]  /*0c60*/  FADD R16, R11, R16 ;  /* 0x000000100b107221 */ /* 0x008fc80000000000 */
[----:B------:R-:W-:-:S04]  /*0c70*/  FADD R17, R16, R17 ;  /* 0x0000001110117221 */ /* 0x000fc80000000000 */
[----:B------:R-:W-:-:S04]  /*0c80*/  FADD R18, R17, R18 ;  /* 0x0000001211127221 */ /* 0x000fc80000000000 */
[----:B------:R-:W-:Y:S01]  /*0c90*/  FADD R0, R18, R19 ;  /* 0x0000001312007221 */ /* 0x000fe20000000000 */
[----:B------:R-:W-:Y:S06]  /*0ca0*/  BRA `(.L_x_133) ;  /* 0x0000003400707947 */ /* 0x000fec0003800000 */
.L_x_132:
        /* <DEDUP_REMOVED lines=23> */
[-C--:B------:R-:W-:Y:S02]  /*0e20*/  ISETP.GT.AND P0, PT, R5, R4.reuse, PT ;  /* 0x000000040500720c */ /* 0x080fe40003f04270 */
[----:B------:R-:W-:Y:S02]  /*0e30*/  IADD3 R5, PT, PT, R9, 0x10, RZ ;  /* 0x0000001009057810 */ /* 0x000fe40007ffe0ff */
        /* <DEDUP_REMOVED lines=20> */
[----:B------:R-:W0:Y:S04]  /*0f80*/  LDS.128 R16, [UR4+0x10] ;  /* 0x00001004ff107984 */ /* 0x000e280008000c00 */
[----:B----4-:R-:W1:Y:S04]  /*0f90*/  LDS.128 R4, [UR4+0x20] ;  /* 0x00002004ff047984 */ /* 0x010e680008000c00 */
[----:B------:R-:W2:Y:S04]  /*0fa0*/  LDS.128 R8, [UR4+0x30] ;  /* 0x00003004ff087984 */ /* 0x000ea80008000c00 */
[----:B------:R-:W3:Y:S01]  /*0fb0*/  LDS.128 R12, [UR4+0x40] ;  /* 0x00004004ff0c7984 */ /* 0x000ee20008000c00 */
[----:B0-----:R-:W-:Y:S01]  /*0fc0*/  @P2 FADD R0, R0, R17 ;  /* 0x0000001100002221 */ /* 0x001fe20000000000 */
[----:B------:R-:W-:-:S03]  /*0fd0*/  ISETP.GT.AND P2, PT, R3, 0x80, PT ;  /* 0x000000800300780c */ /* 0x000fc60003f44270 */
[----:B------:R-:W-:Y:S01]  /*0fe0*/  @P3 FADD R0, R0, R18 ;  /* 0x0000001200003221 */ /* 0x000fe20000000000 */
[----:B------:R-:W-:-:S03]  /*0ff0*/  ISETP.GT.AND P3, PT, R3, 0xa0, PT ;  /* 0x000000a00300780c */ /* 0x000fc60003f64270 */
[----:B------:R-:W-:Y:S01]  /*1000*/  @P1 FADD R0, R0, R19 ;  /* 0x0000001300001221 */ /* 0x000fe20000000000 */
[----:B------:R-:W-:-:S05]  /*1010*/  ISETP.GT.AND P1, PT, R3, 0xe0, PT ;  /* 0x000000e00300780c */ /* 0x000fca0003f24270 */
[----:B-1----:R-:W-:Y:S01]  /*1020*/  @P2 FADD R0, R0, R4 ;  /* 0x0000000400002221 */ /* 0x002fe20000000000 */
[----:B------:R-:W-:-:S03]  /*1030*/  ISETP.GT.AND P2, PT, R3, 0x100, PT ;  /* 0x000001000300780c */ /* 0x000fc60003f44270 */
[----:B------:R-:W-:Y:S01]  /*1040*/  @P3 FADD R0, R0, R5 ;  /* 0x0000000500003221 */ /* 0x000fe20000000000 */
[----:B------:R-:W-:-:S03]  /*1050*/  ISETP.GT.AND P3, PT, R3, 0x120, PT ;  /* 0x000001200300780c */ /* 0x000fc60003f64270 */
[----:B------:R-:W-:Y:S01]  /*1060*/  @P4 FADD R0, R0, R6 ;  /* 0x0000000600004221 */ /* 0x000fe20000000000 */
[----:B------:R-:W-:-:S03]  /*1070*/  ISETP.GT.AND P4, PT, R3, 0x140, PT ;  /* 0x000001400300780c */ /* 0x000fc60003f84270 */
[----:B------:R-:W-:Y:S01]  /*1080*/  @P1 FADD R0, R0, R7 ;  /* 0x0000000700001221 */ /* 0x000fe20000000000 */
[----:B------:R-:W-:-:S03]  /*1090*/  ISETP.GT.AND P1, PT, R3, 0x160, PT ;  /* 0x000001600300780c */ /* 0x000fc60003f24270 */
[----:B--2---:R-:W-:Y:S01]  /*10a0*/  @P2 FADD R0, R0, R8 ;  /* 0x0000000800002221 */ /* 0x004fe20000000000 */
[----:B------:R-:W-:-:S03]  /*10b0*/  ISETP.GT.AND P2, PT, R3, 0x180, PT ;  /* 0x000001800300780c */ /* 0x000fc60003f44270 */
[----:B------:R-:W-:Y:S01]  /*10c0*/  @P3 FADD R0, R0, R9 ;  /* 0x0000000900003221 */ /* 0x000fe20000000000 */
[----:B------:R-:W-:-:S03]  /*10d0*/  ISETP.GT.AND P3, PT, R3, 0x1a0, PT ;  /* 0x000001a00300780c */ /* 0x000fc60003f64270 */
[----:B------:R-:W-:Y:S01]  /*10e0*/  @P4 FADD R0, R0, R10 ;  /* 0x0000000a00004221 */ /* 0x000fe20000000000 */
[----:B------:R-:W-:-:S03]  /*10f0*/  ISETP.GT.AND P4, PT, R3, 0x1c0, PT ;  /* 0x000001c00300780c */ /* 0x000fc60003f84270 */
[----:B------:R-:W-:Y:S01]  /*1100*/  @P1 FADD R0, R0, R11 ;  /* 0x0000000b00001221 */ /* 0x000fe20000000000 */
[----:B------:R-:W-:-:S03]  /*1110*/  ISETP.GT.AND P1, PT, R3, 0x1e0, PT ;  /* 0x000001e00300780c */ /* 0x000fc60003f24270 */
[----:B---3--:R-:W-:-:S04]  /*1120*/  @P2 FADD R0, R0, R12 ;  /* 0x0000000c00002221 */ /* 0x008fc80000000000 */
[----:B------:R-:W-:-:S04]  /*1130*/  @P3 FADD R0, R0, R13 ;  /* 0x0000000d00003221 */ /* 0x000fc80000000000 */
[----:B------:R-:W-:-:S04]  /*1140*/  @P4 FADD R0, R0, R14 ;  /* 0x0000000e00004221 */ /* 0x000fc80000000000 */
[----:B------:R-:W-:Y:S01]  /*1150*/  @P1 FADD R0, R0, R15 ;  /* 0x0000000f00001221 */ /* 0x000fe20000000000 */
[----:B------:R-:W-:Y:S06]  /*1160*/  BRA `(.L_x_133) ;  /* 0x0000003000407947 */ /* 0x000fec0003800000 */
.L_x_119:
[----:B------:R-:W0:Y:S01]  /*1170*/  S2R R2, SR_TID.X ;  /* 0x0000000000027919 */ /* 0x000e220000002100 */
[----:B------:R-:W1:Y:S01]  /*1180*/  LDC.64 R4, c[0x0][0x380] ;  /* 0x0000e000ff047b82 */ /* 0x000e620000000a00 */
[----:B0-----:R-:W-:-:S05]  /*1190*/  SHF.L.U32 R7, R2, 0x1, RZ ;  /* 0x0000000102077819 */ /* 0x001fca00000006ff */
[----:B-1----:R-:W-:-:S05]  /*11a0*/  IMAD.WIDE.U32 R4, R7, 0x4, R4 ;  /* 0x0000000407047825 */ /* 0x002fca00078e0004 */
[----:B------:R-:W2:Y:S04]  /*11b0*/  LDG.E.64.CONSTANT R14, desc[UR6][R4.64] ;  /* 0x00000006040e7981 */ /* 0x000ea8000c1e9b00 */
[----:B------:R-:W3:Y:S04]  /*11c0*/  LDG.E.64.CONSTANT R16, desc[UR6][R4.64+0x1000] ;  /* 0x0010000604107981 */ /* 0x000ee8000c1e9b00 */
[----:B------:R-:W4:Y:S04]  /*11d0*/  LDG.E.64.CONSTANT R18, desc[UR6][R4.64+0x2000] ;  /* 0x0020000604127981 */ /* 0x000f28000c1e9b00 */
[----:B------:R-:W5:Y:S04]  /*11e0*/  LDG.E.64.CONSTANT R20, desc[UR6][R4.64+0x3000] ;  /* 0x0030000604147981 */ /* 0x000f68000c1e9b00 */
[----:B------:R-:W5:Y:S04]  /*11f0*/  LDG.E.64.CONSTANT R12, desc[UR6][R4.64+0x4000] ;  /* 0x00400006040c7981 */ /* 0x000f68000c1e9b00 */
[----:B------:R-:W5:Y:S04]  /*1200*/  LDG.E.64.CONSTANT R10, desc[UR6][R4.64+0x5000] ;  /* 0x00500006040a7981 */ /* 0x000f68000c1e9b00 */
[----:B------:R-:W5:Y:S04]  /*1210*/  LDG.E.64.CONSTANT R6, desc[UR6][R4.64+0x6000] ;  /* 0x0060000604067981 */ /* 0x000f68000c1e9b00 */
[----:B------:R-:W5:Y:S01]  /*1220*/  LDG.E.64.CONSTANT R8, desc[UR6][R4.64+0x7000] ;  /* 0x0070000604087981 */ /* 0x000f62000c1e9b00 */
[----:B------:R-:W-:Y:S01]  /*1230*/  ISETP.GE.U32.AND P0, PT, R3, 0x4000, PT ;  /* 0x000040000300780c */ /* 0x000fe20003f06070 */
[----:B--2---:R-:W-:Y:S01]  /*1240*/  FADD R14, R14, R15 ;  /* 0x0000000f0e0e7221 */ /* 0x004fe20000000000 */
[----:B---3--:R-:W-:Y:S01]  /*1250*/  FADD R17, R16, R17 ;  /* 0x0000001110117221 */ /* 0x008fe20000000000 */
[----:B----4-:R-:W-:-:S03]  /*1260*/  FADD R18, R18, R19 ;  /* 0x0000001312127221 */ /* 0x010fc60000000000 */
[----:B------:R-:W-:Y:S01]  /*1270*/  FADD R14, R14, R17 ;  /* 0x000000110e0e7221 */ /* 0x000fe20000000000 */
[----:B-----5:R-:W-:Y:S01]  /*1280*/  FADD R21, R20, R21 ;  /* 0x0000001514157221 */ /* 0x020fe20000000000 */
[----:B------:R-:W-:Y:S02]  /*1290*/  HFMA2 R20, -RZ, RZ, 0, 0.0078125 ;  /* 0x00002000ff147431 */ /* 0x000fe400000001ff */
[----:B------:R-:W-:Y:S01]  /*12a0*/  FADD R12, R12, R13 ;  /* 0x0000000d0c0c7221 */ /* 0x000fe20000000000 */
[----:B------:R-:W-:Y:S01]  /*12b0*/  FADD R21, R18, R21 ;  /* 0x0000001512157221 */ /* 0x000fe20000000000 */
[----:B------:R-:W-:-:S03]  /*12c0*/  FADD R11, R10, R11 ;  /* 0x0000000b0a0b7221 */ /* 0x000fc60000000000 */
[----:B------:R-:W-:Y:S01]  /*12d0*/  FADD R14, R14, R21 ;  /* 0x000000150e0e7221 */ /* 0x000fe20000000000 */
[----:B------:R-:W-:Y:S01]  /*12e0*/  FADD R6, R6, R7 ;  /* 0x0000000706067221 */ /* 0x000fe20000000000 */
[----:B------:R-:W-:Y:S01]  /*12f0*/  FADD R11, R12, R11 ;  /* 0x0000000b0c0b7221 */ /* 0x000fe20000000000 */
[----:B------:R-:W-:-:S04]  /*1300*/  FADD R9, R8, R9 ;  /* 0x0000000908097221 */ /* 0x000fc80000000000 */
[----:B------:R-:W-:-:S04]  /*1310*/  FADD R6, R6, R9 ;  /* 0x0000000906067221 */ /* 0x000fc80000000000 */
[----:B------:R-:W-:-:S04]  /*1320*/  FADD R11, R11, R6 ;  /* 0x000000060b0b7221 */ /* 0x000fc80000000000 */
[----:B------:R-:W-:Y:S01]  /*1330*/  FADD R0, R14, R11 ;  /* 0x0000000b0e007221 */ /* 0x000fe20000000000 */
[----:B------:R-:W-:Y:S06]  /*1340*/  @!P0 BRA `(.L_x_134) ;  /* 0x00000000008c8947 */ /* 0x000fec0003800000 */
[----:B------:R-:W0:Y:S01]  /*1350*/  LDC R24, c[0x0][0x390] ;  /* 0x0000e400ff187b82 */ /* 0x000e220000000800 */
[----:B------:R-:W-:Y:S02]  /*1360*/  IADD3 R21, PT, PT, R3, -0x2000, RZ ;  /* 0xffffe00003157810 */ /* 0x000fe40007ffe0ff */
[----:B------:R-:W-:-:S07]  /*1370*/  MOV R20, 0x2000 ;  /* 0x0000200000147802 */ /* 0x000fce0000000f00 */
.L_x_136:
[----:B------:R-:W-:-:S05]  /*1380*/  IMAD.WIDE R26, R20, 0x4, R4 ;  /* 0x00000004141a7825 */ /* 0x000fca00078e0204 */
[----:B------:R-:W2:Y:S04]  /*1390*/  LDG.E.64.CONSTANT R14, desc[UR6][R26.64+0x6000] ;  /* 0x006000061a0e7981 */ /* 0x000ea8000c1e9b00 */
[----:B------:R-:W2:Y:S04]  /*13a0*/  LDG.E.64.CONSTANT R6, desc[UR6][R26.64+0x7000] ;  /* 0x007000061a067981 */ /* 0x000ea8000c1e9b00 */
[----:B------:R-:W3:Y:S04]  /*13b0*/  LDG.E.64.CONSTANT R22, desc[UR6][R26.64] ;  /* 0x000000061a167981 */ /* 0x000ee8000c1e9b00 */
[----:B------:R-:W4:Y:S04]  /*13c0*/  LDG.E.64.CONSTANT R18, desc[UR6][R26.64+0x1000] ;  /* 0x001000061a127981 */ /* 0x000f28000c1e9b00 */
[----:B------:R-:W5:Y:S04]  /*13d0*/  LDG.E.64.CONSTANT R16, desc[UR6][R26.64+0x2000] ;  /* 0x002000061a107981 */ /* 0x000f68000c1e9b00 */
[----:B------:R-:W5:Y:S04]  /*13e0*/  LDG.E.64.CONSTANT R12, desc[UR6][R26.64+0x3000] ;  /* 0x003000061a0c7981 */ /* 0x000f68000c1e9b00 */
[----:B------:R-:W5:Y:S04]  /*13f0*/  LDG.E.64.CONSTANT R10, desc[UR6][R26.64+0x4000] ;  /* 0x004000061a0a7981 */ /* 0x000f68000c1e9b00 */
[----:B------:R-:W5:Y:S01]  /*1400*/  LDG.E.64.CONSTANT R8, desc[UR6][R26.64+0x5000] ;  /* 0x005000061a087981 */ /* 0x000f62000c1e9b00 */
[----:B0-----:R-:W-:Y:S01]  /*1410*/  MOV R3, R24 ;  /* 0x0000001800037202 */ /* 0x001fe20000000f00 */
[----:B--2---:R-:W-:-:S03]  /*1420*/  FADD R15, R15, R6 ;  /* 0x000000060f0f7221 */ /* 0x004fc60000000000 */
[----:B------:R-:W-:Y:S01]  /*1430*/  IADD3 R6, PT, PT, -R20, R3, RZ ;  /* 0x0000000314067210 */ /* 0x000fe20007ffe1ff */
[----:B---3--:R-:W-:-:S03]  /*1440*/  FADD R0, R22, R0 ;  /* 0x0000000016007221 */ /* 0x008fc60000000000 */
[----:B------:R-:W-:Y:S01]  /*1450*/  ISETP.GE.AND P0, PT, R6, 0x2000, PT ;  /* 0x000020000600780c */ /* 0x000fe20003f06270 */
[----:B----4-:R-:W-:Y:S01]  /*1460*/  FADD R23, R23, R18 ;  /* 0x0000001217177221 */ /* 0x010fe20000000000 */
[----:B-----5:R-:W-:Y:S01]  /*1470*/  FADD R18, R19, R16 ;  /* 0x0000001013127221 */ /* 0x020fe20000000000 */
[----:B------:R-:W-:Y:S01]  /*1480*/  FADD R17, R17, R12 ;  /* 0x0000000c11117221 */ /* 0x000fe20000000000 */
[----:B------:R-:W-:Y:S01]  /*1490*/  FADD R12, R13, R10 ;  /* 0x0000000a0d0c7221 */ /* 0x000fe20000000000 */
[----:B------:R-:W-:Y:S01]  /*14a0*/  FADD R11, R11, R8 ;  /* 0x000000080b0b7221 */ /* 0x000fe20000000000 */
[----:B------:R-:W-:Y:S01]  /*14b0*/  FADD R8, R9, R14 ;  /* 0x0000000e09087221 */ /* 0x000fe20000000000 */
[----:B------:R-:W-:Y:S01]  /*14c0*/  FADD R0, R0, R23 ;  /* 0x0000001700007221 */ /* 0x000fe20000000000 */
[----:B------:R-:W-:Y:S01]  /*14d0*/  FADD R17, R18, R17 ;  /* 0x0000001112117221 */ /* 0x000fe20000000000 */
[----:B------:R-:W-:Y:S01]  /*14e0*/  FADD R11, R12, R11 ;  /* 0x0000000b0c0b7221 */ /* 0x000fe20000000000 */
[----:B------:R-:W-:-:S02]  /*14f0*/  FADD R8, R8, R15 ;  /* 0x0000000f08087221 */ /* 0x000fc40000000000 */
[----:B------:R-:W-:Y:S02]  /*1500*/  FADD R0, R0, R17 ;  /* 0x0000001100007221 */ /* 0x000fe40000000000 */
[----:B------:R-:W-:-:S04]  /*1510*/  FADD R11, R11, R8 ;  /* 0x000000080b0b7221 */ /* 0x000fc80000000000 */
[----:B------:R-:W-:-:S04]  /*1520*/  FADD R11, R0, R11 ;  /* 0x0000000b000b7221 */ /* 0x000fc80000000000 */
[----:B------:R-:W-:Y:S01]  /*1530*/  FADD R0, R7, R11 ;  /* 0x0000000b07007221 */ /* 0x000fe20000000000 */
[----:B------:R-:W-:Y:S06]  /*1540*/  @!P0 BRA `(.L_x_135) ;  /* 0x0000000800308947 */ /* 0x000fec0003800000 */
[----:B------:R-:W-:-:S04]  /*1550*/  IADD3 R20, PT, PT, R20, 0x2000, RZ ;  /* 0x0000200014147810 */ /* 0x000fc80007ffe0ff */
[----:B------:R-:W-:-:S13]  /*1560*/  ISETP.GT.AND P0, PT, R20, R21, PT ;  /* 0x000000151400720c */ /* 0x000fda0003f04270 */
[----:B------:R-:W-:Y:S05]  /*1570*/  @!P0 BRA `(.L_x_136) ;  /* 0xfffffffc00808947 */ /* 0x000fea000383ffff */
.L_x_134:
        /* <DEDUP_REMOVED lines=20> */
.L_x_140:
        /* <DEDUP_REMOVED lines=8> */
.L_x_139:
[----:B------:R-:W-:Y:S05]  /*1740*/  BSYNC.RECONVERGENT B2 ;  /* 0x0000000000027941 */ /* 0x000fea0003800200 */
.L_x_138:
[----:B------:R-:W-:Y:S05]  /*1750*/  @!P1 BRA `(.L_x_137) ;  /* 0x0000000400a89947 */ /* 0x000fea0003800000 */
[----:B------:R-:W0:Y:S01]  /*1760*/  LDCU.64 UR4, c[0x0][0x380] ;  /* 0x00007000ff0477ac */ /* 0x000e220008000a00 */
[----:B------:R-:W-:Y:S01]  /*1770*/  IADD3 R5, PT, PT, R11, -R10, RZ ;  /* 0x8000000a0b057210 */ /* 0x000fe20007ffe0ff */
[----:B------:R-:W-:Y:S01]  /*1780*/  BSSY.RECONVERGENT B2, `(.L_x_141) ;  /* 0x000003b000027945 */ /* 0x000fe20003800200 */
[----:B------:R-:W-:Y:S02]  /*1790*/  IADD3 R3, P0, PT, R10, R20, RZ ;  /* 0x000000140a037210 */ /* 0x000fe40007f1e0ff */
[----:B------:R-:W-:Y:S02]  /*17a0*/  ISETP.GT.AND P1, PT, R5, 0x1800, PT ;  /* 0x000018000500780c */ /* 0x000fe40003f24270 */
[----:B------:R-:W-:Y:S02]  /*17b0*/  IADD3.X R6, PT, PT, RZ, RZ, RZ, P0, !PT ;  /* 0x000000ffff067210 */ /* 0x000fe400007fe4ff */
[----:B0-----:R-:W-:-:S04]  /*17c0*/  LEA R4, P0, R3, UR4, 0x2 ;  /* 0x0000000403047c11 */ /* 0x001fc8000f8010ff */
[----:B------:R-:W-:Y:S02]  /*17d0*/  LEA.HI.X R3, R3, UR5, R6, 0x2, P0 ;  /* 0x0000000503037c11 */ /* 0x000fe400080f1406 */
[----:B------:R-:W-:-:S04]  /*17e0*/  IADD3 R4, P0, PT, R4, 0x1000, RZ ;  /* 0x0000100004047810 */ /* 0x000fc80007f1e0ff */
[----:B------:R-:W-:Y:S02]  /*17f0*/  IADD3.X R5, PT, PT, RZ, R3, RZ, P0, !PT ;  /* 0x00000003ff057210 */ /* 0x000fe400007fe4ff */
[----:B------:R-:W-:Y:S02]  /*1800*/  PLOP3.LUT P0, PT, PT, PT, PT, 0x80, 0x8 ;  /* 0x000000000008781c */ /* 0x000fe40003f0f070 */
[----:B------:R-:W-:Y:S01]  /*1810*/  IADD3 R3, PT, PT, R10, R20, RZ ;  /* 0x000000140a037210 */ /* 0x000fe20007ffe0ff */
[----:B------:R-:W-:Y:S10]  /*1820*/  @!P1 BRA `(.L_x_142) ;  /* 0x0000000000c09947 */ /* 0x000ff40003800000 */
[----:B------:R-:W-:Y:S02]  /*1830*/  PLOP3.LUT P0, PT, PT, PT, PT, 0x8, 0x80 ;  /* 0x000000000080781c */ /* 0x000fe40003f0e170 */
[----:B------:R-:W-:-:S11]  /*1840*/  IADD3 R13, PT, PT, R11, -0x1800, RZ ;  /* 0xffffe8000b0d7810 */ /* 0x000fd60007ffe0ff */
.L_x_143:
        /* <DEDUP_REMOVED lines=46> */
.L_x_142:
[----:B------:R-:W-:Y:S05]  /*1b30*/  BSYNC.RECONVERGENT B2 ;  /* 0x0000000000027941 */ /* 0x000fea0003800200 */
.L_x_141:
        /* <DEDUP_REMOVED lines=31> */
.L_x_145:
[----:B------:R-:W-:Y:S05]  /*1d30*/  BSYNC.RECONVERGENT B2 ;  /* 0x0000000000027941 */ /* 0x000fea0003800200 */
.L_x_144:
        /* <DEDUP_REMOVED lines=9> */
[----:B----4-:R-:W-:-:S04]  /*1dd0*/  FADD R0, R0, R3 ;  /* 0x0000000300007221 */ /* 0x010fc80000000000 */
[----:B--2---:R-:W-:-:S04]  /*1de0*/  FADD R0, R0, R9 ;  /* 0x0000000900007221 */ /* 0x004fc80000000000 */
[----:B---3--:R-:W-:-:S07]  /*1df0*/  FADD R0, R0, R11 ;  /* 0x0000000b00007221 */ /* 0x008fce0000000000 */
.L_x_137:
[----:B------:R-:W-:Y:S05]  /*1e00*/  BSYNC.RECONVERGENT B1 ;  /* 0x0000000000017941 */ /* 0x000fea0003800200 */
.L_x_135:
        /* <DEDUP_REMOVED lines=32> */
[----:B---3--:R-:W0:Y:S04]  /*2010*/  LDS.128 R4, [UR4+0x10] ;  /* 0x00001004ff047984 */ /* 0x008e280008000c00 */
        /* <DEDUP_REMOVED lines=19> */
.L_x_118:
        /* <DEDUP_REMOVED lines=12> */
.L_x_148:
[----:B------:R-:W-:Y:S05]  /*2210*/  BSYNC.RECONVERGENT B1 ;  /* 0x0000000000017941 */ /* 0x000fea0003800200 */
.L_x_147:
        /* <DEDUP_REMOVED lines=16> */
.L_x_153:
        /* <DEDUP_REMOVED lines=9> */
.L_x_152:
[----:B------:R-:W-:Y:S05]  /*23b0*/  BSYNC.RECONVERGENT B2 ;  /* 0x0000000000027941 */ /* 0x000fea0003800200 */
.L_x_151:
        /* <DEDUP_REMOVED lines=8> */
.L_x_156:
        /* <DEDUP_REMOVED lines=43> */
.L_x_155:
[----:B------:R-:W-:Y:S05]  /*26f0*/  BSYNC.RECONVERGENT B2 ;  /* 0x0000000000027941 */ /* 0x000fea0003800200 */
.L_x_154:
        /* <DEDUP_REMOVED lines=26> */
.L_x_158:
[----:B------:R-:W-:Y:S05]  /*28a0*/  BSYNC.RECONVERGENT B2 ;  /* 0x0000000000027941 */ /* 0x000fea0003800200 */
.L_x_157:
        /* <DEDUP_REMOVED lines=12> */
.L_x_150:
[----:B------:R-:W-:Y:S05]  /*2970*/  BSYNC.RECONVERGENT B1 ;  /* 0x0000000000017941 */ /* 0x000fea0003800200 */
.L_x_149:
[----:B------:R-:W-:Y:S02]  /*2980*/  ISETP.GE.AND P0, PT, R3, 0x200, PT ;  /* 0x000002000300780c */ /* 0x000fe40003f06270 */
[----:B0----5:R-:W-:-:S11]  /*2990*/  MOV R5, R0 ;  /* 0x0000000000057202 */ /* 0x021fd60000000f00 */
[----:B------:R-:W-:Y:S05]  /*29a0*/  @!P0 BRA `(.L_x_159) ;  /* 0x0000000000d08947 */ /* 0x000fea0003800000 */
[----:B------:R-:W0:Y:S01]  /*29b0*/  S2R R7, SR_LANEID ;  /* 0x0000000000077919 */ /* 0x000e220000000000 */
[----:B------:R-:W1:Y:S02]  /*29c0*/  SHFL.DOWN PT, R0, R5, 0x1, 0x1f ;  /* 0x08201f0005007f89 */ /* 0x000e6400000e0000 */
[----:B-1----:R-:W-:Y:S01]  /*29d0*/  FADD R0, R0, R5 ;  /* 0x0000000500007221 */ /* 0x002fe20000000000 */
[C---:B0-----:R-:W-:Y:S02]  /*29e0*/  ISETP.GT.AND P0, PT, R7.reuse, 0x1e, PT ;  /* 0x0000001e0700780c */ /* 0x041fe40003f04270 */
[----:B------:R-:W-:Y:S02]  /*29f0*/  ISETP.NE.AND P1, PT, R7, RZ, PT ;  /* 0x000000ff0700720c */ /* 0x000fe40003f25270 */
[----:B------:R-:W-:Y:S02]  /*2a00*/  FSEL R0, R5, R0, P0 ;  /* 0x0000000005007208 */ /* 0x000fe40000000000 */
[----:B------:R-:W-:-:S03]  /*2a10*/  ISETP.GT.AND P0, PT, R7, 0x1d, PT ;  /* 0x0000001d0700780c */ /* 0x000fc60003f04270 */
[----:B------:R-:W0:Y:S06]  /*2a20*/  SHFL.DOWN PT, R3, R0, 0x2, 0x1f ;  /* 0x08401f0000037f89 */ /* 0x000e2c00000e0000 */
        /* <DEDUP_REMOVED lines=24> */
[----:B--2---:R-:W0:Y:S04]  /*2bb0*/  LDS.128 R4, [UR4+0x10] ;  /* 0x00001004ff047984 */ /* 0x004e280008000c00 */
        /* <DEDUP_REMOVED lines=19> */
.L_x_159:
[----:B------:R-:W0:Y:S01]  /*2cf0*/  S2R R4, SR_LANEID ;  /* 0x0000000000047919 */ /* 0x000e220000000000 */
[----:B------:R-:W-:-:S04]  /*2d00*/  LOP3.LUT R0, R2, 0x3e0, RZ, 0xc0, !PT ;  /* 0x000003e002007812 */ /* 0x000fc800078ec0ff */
[----:B------:R-:W-:Y:S02]  /*2d10*/  IADD3 R6, PT, PT, R0, 0x20, RZ ;  /* 0x0000002000067810 */ /* 0x000fe40007ffe0ff */
[----:B------:R-:W-:Y:S02]  /*2d20*/  LOP3.LUT R0, RZ, R0, RZ, 0x33, !PT ;  /* 0x00000000ff007212 */ /* 0x000fe400078e33ff */
[-C--:B------:R-:W-:Y:S02]  /*2d30*/  ISETP.GT.AND P0, PT, R6, R3.reuse, PT ;  /* 0x000000030600720c */ /* 0x080fe40003f04270 */
[----:B------:R-:W-:-:S04]  /*2d40*/  IADD3 R0, PT, PT, R0, R3, RZ ;  /* 0x0000000300007210 */ /* 0x000fc80007ffe0ff */
[----:B------:R-:W-:-:S05]  /*2d50*/  SEL R6, R0, 0x1f, P0 ;  /* 0x0000001f00067807 */ /* 0x000fca0000000000 */
[----:B------:R-:W1:Y:S01]  /*2d60*/  SHFL.DOWN PT, R0, R5, 0x1, R6 ;  /* 0x0820000005007989 */ /* 0x000e6200000e0006 */
[C---:B0-----:R-:W-:Y:S02]  /*2d70*/  ISETP.GE.AND P0, PT, R4.reuse, R6, PT ;  /* 0x000000060400720c */ /* 0x041fe40003f06270 */
[C---:B------:R-:W-:Y:S02]  /*2d80*/  IADD3 R7, PT, PT, R4.reuse, 0x2, RZ ;  /* 0x0000000204077810 */ /* 0x040fe40007ffe0ff */
[----:B------:R-:W-:-:S09]  /*2d90*/  ISETP.NE.AND P1, PT, R4, RZ, PT ;  /* 0x000000ff0400720c */ /* 0x000fd20003f25270 */
[----:B-1----:R-:W-:Y:S01]  /*2da0*/  @!P0 FADD R5, R0, R5 ;  /* 0x0000000500058221 */ /* 0x002fe20000000000 */
[-C--:B------:R-:W-:Y:S02]  /*2db0*/  ISETP.GT.AND P0, PT, R7, R6.reuse, PT ;  /* 0x000000060700720c */ /* 0x080fe40003f04270 */
[----:B------:R-:W-:Y:S01]  /*2dc0*/  IADD3 R7, PT, PT, R4, 0x4, RZ ;  /* 0x0000000404077810 */ /* 0x000fe20007ffe0ff */
[----:B------:R-:W0:Y:S01]  /*2dd0*/  @!P1 S2R R8, SR_CgaCtaId ;  /* 0x0000000000089919 */ /* 0x000e220000008800 */
        /* <DEDUP_REMOVED lines=31> */
[----:B-1----:R-:W1:Y:S04]  /*2fd0*/  LDS.128 R4, [UR4+0x20] ;  /* 0x00002004ff047984 */ /* 0x002e680008000c00 */
        /* <DEDUP_REMOVED lines=29> */
.L_x_146:
        /* <DEDUP_REMOVED lines=28> */
[----:B------:R-:W-:Y:S02]  /*3370*/  HFMA2 R11, -RZ, RZ, 0, 0.0078125 ;  /* 0x00002000ff0b7431 */ /* 0x000fe400000001ff */
        /* <DEDUP_REMOVED lines=11> */
.L_x_162:
[----:B------:R-:W-:-:S05]  /*3430*/  IMAD.WIDE R2, R11, 0x4, R4 ;  /* 0x000000040b027825 */ /* 0x000fca00078e0204 */
        /* <DEDUP_REMOVED lines=15> */
[----:B------:R0:W5:Y:S02]  /*3530*/  LDG.E.CONSTANT R18, desc[UR6][R2.64+0x7800] ;  /* 0x0078000602127981 */ /* 0x000164000c1e9900 */
[----:B0-----:R-:W-:-:S04]  /*3540*/  MOV R3, R7 ;  /* 0x0000000700037202 */ /* 0x001fc80000000f00 */
[----:B------:R-:W-:-:S04]  /*3550*/  IADD3 R2, PT, PT, -R11, R3, RZ ;  /* 0x000000030b027210 */ /* 0x000fc80007ffe1ff */
[----:B------:R-:W-:Y:S01]  /*3560*/  ISETP.GE.AND P0, PT, R2, 0x2000, PT ;  /* 0x000020000200780c */ /* 0x000fe20003f06270 */
        /* <DEDUP_REMOVED lines=17> */
[----:B------:R-:W-:-:S04]  /*3680*/  IADD3 R11, PT, PT, R11, 0x2000, RZ ;  /* 0x000020000b0b7810 */ /* 0x000fc80007ffe0ff */
[----:B------:R-:W-:-:S13]  /*3690*/  ISETP.GT.AND P0, PT, R11, R6, PT ;  /* 0x000000060b00720c */ /* 0x000fda0003f04270 */
[----:B------:R-:W-:Y:S05]  /*36a0*/  @!P0 BRA `(.L_x_162) ;  /* 0xfffffffc00608947 */ /* 0x000fea000383ffff */
.L_x_160:
        /* <DEDUP_REMOVED lines=20> */
.L_x_166:
        /* <DEDUP_REMOVED lines=8> */
.L_x_165:
[----:B------:R-:W-:Y:S05]  /*3870*/  BSYNC.RECONVERGENT B2 ;  /* 0x0000000000027941 */ /* 0x000fea0003800200 */
.L_x_164:
        /* <DEDUP_REMOVED lines=16> */
.L_x_169:
        /* <DEDUP_REMOVED lines=46> */
.L_x_168:
[----:B------:R-:W-:Y:S05]  /*3c60*/  BSYNC.RECONVERGENT B2 ;  /* 0x0000000000027941 */ /* 0x000fea0003800200 */
.L_x_167:
        /* <DEDUP_REMOVED lines=31> */
.L_x_171:
[----:B------:R-:W-:Y:S05]  /*3e60*/  BSYNC.RECONVERGENT B2 ;  /* 0x0000000000027941 */ /* 0x000fea0003800200 */
.L_x_170:
        /* <DEDUP_REMOVED lines=12> */
.L_x_163:
[----:B------:R-:W-:Y:S05]  /*3f30*/  BSYNC.RECONVERGENT B1 ;  /* 0x0000000000017941 */ /* 0x000fea0003800200 */
.L_x_161:
        /* <DEDUP_REMOVED lines=50> */
[----:B------:R-:W-:-:S07]  /*4260*/  FADD R0, R18, R19 ;  /* 0x0000001312007221 */ /* 0x000fce0000000000 */
.L_x_133:
[----:B------:R-:W-:Y:S05]  /*4270*/  BSYNC.RECONVERGENT B0 ;  /* 0x0000000000007941 */ /* 0x000fea0003800200 */
.L_x_117:
[----:B------:R-:W-:Y:S05]  /*4280*/  @P0 EXIT ;  /* 0x000000000000094d */ /* 0x000fea0003800000 */
[----:B0-23--:R-:W0:Y:S01]  /*4290*/  LDC.64 R2, c[0x0][0x388] ;  /* 0x0000e200ff027b82 */ /* 0x00de220000000a00 */
[----:B------:R-:W4:Y:S02]  /*42a0*/  LDCU UR4, c[0x0][0x398] ;  /* 0x00007300ff0477ac */ /* 0x000f240008000800 */
[----:B----4-:R-:W-:-:S05]  /*42b0*/  FADD R5, R0, UR4 ;  /* 0x0000000400057e21 */ /* 0x010fca0008000000 */
[----:B0-----:R-:W-:Y:S01]  /*42c0*/  STG.E desc[UR6][R2.64], R5 ;  /* 0x0000000502007986 */ /* 0x001fe2000c101906 */
[----:B------:R-:W-:Y:S05]  /*42d0*/  EXIT ;  /* 0x000000000000794d */ /* 0x000fea0003800000 */
.L_x_172:
        /* <DEDUP_REMOVED lines=10> */
.L_x_246:


//--------------------- .text._ZN3cub18CUB_300001_SM_10006detail6reduce18DeviceReduceKernelINS2_10policy_hubIfjN4cuda3std3__44plusIfEEE10Policy1000EN6thrust24THRUST_300001_SM_1000_NS6detail15normal_iteratorINSD_10device_ptrIfEEEEjS9_fNS7_10__identityEEEvT0_PT3_T1_NS0_13GridEvenShareISN_EET2_T4_ --------------------------
	.section	.text._ZN3cub18CUB_300001_SM_10006detail6reduce18DeviceReduceKernelINS2_10policy_hubIfjN4cuda3std3__44plusIfEEE10Policy1000EN6thrust24THRUST_300001_SM_1000_NS6detail15normal_iteratorINSD_10device_ptrIfEEEEjS9_fNS7_10__identityEEEvT0_PT3_T1_NS0_13GridEvenShareISN_EET2_T4_,"ax",@progbits
	.align	128
        .global         _ZN3cub18CUB_300001_SM_10006detail6reduce18DeviceReduceKernelINS2_10policy_hubIfjN4cuda3std3__44plusIfEEE10Policy1000EN6thrust24THRUST_300001_SM_1000_NS6detail15normal_iteratorINSD_10device_ptrIfEEEEjS9_fNS7_10__identityEEEvT0_PT3_T1_NS0_13GridEvenShareISN_EET2_T4_
        .type           _ZN3cub18CUB_300001_SM_10006detail6reduce18DeviceReduceKernelINS2_10policy_hubIfjN4cuda3std3__44plusIfEEE10Policy1000EN6thrust24THRUST_300001_SM_1000_NS6detail15normal_iteratorINSD_10device_ptrIfEEEEjS9_fNS7_10__identityEEEvT0_PT3_T1_NS0_13GridEvenShareISN_EET2_T4_,@function
        .size           _ZN3cub18CUB_300001_SM_10006detail6reduce18DeviceReduceKernelINS2_10policy_hubIfjN4cuda3std3__44plusIfEEE10Policy1000EN6thrust24THRUST_300001_SM_1000_NS6detail15normal_iteratorINSD_10device_ptrIfEEEEjS9_fNS7_10__identityEEEvT0_PT3_T1_NS0_13GridEvenShareISN_EET2_T4_,(.L_x_247 - _ZN3cub18CUB_300001_SM_10006detail6reduce18DeviceReduceKernelINS2_10policy_hubIfjN4cuda3std3__44plusIfEEE10Policy1000EN6thrust24THRUST_300001_SM_1000_NS6detail15normal_iteratorINSD_10device_ptrIfEEEEjS9_fNS7_10__identityEEEvT0_PT3_T1_NS0_13GridEvenShareISN_EET2_T4_)
        .other          _ZN3cub18CUB_300001_SM_10006detail6reduce18DeviceReduceKernelINS2_10policy_hubIfjN4cuda3std3__44plusIfEEE10Policy1000EN6thrust24THRUST_300001_SM_1000_NS6detail15normal_iteratorINSD_10device_ptrIfEEEEjS9_fNS7_10__identityEEEvT0_PT3_T1_NS0_13GridEvenShareISN_EET2_T4_,@"STO_CUDA_ENTRY STV_DEFAULT"
_ZN3cub18CUB_300001_SM_10006detail6reduce18DeviceReduceKernelINS2_10policy_hubIfjN4cuda3std3__44plusIfEEE10Policy1000EN6thrust24THRUST_300001_SM_1000_NS6detail15normal_iteratorINSD_10device_ptrIfEEEEjS9_fNS7_10__identityEEEvT0_PT3_T1_NS0_13GridEvenShareISN_EET2_T4_:
.text._ZN3cub18CUB_300001_SM_10006detail6reduce18DeviceReduceKernelINS2_10policy_hubIfjN4cuda3std3__44plusIfEEE10Policy1000EN6thrust24THRUST_300001_SM_1000_NS6detail15normal_iteratorINSD_10device_ptrIfEEEEjS9_fNS7_10__identityEEEvT0_PT3_T1_NS0_13GridEvenShareISN_EET2_T4_:
[----:B------:R-:W-:Y:S01]  /*0000*/  LDC R1, c[0x0][0x37c] ;  /* 0x0000df00ff017b82 */ /* 0x000fe20000000800 */
[----:B------:R-:W0:Y:S07]  /*0010*/  S2R R3, SR_CTAID.X ;  /* 0x0000000000037919 */ /* 0x000e2e0000002500 */
[----:B------:R-:W1:Y:S01]  /*0020*/  LDC.64 R6, c[0x0][0x3a8] ;  /* 0x0000ea00ff067b82 */ /* 0x000e620000000a00 */
[----:B------:R-:W2:Y:S01]  /*0030*/  LDCU.64 UR6, c[0x0][0x358] ;  /* 0x00006b00ff0677ac */ /* 0x000ea20008000a00 */
[----:B------:R-:W-:Y:S01]  /*0040*/  BSSY.RECONVERGENT B0, `(.L_x_173) ;  /* 0x000027a000007945 */ /* 0x000fe20003800200 */
[----:B-1----:R-:W-:Y:S01]  /*0050*/  SHF.L.U32 R13, R7, 0xd, RZ ;  /* 0x0000000d070d7819 */ /* 0x002fe200000006ff */
[----:B0-----:R-:W-:-:S05]  /*0060*/  IMAD R0, R3, -0x2000, R6 ;  /* 0xffffe00003007824 */ /* 0x001fca00078e0206 */
[----:B------:R-:W-:-:S13]  /*0070*/  ISETP.GT.U32.AND P0, PT, R0, 0x1fff, PT ;  /* 0x00001fff0000780c */ /* 0x000fda0003f04070 */
[----:B--2---:R-:W-:Y:S05]  /*0080*/  @P0 BRA `(.L_x_174) ;  /* 0x0000001000d40947 */ /* 0x004fea0003800000 */
[----:B------:R-:W0:Y:S01]  /*0090*/  S2R R2, SR_TID.X ;  /* 0x0000000000027919 */ /* 0x000e220000002100 */
[----:B------:R-:W-:Y:S01]  /*00a0*/  BSSY.RECONVERGENT B1, `(.L_x_175) ;  /* 0x000000a000017945 */ /* 0x000fe20003800200 */
[----:B------:R-:W-:Y:S01]  /*00b0*/  HFMA2 R15, -RZ, RZ, 0, 0 ;  /* 0x00000000ff0f7431 */ /* 0x000fe200000001ff */
[----:B0-----:R-:W-:Y:S02]  /*00c0*/  ISETP.GE.U32.AND P0, PT, R2, R0, PT ;  /* 0x000000000200720c */ /* 0x001fe40003f06070 */
[----:B------:R-:W-:-:S11]  /*00d0*/  MOV R4, R2 ;  /* 0x0000000200047202 */ /* 0x000fd60000000f00 */
[----:B------:R-:W-:Y:S05]  /*00e0*/  @P0 BRA `(.L_x_176) ;  /* 0x0000000000140947 */ /* 0x000fea0003800000 */
[----:B------:R-:W0:Y:S01]  /*00f0*/  LDC.64 R8, c[0x0][0x380] ;  /* 0x0000e000ff087b82 */ /* 0x000e220000000a00 */
[----:B------:R-:W-:-:S05]  /*0100*/  LEA R5, R3, R2, 0xd ;  /* 0x0000000203057211 */ /* 0x000fca00078e68ff */
[----:B0-----:R-:W-:-:S05]  /*0110*/  IMAD.WIDE.U32 R8, R5, 0x4, R8 ;  /* 0x0000000405087825 */ /* 0x001fca00078e0008 */
[----:B------:R0:W5:Y:S01]  /*0120*/  LDG.E R15, desc[UR6][R8.64] ;  /* 0x00000006080f7981 */ /* 0x000162000c1e1900 */
[----:B------:R-:W-:-:S07]  /*0130*/  IADD3 R4, PT, PT, R2, 0x200, RZ ;  /* 0x0000020002047810 */ /* 0x000fce0007ffe0ff */
.L_x_176:
[----:B------:R-:W-:Y:S05]  /*0140*/  BSYNC.RECONVERGENT B1 ;  /* 0x0000000000017941 */ /* 0x000fea0003800200 */
.L_x_175:
[----:B------:R-:W-:Y:S01]  /*0150*/  ISETP.GE.U32.AND P0, PT, R4, R0, PT ;  /* 0x000000000400720c */ /* 0x000fe20003f06070 */
[----:B------:R-:W-:-:S12]  /*0160*/  BSSY.RECONVERGENT B1, `(.L_x_177) ;  /* 0x00000a5000017945 */ /* 0x000fd80003800200 */
[----:B------:R-:W-:Y:S05]  /*0170*/  @P0 BRA `(.L_x_178) ;  /* 0x00000008008c0947 */ /* 0x000fea0003800000 */
[----:B------:R-:W-:Y:S01]  /*0180*/  LOP3.LUT R5, RZ, R4, RZ, 0x33, !PT ;  /* 0x00000004ff057212 */ /* 0x000fe200078e33ff */
[----:B------:R-:W-:Y:S03]  /*0190*/  BSSY.RECONVERGENT B2, `(.L_x_179) ;  /* 0x0000053000027945 */ /* 0x000fe60003800200 */
[----:B------:R-:W-:-:S05]  /*01a0*/  IADD3 R6, PT, PT, R5, R6, RZ ;  /* 0x0000000605067210 */ /* 0x000fca0007ffe0ff */
[----:B------:R-:W-:-:S05]  /*01b0*/  IMAD R6, R3, -0x2000, R6 ;  /* 0xffffe00003067824 */ /* 0x000fca00078e0206 */
[C---:B------:R-:W-:Y:S02]  /*01c0*/  ISETP.GE.U32.AND P0, PT, R6.reuse, 0x1e00, PT ;  /* 0x00001e000600780c */ /* 0x040fe40003f06070 */
[----:B------:R-:W-:-:S04]  /*01d0*/  LEA.HI R5, R6, 0x1, RZ, 0x17 ;  /* 0x0000000106057811 */ /* 0x000fc800078fb8ff */
[----:B------:R-:W-:-:S07]  /*01e0*/  LOP3.LUT R6, R5, 0xf, RZ, 0xc0, !PT ;  /* 0x0000000f05067812 */ /* 0x000fce00078ec0ff */
[----:B------:R-:W-:Y:S05]  /*01f0*/  @!P0 BRA `(.L_x_180) ;  /* 0x0000000400308947 */ /* 0x000fea0003800000 */
[----:B------:R-:W-:Y:S01]  /*0200*/  LOP3.LUT R10, R5, 0xfffff0, RZ, 0xc0, !PT ;  /* 0x00fffff0050a7812 */ /* 0x000fe200078ec0ff */
[----:B------:R-:W-:Y:S01]  /*0210*/  BSSY.RECONVERGENT B3, `(.L_x_181) ;  /* 0x0000049000037945 */ /* 0x000fe20003800200 */
[----:B0-----:R-:W-:Y:S02]  /*0220*/  LOP3.LUT R9, R4, 0x1000, RZ, 0xfc, !PT ;  /* 0x0000100004097812 */ /* 0x001fe400078efcff */
[----:B------:R-:W-:Y:S02]  /*0230*/  LEA R4, R3, R4, 0xd ;  /* 0x0000000403047211 */ /* 0x000fe400078e68ff */
[----:B------:R-:W-:-:S07]  /*0240*/  IADD3 R10, PT, PT, -R10, RZ, RZ ;  /* 0x000000ff0a0a7210 */ /* 0x000fce0007ffe1ff */
.L_x_182:
[----:B------:R-:W0:Y:S02]  /*0250*/  LDC.64 R12, c[0x0][0x380] ;  /* 0x0000e000ff0c7b82 */ /* 0x000e240000000a00 */
[----:B0-----:R-:W-:-:S05]  /*0260*/  IMAD.WIDE.U32 R22, R4, 0x4, R12 ;  /* 0x0000000404167825 */ /* 0x001fca00078e000c */
[----:B------:R0:W2:Y:S01]  /*0270*/  LDG.E R8, desc[UR6][R22.64] ;  /* 0x0000000616087981 */ /* 0x0000a2000c1e1900 */
[C---:B------:R-:W-:Y:S02]  /*0280*/  IADD3 R25, PT, PT, R4.reuse, 0x200, RZ ;  /* 0x0000020004197810 */ /* 0x040fe40007ffe0ff */
[C---:B------:R-:W-:Y:S02]  /*0290*/  IADD3 R21, PT, PT, R4.reuse, 0x400, RZ ;  /* 0x0000040004157810 */ /* 0x040fe40007ffe0ff */
[C---:B------:R-:W-:Y:S01]  /*02a0*/  IADD3 R17, PT, PT, R4.reuse, 0x600, RZ ;  /* 0x0000060004117810 */ /* 0x040fe20007ffe0ff */
[----:B------:R-:W-:Y:S01]  /*02b0*/  IMAD.WIDE.U32 R24, R25, 0x4, R12 ;  /* 0x0000000419187825 */ /* 0x000fe200078e000c */
[----:B------:R-:W-:-:S03]  /*02c0*/  IADD3 R19, PT, PT, R4, 0x800, RZ ;  /* 0x0000080004137810 */ /* 0x000fc60007ffe0ff */
[--C-:B------:R-:W-:Y:S01]  /*02d0*/  IMAD.WIDE.U32 R20, R21, 0x4, R12.reuse ;  /* 0x0000000415147825 */ /* 0x100fe200078e000c */
[----:B------:R-:W3:Y:S01]  /*02e0*/  LDG.E R7, desc[UR6][R24.64] ;  /* 0x0000000618077981 */ /* 0x000ee2000c1e1900 */
[C---:B------:R-:W-:Y:S02]  /*02f0*/  IADD3 R11, PT, PT, R4.reuse, 0xa00, RZ ;  /* 0x00000a00040b7810 */ /* 0x040fe40007ffe0ff */
[--C-:B------:R-:W-:Y:S01]  /*0300*/  IMAD.WIDE.U32 R16, R17, 0x4, R12.reuse ;  /* 0x0000000411107825 */ /* 0x100fe200078e000c */
[----:B------:R1:W4:Y:S01]  /*0310*/  LDG.E R29, desc[UR6][R20.64] ;  /* 0x00000006141d7981 */ /* 0x000322000c1e1900 */
[C---:B------:R-:W-:Y:S02]  /*0320*/  IADD3 R14, PT, PT, R4.reuse, 0xc00, RZ ;  /* 0x00000c00040e7810 */ /* 0x040fe40007ffe0ff */
[--C-:B------:R-:W-:Y:S01]  /*0330*/  IMAD.WIDE.U32 R18, R19, 0x4, R12.reuse ;  /* 0x0000000413127825 */ /* 0x100fe200078e000c */
[----:B------:R1:W4:Y:S03]  /*0340*/  LDG.E R28, desc[UR6][R16.64] ;  /* 0x00000006101c7981 */ /* 0x000326000c1e1900 */
[----:B0-----:R-:W-:Y:S01]  /*0350*/  IMAD.WIDE.U32 R22, R11, 0x4, R12 ;  /* 0x000000040b167825 */ /* 0x001fe200078e000c */
[----:B------:R-:W4:Y:S01]  /*0360*/  LDG.E R27, desc[UR6][R18.64] ;  /* 0x00000006121b7981 */ /* 0x000f22000c1e1900 */
[----:B------:R-:W-:-:S02]  /*0370*/  IADD3 R11, PT, PT, R4, 0xe00, RZ ;  /* 0x00000e00040b7810 */ /* 0x000fc40007ffe0ff */
[--C-:B-1----:R-:W-:Y:S01]  /*0380*/  IMAD.WIDE.U32 R20, R14, 0x4, R12.reuse ;  /* 0x000000040e147825 */ /* 0x102fe200078e000c */
[----:B------:R0:W4:Y:S01]  /*0390*/  LDG.E R26, desc[UR6][R22.64] ;  /* 0x00000006161a7981 */ /* 0x000122000c1e1900 */
[C---:B------:R-:W-:Y:S02]  /*03a0*/  IADD3 R14, PT, PT, R4.reuse, 0x1000, RZ ;  /* 0x00001000040e7810 */ /* 0x040fe40007ffe0ff */
[C---:B------:R-:W-:Y:S01]  /*03b0*/  IADD3 R24, PT, PT, R4.reuse, 0x1200, RZ ;  /* 0x0000120004187810 */ /* 0x040fe20007ffe0ff */
[--C-:B------:R-:W-:Y:S01]  /*03c0*/  IMAD.WIDE.U32 R16, R11, 0x4, R12.reuse ;  /* 0x000000040b107825 */ /* 0x100fe200078e000c */
[----:B------:R1:W4:Y:S01]  /*03d0*/  LDG.E R25, desc[UR6][R20.64] ;  /* 0x0000000614197981 */ /* 0x000322000c1e1900 */
[----:B------:R-:W-:Y:S02]  /*03e0*/  IADD3 R11, PT, PT, R4, 0x1400, RZ ;  /* 0x00001400040b7810 */ /* 0x000fe40007ffe0ff */
[--C-:B0-----:R-:W-:Y:S02]  /*03f0*/  IMAD.WIDE.U32 R22, R24, 0x4, R12.reuse ;  /* 0x0000000418167825 */ /* 0x101fe400078e000c */
[----:B------:R0:W4:Y:S02]  /*0400*/  LDG.E R24, desc[UR6][R16.64] ;  /* 0x0000000610187981 */ /* 0x000124000c1e1900 */
[--C-:B-1----:R-:W-:Y:S01]  /*0410*/  IMAD.WIDE.U32 R20, R14, 0x4, R12.reuse ;  /* 0x000000040e147825 */ /* 0x102fe200078e000c */
[C---:B------:R-:W-:Y:S01]  /*0420*/  IADD3 R14, PT, PT, R4.reuse, 0x1600, RZ ;  /* 0x00001600040e7810 */ /* 0x040fe20007ffe0ff */
[----:B------:R1:W4:Y:S04]  /*0430*/  LDG.E R18, desc[UR6][R22.64] ;  /* 0x0000000616127981 */ /* 0x000328000c1e1900 */
[----:B------:R1:W4:Y:S01]  /*0440*/  LDG.E R19, desc[UR6][R20.64] ;  /* 0x0000000614137981 */ /* 0x000322000c1e1900 */
[----:B0-----:R-:W-:Y:S01]  /*0450*/  IMAD.WIDE.U32 R16, R11, 0x4, R12 ;  /* 0x000000040b107825 */ /* 0x001fe200078e000c */
[----:B-1----:R-:W-:-:S04]  /*0460*/  IADD3 R23, PT, PT, R4, 0x1800, RZ ;  /* 0x0000180004177810 */ /* 0x002fc80007ffe0ff */
[----:B------:R0:W4:Y:S01]  /*0470*/  LDG.E R11, desc[UR6][R16.64] ;  /* 0x00000006100b7981 */ /* 0x000122000c1e1900 */
[C---:B------:R-:W-:Y:S01]  /*0480*/  IADD3 R21, PT, PT, R4.reuse, 0x1a00, RZ ;  /* 0x00001a0004157810 */ /* 0x040fe20007ffe0ff */
[----:B0-----:R-:W-:Y:S01]  /*0490*/  IMAD.WIDE.U32 R16, R23, 0x4, R12 ;  /* 0x0000000417107825 */ /* 0x001fe200078e000c */
[----:B------:R-:W-:-:S03]  /*04a0*/  IADD3 R23, PT, PT, R4, 0x1c00, RZ ;  /* 0x00001c0004177810 */ /* 0x000fc60007ffe0ff */
[--C-:B------:R-:W-:Y:S02]  /*04b0*/  IMAD.WIDE.U32 R20, R21, 0x4, R12.reuse ;  /* 0x0000000415147825 */ /* 0x100fe400078e000c */
[----:B------:R-:W4:Y:S02]  /*04c0*/  LDG.E R16, desc[UR6][R16.64] ;  /* 0x0000000610107981 */ /* 0x000f24000c1e1900 */
[----:B------:R-:W-:Y:S02]  /*04d0*/  IMAD.WIDE.U32 R22, R23, 0x4, R12 ;  /* 0x0000000417167825 */ /* 0x000fe400078e000c */
[----:B------:R-:W4:Y:S04]  /*04e0*/  LDG.E R20, desc[UR6][R20.64] ;  /* 0x0000000614147981 */ /* 0x000f28000c1e1900 */
[----:B------:R-:W4:Y:S01]  /*04f0*/  LDG.E R22, desc[UR6][R22.64] ;  /* 0x0000000616167981 */ /* 0x000f22000c1e1900 */
[----:B--2--5:R-:W-:Y:S01]  /*0500*/  FADD R8, R8, R15 ;  /* 0x0000000f08087221 */ /* 0x024fe20000000000 */
[----:B------:R-:W-:-:S06]  /*0510*/  IMAD.WIDE.U32 R14, R14, 0x4, R12 ;  /* 0x000000040e0e7825 */ /* 0x000fcc00078e000c */
[----:B------:R0:W2:Y:S02]  /*0520*/  LDG.E R14, desc[UR6][R14.64] ;  /* 0x000000060e0e7981 */ /* 0x0000a4000c1e1900 */
[----:B0-----:R-:W-:-:S05]  /*0530*/  IADD3 R15, PT, PT, R4, 0x1e00, RZ ;  /* 0x00001e00040f7810 */ /* 0x001fca0007ffe0ff */
[----:B------:R-:W-:-:S06]  /*0540*/  IMAD.WIDE.U32 R12, R15, 0x4, R12 ;  /* 0x000000040f0c7825 */ /* 0x000fcc00078e000c */
[----:B------:R-:W2:Y:S01]  /*0550*/  LDG.E R12, desc[UR6][R12.64] ;  /* 0x000000060c0c7981 */ /* 0x000ea2000c1e1900 */
        /* <DEDUP_REMOVED lines=8> */
[----:B------:R-:W-:Y:S01]  /*05e0*/  FADD R18, R19, R18 ;  /* 0x0000001213127221 */ /* 0x000fe20000000000 */
[----:B------:R-:W-:-:S03]  /*05f0*/  IADD3 R10, PT, PT, R10, 0x10, RZ ;  /* 0x000000100a0a7810 */ /* 0x000fc60007ffe0ff */
[----:B------:R-:W-:Y:S01]  /*0600*/  FADD R11, R18, R11 ;  /* 0x0000000b120b7221 */ /* 0x000fe20000000000 */
[----:B------:R-:W-:Y:S02]  /*0610*/  ISETP.NE.AND P0, PT, R10, RZ, PT ;  /* 0x000000ff0a00720c */ /* 0x000fe40003f05270 */
[----:B------:R-:W-:Y:S02]  /*0620*/  IADD3 R9, PT, PT, R9, 0x2000, RZ ;  /* 0x0000200009097810 */ /* 0x000fe40007ffe0ff */
[----:B------:R-:W-:Y:S01]  /*0630*/  IADD3 R4, PT, PT, R4, 0x2000, RZ ;  /* 0x0000200004047810 */ /* 0x000fe20007ffe0ff */
[----:B--2---:R-:W-:-:S04]  /*0640*/  FADD R11, R11, R14 ;  /* 0x0000000e0b0b7221 */ /* 0x004fc80000000000 */
[----:B------:R-:W-:-:S04]  /*0650*/  FADD R11, R11, R16 ;  /* 0x000000100b0b7221 */ /* 0x000fc80000000000 */
[----:B------:R-:W-:-:S04]  /*0660*/  FADD R11, R11, R20 ;  /* 0x000000140b0b7221 */ /* 0x000fc80000000000 */
[----:B------:R-:W-:-:S04]  /*0670*/  FADD R11, R11, R22 ;  /* 0x000000160b0b7221 */ /* 0x000fc80000000000 */
[----:B------:R-:W-:Y:S01]  /*0680*/  FADD R15, R11, R12 ;  /* 0x0000000c0b0f7221 */ /* 0x000fe20000000000 */
[----:B------:R-:W-:Y:S06]  /*0690*/  @P0 BRA `(.L_x_182) ;  /* 0xfffffff800ec0947 */ /* 0x000fec000383ffff */
[----:B------:R-:W-:Y:S05]  /*06a0*/  BSYNC.RECONVERGENT B3 ;  /* 0x0000000000037941 */ /* 0x000fea0003800200 */
.L_x_181:
[----:B------:R-:W-:-:S07]  /*06b0*/  IADD3 R4, PT, PT, R9, -0x1000, RZ ;  /* 0xfffff00009047810 */ /* 0x000fce0007ffe0ff */
.L_x_180:
[----:B------:R-:W-:Y:S05]  /*06c0*/  BSYNC.RECONVERGENT B2 ;  /* 0x0000000000027941 */ /* 0x000fea0003800200 */
.L_x_179:
[----:B------:R-:W-:-:S13]  /*06d0*/  ISETP.NE.AND P0, PT, R6, RZ, PT ;  /* 0x000000ff0600720c */ /* 0x000fda0003f05270 */
[----:B------:R-:W-:Y:S05]  /*06e0*/  @!P0 BRA `(.L_x_178) ;  /* 0x0000000400308947 */ /* 0x000fea0003800000 */
[----:B------:R-:W-:Y:S01]  /*06f0*/  ISETP.GE.U32.AND P0, PT, R6, 0x8, PT ;  /* 0x000000080600780c */ /* 0x000fe20003f06070 */
[----:B------:R-:W-:Y:S01]  /*0700*/  BSSY.RECONVERGENT B2, `(.L_x_183) ;  /* 0x0000026000027945 */ /* 0x000fe20003800200 */
[----:B------:R-:W-:-:S04]  /*0710*/  LOP3.LUT R22, R5, 0x7, RZ, 0xc0, !PT ;  /* 0x0000000705167812 */ /* 0x000fc800078ec0ff */
[----:B------:R-:W-:-:S07]  /*0720*/  ISETP.NE.AND P1, PT, R22, RZ, PT ;  /* 0x000000ff1600720c */ /* 0x000fce0003f25270 */
[----:B------:R-:W-:Y:S06]  /*0730*/  @!P0 BRA `(.L_x_184) ;  /* 0x0000000000888947 */ /* 0x000fec0003800000 */
[----:B------:R-:W1:Y:S01]  /*0740*/  LDC.64 R6, c[0x0][0x380] ;  /* 0x0000e000ff067b82 */ /* 0x000e620000000a00 */
[----:B------:R-:W-:-:S04]  /*0750*/  LEA R19, R3, R4, 0xd ;  /* 0x0000000403137211 */ /* 0x000fc800078e68ff */
[C---:B------:R-:W-:Y:S02]  /*0760*/  IADD3 R17, PT, PT, R19.reuse, 0x200, RZ ;  /* 0x0000020013117810 */ /* 0x040fe40007ffe0ff */
[C---:B------:R-:W-:Y:S02]  /*0770*/  IADD3 R21, PT, PT, R19.reuse, 0x400, RZ ;  /* 0x0000040013157810 */ /* 0x040fe40007ffe0ff */
[C---:B------:R-:W-:Y:S02]  /*0780*/  IADD3 R13, PT, PT, R19.reuse, 0x600, RZ ;  /* 0x00000600130d7810 */ /* 0x040fe40007ffe0ff */
[C---:B0-----:R-:W-:Y:S01]  /*0790*/  IADD3 R9, PT, PT, R19.reuse, 0x800, RZ ;  /* 0x0000080013097810 */ /* 0x041fe20007ffe0ff */
[----:B-1----:R-:W-:-:S04]  /*07a0*/  IMAD.WIDE.U32 R10, R19, 0x4, R6 ;  /* 0x00000004130a7825 */ /* 0x002fc800078e0006 */
[--C-:B------:R-:W-:Y:S01]  /*07b0*/  IMAD.WIDE.U32 R16, R17, 0x4, R6.reuse ;  /* 0x0000000411107825 */ /* 0x100fe200078e0006 */
[----:B------:R0:W2:Y:S03]  /*07c0*/  LDG.E R14, desc[UR6][R10.64] ;  /* 0x000000060a0e7981 */ /* 0x0000a6000c1e1900 */
[--C-:B------:R-:W-:Y:S01]  /*07d0*/  IMAD.WIDE.U32 R20, R21, 0x4, R6.reuse ;  /* 0x0000000415147825 */ /* 0x100fe200078e0006 */
[----:B------:R1:W3:Y:S03]  /*07e0*/  LDG.E R18, desc[UR6][R16.64] ;  /* 0x0000000610127981 */ /* 0x0002e6000c1e1900 */
[--C-:B------:R-:W-:Y:S01]  /*07f0*/  IMAD.WIDE.U32 R12, R13, 0x4, R6.reuse ;  /* 0x000000040d0c7825 */ /* 0x100fe200078e0006 */
[----:B------:R-:W-:Y:S01]  /*0800*/  IADD3 R23, PT, PT, R19, 0xa00, RZ ;  /* 0x00000a0013177810 */ /* 0x000fe20007ffe0ff */
[----:B------:R-:W4:Y:S02]  /*0810*/  LDG.E R20, desc[UR6][R20.64] ;  /* 0x0000000614147981 */ /* 0x000f24000c1e1900 */
[--C-:B------:R-:W-:Y:S01]  /*0820*/  IMAD.WIDE.U32 R8, R9, 0x4, R6.reuse ;  /* 0x0000000409087825 */ /* 0x100fe200078e0006 */
[----:B------:R-:W-:Y:S01]  /*0830*/  IADD3 R25, PT, PT, R19, 0xc00, RZ ;  /* 0x00000c0013197810 */ /* 0x000fe20007ffe0ff */
[----:B------:R-:W4:Y:S02]  /*0840*/  LDG.E R12, desc[UR6][R12.64] ;  /* 0x000000060c0c7981 */ /* 0x000f24000c1e1900 */
[--C-:B0-----:R-:W-:Y:S01]  /*0850*/  IMAD.WIDE.U32 R10, R23, 0x4, R6.reuse ;  /* 0x00000004170a7825 */ /* 0x101fe200078e0006 */
[----:B------:R-:W-:Y:S01]  /*0860*/  IADD3 R19, PT, PT, R19, 0xe00, RZ ;  /* 0x00000e0013137810 */ /* 0x000fe20007ffe0ff */
[----:B------:R-:W4:Y:S02]  /*0870*/  LDG.E R8, desc[UR6][R8.64] ;  /* 0x0000000608087981 */ /* 0x000f24000c1e1900 */
[----:B-1----:R-:W-:-:S02]  /*0880*/  IMAD.WIDE.U32 R16, R25, 0x4, R6 ;  /* 0x0000000419107825 */ /* 0x002fc400078e0006 */
[----:B------:R-:W4:Y:S02]  /*0890*/  LDG.E R11, desc[UR6][R10.64] ;  /* 0x000000060a0b7981 */ /* 0x000f24000c1e1900 */
[----:B------:R-:W-:Y:S02]  /*08a0*/  IMAD.WIDE.U32 R6, R19, 0x4, R6 ;  /* 0x0000000413067825 */ /* 0x000fe400078e0006 */
[----:B------:R-:W4:Y:S04]  /*08b0*/  LDG.E R17, desc[UR6][R16.64] ;  /* 0x0000000610117981 */ /* 0x000f28000c1e1900 */
[----:B------:R-:W4:Y:S01]  /*08c0*/  LDG.E R7, desc[UR6][R6.64] ;  /* 0x0000000606077981 */ /* 0x000f22000c1e1900 */
        /* <DEDUP_REMOVED lines=9> */
.L_x_184:
[----:B------:R-:W-:Y:S05]  /*0960*/  BSYNC.RECONVERGENT B2 ;  /* 0x0000000000027941 */ /* 0x000fea0003800200 */
.L_x_183:
[----:B------:R-:W-:Y:S05]  /*0970*/  @!P1 BRA `(.L_x_178) ;  /* 0x00000000008c9947 */ /* 0x000fea0003800000 */
[----:B------:R-:W-:Y:S01]  /*0980*/  ISETP.GE.U32.AND P0, PT, R22, 0x4, PT ;  /* 0x000000041600780c */ /* 0x000fe20003f06070 */
[----:B------:R-:W-:Y:S01]  /*0990*/  BSSY.RECONVERGENT B2, `(.L_x_185) ;  /* 0x0000016000027945 */ /* 0x000fe20003800200 */
[----:B------:R-:W-:-:S04]  /*09a0*/  LOP3.LUT R5, R5, 0x3, RZ, 0xc0, !PT ;  /* 0x0000000305057812 */ /* 0x000fc800078ec0ff */
[----:B------:R-:W-:-:S07]  /*09b0*/  ISETP.NE.AND P1, PT, R5, RZ, PT ;  /* 0x000000ff0500720c */ /* 0x000fce0003f25270 */
[----:B------:R-:W-:Y:S06]  /*09c0*/  @!P0 BRA `(.L_x_186) ;  /* 0x0000000000488947 */ /* 0x000fec0003800000 */
[----:B------:R-:W0:Y:S01]  /*09d0*/  LDC.64 R6, c[0x0][0x380] ;  /* 0x0000e000ff067b82 */ /* 0x000e220000000a00 */
[----:B------:R-:W-:-:S04]  /*09e0*/  LEA R13, R3, R4, 0xd ;  /* 0x00000004030d7211 */ /* 0x000fc800078e68ff */
[C---:B------:R-:W-:Y:S02]  /*09f0*/  IADD3 R11, PT, PT, R13.reuse, 0x200, RZ ;  /* 0x000002000d0b7810 */ /* 0x040fe40007ffe0ff */
[C---:B------:R-:W-:Y:S02]  /*0a00*/  IADD3 R17, PT, PT, R13.reuse, 0x400, RZ ;  /* 0x000004000d117810 */ /* 0x040fe40007ffe0ff */
[C---:B------:R-:W-:Y:S01]  /*0a10*/  IADD3 R19, PT, PT, R13.reuse, 0x600, RZ ;  /* 0x000006000d137810 */ /* 0x040fe20007ffe0ff */
[----:B0-----:R-:W-:-:S04]  /*0a20*/  IMAD.WIDE.U32 R8, R13, 0x4, R6 ;  /* 0x000000040d087825 */ /* 0x001fc800078e0006 */
[--C-:B------:R-:W-:Y:S02]  /*0a30*/  IMAD.WIDE.U32 R10, R11, 0x4, R6.reuse ;  /* 0x000000040b0a7825 */ /* 0x100fe400078e0006 */
[----:B------:R-:W2:Y:S02]  /*0a40*/  LDG.E R8, desc[UR6][R8.64] ;  /* 0x0000000608087981 */ /* 0x000ea4000c1e1900 */
[--C-:B------:R-:W-:Y:S02]  /*0a50*/  IMAD.WIDE.U32 R12, R17, 0x4, R6.reuse ;  /* 0x00000004110c7825 */ /* 0x100fe400078e0006 */
[----:B------:R-:W3:Y:S02]  /*0a60*/  LDG.E R10, desc[UR6][R10.64] ;  /* 0x000000060a0a7981 */ /* 0x000ee4000c1e1900 */
[----:B------:R-:W-:Y:S02]  /*0a70*/  IMAD.WIDE.U32 R6, R19, 0x4, R6 ;  /* 0x0000000413067825 */ /* 0x000fe400078e0006 */
[----:B------:R-:W4:Y:S04]  /*0a80*/  LDG.E R12, desc[UR6][R12.64] ;  /* 0x000000060c0c7981 */ /* 0x000f28000c1e1900 */
[----:B------:R-:W4:Y:S01]  /*0a90*/  LDG.E R6, desc[UR6][R6.64] ;  /* 0x0000000606067981 */ /* 0x000f22000c1e1900 */
[----:B------:R-:W-:Y:S01]  /*0aa0*/  IADD3 R4, PT, PT, R4, 0x800, RZ ;  /* 0x0000080004047810 */ /* 0x000fe20007ffe0ff */
[----:B--2--5:R-:W-:-:S04]  /*0ab0*/  FADD R15, R15, R8 ;  /* 0x000000080f0f7221 */ /* 0x024fc80000000000 */
[----:B---3--:R-:W-:-:S04]  /*0ac0*/  FADD R15, R15, R10 ;  /* 0x0000000a0f0f7221 */ /* 0x008fc80000000000 */
[----:B----4-:R-:W-:-:S04]  /*0ad0*/  FADD R15, R15, R12 ;  /* 0x0000000c0f0f7221 */ /* 0x010fc80000000000 */
[----:B------:R-:W-:-:S07]  /*0ae0*/  FADD R15, R15, R6 ;  /* 0x000000060f0f7221 */ /* 0x000fce0000000000 */
.L_x_186:
[----:B------:R-:W-:Y:S05]  /*0af0*/  BSYNC.RECONVERGENT B2 ;  /* 0x0000000000027941 */ /* 0x000fea0003800200 */
.L_x_185:
[----:B------:R-:W-:Y:S05]  /*0b00*/  @!P1 BRA `(.L_x_178) ;  /* 0x0000000000289947 */ /* 0x000fea0003800000 */
[----:B------:R-:W1:Y:S01]  /*0b10*/  LDC.64 R6, c[0x0][0x380] ;  /* 0x0000e000ff067b82 */ /* 0x000e620000000a00 */
[----:B0-----:R-:W-:Y:S02]  /*0b20*/  LEA R9, R3, R4, 0xd ;  /* 0x0000000403097211 */ /* 0x001fe400078e68ff */
[----:B------:R-:W-:-:S07]  /*0b30*/  IADD3 R8, PT, PT, -R5, RZ, RZ ;  /* 0x000000ff05087210 */ /* 0x000fce0007ffe1ff */
.L_x_187:
[----:B-1----:R-:W-:-:S06]  /*0b40*/  IMAD.WIDE.U32 R4, R9, 0x4, R6 ;  /* 0x0000000409047825 */ /* 0x002fcc00078e0006 */
[----:B------:R-:W2:Y:S01]  /*0b50*/  LDG.E R4, desc[UR6][R4.64] ;  /* 0x0000000604047981 */ /* 0x000ea2000c1e1900 */
[----:B------:R-:W-:Y:S02]  /*0b60*/  IADD3 R8, PT, PT, R8, 0x1, RZ ;  /* 0x0000000108087810 */ /* 0x000fe40007ffe0ff */
[----:B------:R-:W-:Y:S02]  /*0b70*/  IADD3 R9, PT, PT, R9, 0x200, RZ ;  /* 0x0000020009097810 */ /* 0x000fe40007ffe0ff */
[----:B------:R-:W-:Y:S01]  /*0b80*/  ISETP.NE.AND P0, PT, R8, RZ, PT ;  /* 0x000000ff0800720c */ /* 0x000fe20003f05270 */
[----:B--2--5:R-:W-:-:S12]  /*0b90*/  FADD R15, R4, R15 ;  /* 0x0000000f040f7221 */ /* 0x024fd80000000000 */
[----:B------:R-:W-:Y:S05]  /*0ba0*/  @P0 BRA `(.L_x_187) ;  /* 0xfffffffc00e40947 */ /* 0x000fea000383ffff */
.L_x_178:
[----:B------:R-:W-:Y:S05]  /*0bb0*/  BSYNC.RECONVERGENT B1 ;  /* 0x0000000000017941 */ /* 0x000fea0003800200 */
.L_x_177:
[----:B------:R-:W-:-:S13]  /*0bc0*/  ISETP.GE.U32.AND P0, PT, R0, 0x200, PT ;  /* 0x000002000000780c */ /* 0x000fda0003f06070 */
[----:B------:R-:W-:Y:S05]  /*0bd0*/  @!P0 BRA `(.L_x_188) ;  /* 0x0000000000d08947 */ /* 0x000fea0003800000 */
[----:B0-----:R-:W0:Y:S01]  /*0be0*/  S2R R8, SR_LANEID ;  /* 0x0000000000087919 */ /* 0x001e220000000000 */
[----:B-----5:R-:W1:Y:S02]  /*0bf0*/  SHFL.DOWN PT, R0, R15, 0x1, 0x1f ;  /* 0x08201f000f007f89 */ /* 0x020e6400000e0000 */
[----:B-1----:R-:W-:Y:S01]  /*0c00*/  FADD R0, R0, R15 ;  /* 0x0000000f00007221 */ /* 0x002fe20000000000 */
[C---:B0-----:R-:W-:Y:S02]  /*0c10*/  ISETP.GT.AND P0, PT, R8.reuse, 0x1e, PT ;  /* 0x0000001e0800780c */ /* 0x041fe40003f04270 */
[C---:B------:R-:W-:Y:S02]  /*0c20*/  ISETP.NE.AND P1, PT, R8.reuse, RZ, PT ;  /* 0x000000ff0800720c */ /* 0x040fe40003f25270 */
        /* <DEDUP_REMOVED lines=27> */
[----:B------:R-:W0:Y:S04]  /*0de0*/  LDS.128 R12, [UR4+0x10] ;  /* 0x00001004ff0c7984 */ /* 0x000e280008000c00 */
[----:B------:R-:W2:Y:S04]  /*0df0*/  LDS.128 R8, [UR4+0x20] ;  /* 0x00002004ff087984 */ /* 0x000ea80008000c00 */
[----:B-1----:R-:W1:Y:S04]  /*0e00*/  LDS.128 R4, [UR4+0x30] ;  /* 0x00003004ff047984 */ /* 0x002e680008000c00 */
[----:B------:R-:W3:Y:S01]  /*0e10*/  LDS.128 R16, [UR4+0x40] ;  /* 0x00004004ff107984 */ /* 0x000ee20008000c00 */
[----:B0-----:R-:W-:-:S04]  /*0e20*/  FADD R13, R20, R13 ;  /* 0x0000000d140d7221 */ /* 0x001fc80000000000 */
[----:B------:R-:W-:-:S04]  /*0e30*/  FADD R14, R13, R14 ;  /* 0x0000000e0d0e7221 */ /* 0x000fc80000000000 */
[----:B------:R-:W-:-:S04]  /*0e40*/  FADD R15, R14, R15 ;  /* 0x0000000f0e0f7221 */ /* 0x000fc80000000000 */
[----:B--2---:R-:W-:-:S04]  /*0e50*/  FADD R8, R15, R8 ;  /* 0x000000080f087221 */ /* 0x004fc80000000000 */
[----:B------:R-:W-:-:S04]  /*0e60*/  FADD R9, R8, R9 ;  /* 0x0000000908097221 */ /* 0x000fc80000000000 */
[----:B------:R-:W-:-:S04]  /*0e70*/  FADD R10, R9, R10 ;  /* 0x0000000a090a7221 */ /* 0x000fc80000000000 */
[----:B------:R-:W-:-:S04]  /*0e80*/  FADD R11, R10, R11 ;  /* 0x0000000b0a0b7221 */ /* 0x000fc80000000000 */
[----:B-1----:R-:W-:-:S04]  /*0e90*/  FADD R4, R11, R4 ;  /* 0x000000040b047221 */ /* 0x002fc80000000000 */
        /* <DEDUP_REMOVED lines=8> */
.L_x_188:
[----:B0-----:R-:W0:Y:S01]  /*0f20*/  S2R R8, SR_LANEID ;  /* 0x0000000000087919 */ /* 0x001e220000000000 */
[----:B------:R-:W-:-:S04]  /*0f30*/  LOP3.LUT R4, R2, 0x3e0, RZ, 0xc0, !PT ;  /* 0x000003e002047812 */ /* 0x000fc800078ec0ff */
[----:B------:R-:W-:Y:S02]  /*0f40*/  IADD3 R5, PT, PT, R4, 0x20, RZ ;  /* 0x0000002004057810 */ /* 0x000fe40007ffe0ff */
[----:B------:R-:W-:Y:S02]  /*0f50*/  LOP3.LUT R7, RZ, R4, RZ, 0x33, !PT ;  /* 0x00000004ff077212 */ /* 0x000fe400078e33ff */
[----:B------:R-:W-:Y:S02]  /*0f60*/  ISETP.GT.U32.AND P0, PT, R5, R0, PT ;  /* 0x000000000500720c */ /* 0x000fe40003f04070 */
[----:B------:R-:W-:-:S04]  /*0f70*/  IADD3 R7, PT, PT, R0, R7, RZ ;  /* 0x0000000700077210 */ /* 0x000fc80007ffe0ff */
[----:B------:R-:W-:-:S05]  /*0f80*/  SEL R7, R7, 0x1f, P0 ;  /* 0x0000001f07077807 */ /* 0x000fca0000000000 */
[----:B-----5:R-:W1:Y:S01]  /*0f90*/  SHFL.DOWN PT, R4, R15, 0x1, R7 ;  /* 0x082000000f047989 */ /* 0x020e6200000e0007 */
[C---:B0-----:R-:W-:Y:S02]  /*0fa0*/  ISETP.GE.AND P0, PT, R8.reuse, R7, PT ;  /* 0x000000070800720c */ /* 0x041fe40003f06270 */
[C---:B------:R-:W-:Y:S02]  /*0fb0*/  IADD3 R6, PT, PT, R8.reuse, 0x2, RZ ;  /* 0x0000000208067810 */ /* 0x040fe40007ffe0ff */
[----:B------:R-:W-:-:S09]  /*0fc0*/  ISETP.NE.AND P1, PT, R8, RZ, PT ;  /* 0x000000ff0800720c */ /* 0x000fd20003f25270 */
[----:B-1----:R-:W-:Y:S01]  /*0fd0*/  @!P0 FADD R15, R4, R15 ;  /* 0x0000000f040f8221 */ /* 0x002fe20000000000 */
[----:B------:R-:W-:Y:S02]  /*0fe0*/  ISETP.GT.AND P0, PT, R6, R7, PT ;  /* 0x000000070600720c */ /* 0x000fe40003f04270 */
[----:B------:R-:W-:Y:S01]  /*0ff0*/  IADD3 R6, PT, PT, R8, 0x4, RZ ;  /* 0x0000000408067810 */ /* 0x000fe20007ffe0ff */
        /* <DEDUP_REMOVED lines=24> */
[----:B------:R-:W1:Y:S01]  /*1180*/  S2UR UR5, SR_CgaCtaId ;  /* 0x00000000000579c3 */ /* 0x000e620000008800 */
[----:B------:R-:W-:Y:S01]  /*1190*/  UMOV UR4, 0x400 ;  /* 0x0000040000047882 */ /* 0x000fe20000000000 */
[C---:B------:R-:W-:Y:S02]  /*11a0*/  ISETP.GT.U32.AND P2, PT, R0.reuse, 0x20, PT ;  /* 0x000000200000780c */ /* 0x040fe40003f44070 */
[C---:B------:R-:W-:Y:S02]  /*11b0*/  ISETP.GT.U32.AND P3, PT, R0.reuse, 0x40, PT ;  /* 0x000000400000780c */ /* 0x040fe40003f64070 */
[C---:B------:R-:W-:Y:S02]  /*11c0*/  ISETP.GT.U32.AND P1, PT, R0.reuse, 0x60, PT ;  /* 0x000000600000780c */ /* 0x040fe40003f24070 */
[----:B------:R-:W-:Y:S01]  /*11d0*/  ISETP.GT.U32.AND P4, PT, R0, 0xc0, PT ;  /* 0x000000c00000780c */ /* 0x000fe20003f84070 */
[----:B-1----:R-:W-:-:S09]  /*11e0*/  ULEA UR4, UR5, UR4, 0x18 ;  /* 0x0000000405047291 */ /* 0x002fd2000f8ec0ff */
[----:B0-----:R-:W0:Y:S04]  /*11f0*/  LDS.128 R4, [UR4+0x10] ;  /* 0x00001004ff047984 */ /* 0x001e280008000c00 */
[----:B------:R-:W1:Y:S04]  /*1200*/  LDS.128 R8, [UR4+0x20] ;  /* 0x00002004ff087984 */ /* 0x000e680008000c00 */
[----:B------:R-:W2:Y:S04]  /*1210*/  LDS.128 R12, [UR4+0x30] ;  /* 0x00003004ff0c7984 */ /* 0x000ea80008000c00 */
[----:B------:R-:W3:Y:S01]  /*1220*/  LDS.128 R16, [UR4+0x40] ;  /* 0x00004004ff107984 */ /* 0x000ee20008000c00 */
[----:B0-----:R-:W-:Y:S01]  /*1230*/  @P2 FADD R20, R20, R5 ;  /* 0x0000000514142221 */ /* 0x001fe20000000000 */
[----:B------:R-:W-:-:S03]  /*1240*/  ISETP.GT.U32.AND P2, PT, R0, 0x80, PT ;  /* 0x000000800000780c */ /* 0x000fc60003f44070 */
[----:B------:R-:W-:Y:S01]  /*1250*/  @P3 FADD R20, R20, R6 ;  /* 0x0000000614143221 */ /* 0x000fe20000000000 */
[----:B------:R-:W-:-:S03]  /*1260*/  ISETP.GT.U32.AND P3, PT, R0, 0xa0, PT ;  /* 0x000000a00000780c */ /* 0x000fc60003f64070 */
[----:B------:R-:W-:Y:S01]  /*1270*/  @P1 FADD R20, R20, R7 ;  /* 0x0000000714141221 */ /* 0x000fe20000000000 */
[----:B------:R-:W-:-:S05]  /*1280*/  ISETP.GT.U32.AND P1, PT, R0, 0xe0, PT ;  /* 0x000000e00000780c */ /* 0x000fca0003f24070 */
[----:B-1----:R-:W-:Y:S01]  /*1290*/  @P2 FADD R20, R20, R8 ;  /* 0x0000000814142221 */ /* 0x002fe20000000000 */
[----:B------:R-:W-:-:S03]  /*12a0*/  ISETP.GT.U32.AND P2, PT, R0, 0x100, PT ;  /* 0x000001000000780c */ /* 0x000fc60003f44070 */
[----:B------:R-:W-:Y:S01]  /*12b0*/  @P3 FADD R20, R20, R9 ;  /* 0x0000000914143221 */ /* 0x000fe20000000000 */
[----:B------:R-:W-:-:S03]  /*12c0*/  ISETP.GT.U32.AND P3, PT, R0, 0x120, PT ;  /* 0x000001200000780c */ /* 0x000fc60003f64070 */
[----:B------:R-:W-:Y:S01]  /*12d0*/  @P4 FADD R20, R20, R10 ;  /* 0x0000000a14144221 */ /* 0x000fe20000000000 */
[----:B------:R-:W-:-:S03]  /*12e0*/  ISETP.GT.U32.AND P4, PT, R0, 0x140, PT ;  /* 0x000001400000780c */ /* 0x000fc60003f84070 */
[----:B------:R-:W-:Y:S01]  /*12f0*/  @P1 FADD R20, R20, R11 ;  /* 0x0000000b14141221 */ /* 0x000fe20000000000 */
[----:B------:R-:W-:-:S03]  /*1300*/  ISETP.GT.U32.AND P1, PT, R0, 0x160, PT ;  /* 0x000001600000780c */ /* 0x000fc60003f24070 */
[----:B--2---:R-:W-:Y:S01]  /*1310*/  @P2 FADD R20, R20, R12 ;  /* 0x0000000c14142221 */ /* 0x004fe20000000000 */
[----:B------:R-:W-:-:S03]  /*1320*/  ISETP.GT.U32.AND P2, PT, R0, 0x180, PT ;  /* 0x000001800000780c */ /* 0x000fc60003f44070 */
[----:B------:R-:W-:Y:S01]  /*1330*/  @P3 FADD R20, R20, R13 ;  /* 0x0000000d14143221 */ /* 0x000fe20000000000 */
[----:B------:R-:W-:-:S03]  /*1340*/  ISETP.GT.U32.AND P3, PT, R0, 0x1a0, PT ;  /* 0x000001a00000780c */ /* 0x000fc60003f64070 */
[----:B------:R-:W-:Y:S01]  /*1350*/  @P4 FADD R20, R20, R14 ;  /* 0x0000000e14144221 */ /* 0x000fe20000000000 */
[----:B------:R-:W-:-:S03]  /*1360*/  ISETP.GT.U32.AND P4, PT, R0, 0x1c0, PT ;  /* 0x000001c00000780c */ /* 0x000fc60003f84070 */
[----:B------:R-:W-:Y:S01]  /*1370*/  @P1 FADD R20, R20, R15 ;  /* 0x0000000f14141221 */ /* 0x000fe20000000000 */
[----:B------:R-:W-:-:S03]  /*1380*/  ISETP.GT.U32.AND P1, PT, R0, 0x1e0, PT ;  /* 0x000001e00000780c */ /* 0x000fc60003f24070 */
[----:B---3--:R-:W-:-:S04]  /*1390*/  @P2 FADD R20, R20, R16 ;  /* 0x0000001014142221 */ /* 0x008fc80000000000 */
[----:B------:R-:W-:-:S04]  /*13a0*/  @P3 FADD R20, R20, R17 ;  /* 0x0000001114143221 */ /* 0x000fc80000000000 */
[----:B------:R-:W-:-:S04]  /*13b0*/  @P4 FADD R20, R20, R18 ;  /* 0x0000001214144221 */ /* 0x000fc80000000000 */
[----:B------:R-:W-:Y:S01]  /*13c0*/  @P1 FADD R20, R20, R19 ;  /* 0x0000001314141221 */ /* 0x000fe20000000000 */
[----:B------:R-:W-:Y:S06]  /*13d0*/  BRA `(.L_x_189) ;  /* 0x0000001400007947 */ /* 0x000fec0003800000 */
.L_x_174:
[----:B------:R-:W0:Y:S01]  /*13e0*/  S2R R2, SR_TID.X ;  /* 0x0000000000027919 */ /* 0x000e220000002100 */
[----:B------:R-:W1:Y:S02]  /*13f0*/  LDCU.64 UR4, c[0x0][0x380] ;  /* 0x00007000ff0477ac */ /* 0x000e640008000a00 */
[----:B-1----:R-:W-:Y:S02]  /*1400*/  MOV R4, UR4 ;  /* 0x0000000400047c02 */ /* 0x002fe40008000f00 */
[----:B------:R-:W-:Y:S02]  /*1410*/  MOV R5, UR5 ;  /* 0x0000000500057c02 */ /* 0x000fe40008000f00 */
[----:B0-----:R-:W-:-:S05]  /*1420*/  LEA R9, R3, R2, 0xd ;  /* 0x0000000203097211 */ /* 0x001fca00078e68ff */
[----:B------:R-:W-:-:S05]  /*1430*/  IMAD.WIDE.U32 R8, R9, 0x4, R4 ;  /* 0x0000000409087825 */ /* 0x000fca00078e0004 */
        /* <DEDUP_REMOVED lines=16> */
[----:B------:R-:W-:Y:S01]  /*1540*/  ISETP.GE.U32.AND P0, PT, R0, R13, PT ;  /* 0x0000000d0000720c */ /* 0x000fe20003f06070 */
        /* <DEDUP_REMOVED lines=16> */
[----:B------:R-:W-:Y:S01]  /*1650*/  LEA R9, R3, R13, 0xd ;  /* 0x0000000d03097211 */ /* 0x000fe200078e68ff */
[----:B------:R-:W-:Y:S01]  /*1660*/  UMOV UR4, URZ ;  /* 0x000000ff00047c82 */ /* 0x000fe20008000000 */
[----:B------:R-:W-:Y:S02]  /*1670*/  IADD3 R8, PT, PT, R6, -0x2000, RZ ;  /* 0xffffe00006087810 */ /* 0x000fe40007ffe0ff */
[----:B------:R-:W-:Y:S02]  /*1680*/  LOP3.LUT R0, RZ, R2, RZ, 0x33, !PT ;  /* 0x00000002ff007212 */ /* 0x000fe400078e33ff */
[----:B------:R-:W-:Y:S02]  /*1690*/  ISETP.GT.U32.AND P0, PT, R9, R8, PT ;  /* 0x000000080900720c */ /* 0x000fe40003f04070 */
[----:B------:R-:W-:Y:S02]  /*16a0*/  IADD3 R10, PT, PT, -R13, R6, R0 ;  /* 0x000000060d0a7210 */ /* 0x000fe40007ffe100 */
[----:B------:R-:W-:-:S02]  /*16b0*/  IADD3 R7, PT, PT, R9, 0x1000, R2 ;  /* 0x0000100009077810 */ /* 0x000fc40007ffe002 */
[----:B------:R-:W-:Y:S01]  /*16c0*/  MOV R0, R9 ;  /* 0x0000000900007202 */ /* 0x000fe20000000f00 */
[----:B------:R-:W-:-:S06]  /*16d0*/  IMAD R2, R3, -0x2000, R10 ;  /* 0xffffe00003027824 */ /* 0x000fcc00078e020a */
[----:B------:R-:W-:Y:S05]  /*16e0*/  @P0 BRA `(.L_x_191) ;  /* 0x0000000000bc0947 */ /* 0x000fea0003800000 */
[----:B------:R-:W0:Y:S08]  /*16f0*/  LDC R6, c[0x0][0x3a8] ;  /* 0x0000ea00ff067b82 */ /* 0x000e300000000800 */
[----:B------:R-:W1:Y:S02]  /*1700*/  LDC.64 R4, c[0x0][0x380] ;  /* 0x0000e000ff047b82 */ /* 0x000e640000000a00 */
.L_x_192:
[----:B------:R-:W2:Y:S02]  /*1710*/  S2R R10, SR_TID.X ;  /* 0x00000000000a7919 */ /* 0x000ea40000002100 */
[----:B--2---:R-:W-:-:S05]  /*1720*/  IADD3 R11, PT, PT, R10, R9, RZ ;  /* 0x000000090a0b7210 */ /* 0x004fca0007ffe0ff */
[----:B-1----:R-:W-:-:S05]  /*1730*/  IMAD.WIDE.U32 R10, R11, 0x4, R4 ;  /* 0x000000040b0a7825 */ /* 0x002fca00078e0004 */
        /* <DEDUP_REMOVED lines=13> */
[----:B---3--:R-:W-:-:S02]  /*1810*/  FADD R14, R14, R15 ;  /* 0x0000000f0e0e7221 */ /* 0x008fc40000000000 */
[----:B------:R-:W2:Y:S01]  /*1820*/  LDG.E R15, desc[UR6][R10.64+0x7000] ;  /* 0x007000060a0f7981 */ /* 0x000ea2000c1e1900 */
[----:B----4-:R-:W-:-:S03]  /*1830*/  FADD R12, R16, R17 ;  /* 0x00000011100c7221 */ /* 0x010fc60000000000 */
[----:B------:R-:W3:Y:S04]  /*1840*/  LDG.E R17, desc[UR6][R10.64+0x5800] ;  /* 0x005800060a117981 */ /* 0x000ee8000c1e1900 */
[----:B------:R-:W2:Y:S01]  /*1850*/  LDG.E R16, desc[UR6][R10.64+0x6800] ;  /* 0x006800060a107981 */ /* 0x000ea2000c1e1900 */
[----:B------:R-:W-:-:S03]  /*1860*/  FADD R14, R23, R14 ;  /* 0x0000000e170e7221 */ /* 0x000fc60000000000 */
[----:B------:R-:W4:Y:S01]  /*1870*/  LDG.E R23, desc[UR6][R10.64+0x7800] ;  /* 0x007800060a177981 */ /* 0x000f22000c1e1900 */
[----:B-----5:R-:W-:-:S04]  /*1880*/  FADD R19, R19, R20 ;  /* 0x0000001413137221 */ /* 0x020fc80000000000 */
[----:B------:R-:W-:Y:S01]  /*1890*/  FADD R19, R12, R19 ;  /* 0x000000130c137221 */ /* 0x000fe20000000000 */
[----:B0-----:R-:W-:Y:S01]  /*18a0*/  IADD3 R12, PT, PT, -R9, R6, RZ ;  /* 0x00000006090c7210 */ /* 0x001fe20007ffe1ff */
[----:B------:R-:W-:-:S03]  /*18b0*/  FADD R21, R21, R22 ;  /* 0x0000001615157221 */ /* 0x000fc60000000000 */
[----:B------:R-:W-:Y:S01]  /*18c0*/  ISETP.GE.U32.AND P0, PT, R12, R13, PT ;  /* 0x0000000d0c00720c */ /* 0x000fe20003f06070 */
[----:B------:R-:W-:-:S04]  /*18d0*/  FADD R24, R24, R25 ;  /* 0x0000001918187221 */ /* 0x000fc80000000000 */
[----:B------:R-:W-:Y:S01]  /*18e0*/  FADD R21, R21, R24 ;  /* 0x0000001815157221 */ /* 0x000fe20000000000 */
[----:B------:R-:W-:Y:S01]  /*18f0*/  FADD R14, R14, R19 ;  /* 0x000000130e0e7221 */ /* 0x000fe20000000000 */
[----:B---3--:R-:W-:Y:S01]  /*1900*/  FADD R17, R17, R18 ;  /* 0x0000001211117221 */ /* 0x008fe20000000000 */
[----:B--2---:R-:W-:-:S04]  /*1910*/  FADD R16, R16, R15 ;  /* 0x0000000f10107221 */ /* 0x004fc80000000000 */
[----:B------:R-:W-:-:S04]  /*1920*/  FADD R16, R17, R16 ;  /* 0x0000001011107221 */ /* 0x000fc80000000000 */
[----:B------:R-:W-:-:S04]  /*1930*/  FADD R21, R21, R16 ;  /* 0x0000001015157221 */ /* 0x000fc80000000000 */
[----:B------:R-:W-:-:S04]  /*1940*/  FADD R14, R14, R21 ;  /* 0x000000150e0e7221 */ /* 0x000fc80000000000 */
[----:B----4-:R-:W-:Y:S01]  /*1950*/  FADD R23, R23, R14 ;  /* 0x0000000e17177221 */ /* 0x010fe20000000000 */
[----:B------:R-:W-:Y:S06]  /*1960*/  @!P0 BRA `(.L_x_190) ;  /* 0x0000000800d08947 */ /* 0x000fec0003800000 */
[C---:B------:R-:W-:Y:S01]  /*1970*/  IADD3 R9, PT, PT, R13.reuse, R9, RZ ;  /* 0x000000090d097210 */ /* 0x040fe20007ffe0ff */
[----:B------:R-:W-:Y:S01]  /*1980*/  UIADD3 UR4, UPT, UPT, UR4, 0x1, URZ ;  /* 0x0000000104047890 */ /* 0x000fe2000fffe0ff */
[----:B------:R-:W-:Y:S02]  /*1990*/  IADD3 R0, PT, PT, R13, R0, RZ ;  /* 0x000000000d007210 */ /* 0x000fe40007ffe0ff */
[----:B------:R-:W-:Y:S02]  /*19a0*/  ISETP.GT.U32.AND P0, PT, R9, R8, PT ;  /* 0x000000080900720c */ /* 0x000fe40003f04070 */
[C---:B------:R-:W-:Y:S02]  /*19b0*/  IADD3 R2, PT, PT, -R13.reuse, R2, RZ ;  /* 0x000000020d027210 */ /* 0x040fe40007ffe1ff */
[----:B------:R-:W-:-:S09]  /*19c0*/  IADD3 R7, PT, PT, R13, R7, RZ ;  /* 0x000000070d077210 */ /* 0x000fd20007ffe0ff */
[----:B------:R-:W-:Y:S05]  /*19d0*/  @!P0 BRA `(.L_x_192) ;  /* 0xfffffffc004c8947 */ /* 0x000fea000383ffff */
.L_x_191:
[----:B------:R-:W0:Y:S01]  /*19e0*/  S2R R16, SR_TID.X ;  /* 0x0000000000107919 */ /* 0x000e220000002100 */
[----:B------:R-:W-:Y:S01]  /*19f0*/  IADD3 R8, PT, PT, -R9, R6, RZ ;  /* 0x0000000609087210 */ /* 0x000fe20007ffe1ff */
[----:B------:R-:W-:Y:S03]  /*1a00*/  BSSY.RECONVERGENT B1, `(.L_x_190) ;  /* 0x00000aa000017945 */ /* 0x000fe60003800200 */
[----:B0-----:R-:W-:-:S04]  /*1a10*/  ISETP.GE.AND P0, PT, R16, R8, PT ;  /* 0x000000081000720c */ /* 0x001fc80003f06270 */
[----:B------:R-:W-:-:S13]  /*1a20*/  ISETP.GE.U32.OR P0, PT, R9, R6, P0 ;  /* 0x000000060900720c */ /* 0x000fda0000706470 */
[----:B------:R-:W-:Y:S05]  /*1a30*/  @P0 BRA `(.L_x_193) ;  /* 0x0000000800980947 */ /* 0x000fea0003800000 */
[----:B------:R-:W0:Y:S01]  /*1a40*/  LDC R10, c[0x0][0x3ac] ;  /* 0x0000eb00ff0a7b82 */ /* 0x000e220000000800 */
[----:B------:R-:W-:Y:S01]  /*1a50*/  LOP3.LUT R11, RZ, R16, RZ, 0x33, !PT ;  /* 0x00000010ff0b7212 */ /* 0x000fe200078e33ff */
[----:B------:R-:W-:Y:S06]  /*1a60*/  BSSY.RECONVERGENT B2, `(.L_x_194) ;  /* 0x0000056000027945 */ /* 0x000fec0003800200 */
[----:B------:R-:W1:Y:S01]  /*1a70*/  LDC R8, c[0x0][0x3ac] ;  /* 0x0000eb00ff087b82 */ /* 0x000e620000000800 */
[----:B0-----:R-:W-:-:S04]  /*1a80*/  SHF.L.U32 R10, R10, 0xd, RZ ;  /* 0x0000000d0a0a7819 */ /* 0x001fc800000006ff */
[----:B------:R-:W-:-:S04]  /*1a90*/  LEA R10, R3, R10, 0xd ;  /* 0x0000000a030a7211 */ /* 0x000fc800078e68ff */
[----:B------:R-:W-:Y:S01]  /*1aa0*/  IADD3 R6, PT, PT, -R10, R6, R11 ;  /* 0x000000060a067210 */ /* 0x000fe20007ffe10b */
[----:B-1----:R-:W-:-:S04]  /*1ab0*/  IMAD R11, R8, UR4, RZ ;  /* 0x00000004080b7c24 */ /* 0x002fc8000f8e02ff */
[----:B------:R-:W-:-:S05]  /*1ac0*/  IMAD R6, R11, -0x2000, R6 ;  /* 0xffffe0000b067824 */ /* 0x000fca00078e0206 */
[C---:B------:R-:W-:Y:S02]  /*1ad0*/  ISETP.GE.U32.AND P0, PT, R6.reuse, 0x1e00, PT ;  /* 0x00001e000600780c */ /* 0x040fe40003f06070 */
[----:B------:R-:W-:-:S04]  /*1ae0*/  LEA.HI R6, R6, 0x1, RZ, 0x17 ;  /* 0x0000000106067811 */ /* 0x000fc800078fb8ff */
[----:B------:R-:W-:-:S07]  /*1af0*/  LOP3.LUT R8, R6, 0xf, RZ, 0xc0, !PT ;  /* 0x0000000f06087812 */ /* 0x000fce00078ec0ff */
[----:B------:R-:W-:Y:S05]  /*1b00*/  @!P0 BRA `(.L_x_195) ;  /* 0x00000004002c8947 */ /* 0x000fea0003800000 */
[----:B------:R-:W-:Y:S01]  /*1b10*/  LEA.HI R10, R2, 0x1, RZ, 0x17 ;  /* 0x00000001020a7811 */ /* 0x000fe200078fb8ff */
[----:B------:R-:W-:Y:S01]  /*1b20*/  BSSY.RECONVERGENT B3, `(.L_x_196) ;  /* 0x0000048000037945 */ /* 0x000fe20003800200 */
[----:B------:R-:W-:Y:S02]  /*1b30*/  LOP3.LUT R11, R16, 0x1000, RZ, 0xfc, !PT ;  /* 0x00001000100b7812 */ /* 0x000fe400078efcff */
[----:B------:R-:W-:-:S04]  /*1b40*/  LOP3.LUT R10, R10, 0xfffff0, RZ, 0xc0, !PT ;  /* 0x00fffff00a0a7812 */ /* 0x000fc800078ec0ff */
[----:B------:R-:W-:-:S07]  /*1b50*/  IADD3 R13, PT, PT, -R10, RZ, RZ ;  /* 0x000000ff0a0d7210 */ /* 0x000fce0007ffe1ff */
.L_x_197:
[C---:B------:R-:W-:Y:S02]  /*1b60*/  IADD3 R15, PT, PT, R7.reuse, -0x1000, RZ ;  /* 0xfffff000070f7810 */ /* 0x040fe40007ffe0ff */
[----:B------:R-:W-:-:S03]  /*1b70*/  IADD3 R25, PT, PT, R7, -0xe00, RZ ;  /* 0xfffff20007197810 */ /* 0x000fc60007ffe0ff */
[----:B------:R-:W-:Y:S01]  /*1b80*/  IMAD.WIDE.U32 R14, R15, 0x4, R4 ;  /* 0x000000040f0e7825 */ /* 0x000fe200078e0004 */
[----:B------:R-:W-:-:S04]  /*1b90*/  IADD3 R21, PT, PT, R7, -0xc00, RZ ;  /* 0xfffff40007157810 */ /* 0x000fc80007ffe0ff */
[----:B------:R0:W2:Y:S01]  /*1ba0*/  LDG.E R22, desc[UR6][R14.64] ;  /* 0x000000060e167981 */ /* 0x0000a2000c1e1900 */
[----:B------:R-:W-:-:S04]  /*1bb0*/  IMAD.WIDE.U32 R24, R25, 0x4, R4 ;  /* 0x0000000419187825 */ /* 0x000fc800078e0004 */
[--C-:B------:R-:W-:Y:S01]  /*1bc0*/  IMAD.WIDE.U32 R20, R21, 0x4, R4.reuse ;  /* 0x0000000415147825 */ /* 0x100fe200078e0004 */
[----:B------:R-:W3:Y:S04]  /*1bd0*/  LDG.E R16, desc[UR6][R24.64] ;  /* 0x0000000618107981 */ /* 0x000ee8000c1e1900 */
[----:B------:R1:W4:Y:S01]  /*1be0*/  LDG.E R17, desc[UR6][R20.64] ;  /* 0x0000000614117981 */ /* 0x000322000c1e1900 */
[C---:B------:R-:W-:Y:S02]  /*1bf0*/  IADD3 R19, PT, PT, R7.reuse, -0xa00, RZ ;  /* 0xfffff60007137810 */ /* 0x040fe40007ffe0ff */
[C---:B------:R-:W-:Y:S02]  /*1c00*/  IADD3 R29, PT, PT, R7.reuse, -0x800, RZ ;  /* 0xfffff800071d7810 */ /* 0x040fe40007ffe0ff */
[----:B------:R-:W-:Y:S01]  /*1c10*/  IADD3 R27, PT, PT, R7, -0x600, RZ ;  /* 0xfffffa00071b7810 */ /* 0x000fe20007ffe0ff */
[----:B------:R-:W-:Y:S01]  /*1c20*/  IMAD.WIDE.U32 R18, R19, 0x4, R4 ;  /* 0x0000000413127825 */ /* 0x000fe200078e0004 */
[----:B------:R-:W-:-:S03]  /*1c30*/  IADD3 R12, PT, PT, R7, -0x400, RZ ;  /* 0xfffffc00070c7810 */ /* 0x000fc60007ffe0ff */
[--C-:B------:R-:W-:Y:S01]  /*1c40*/  IMAD.WIDE.U32 R28, R29, 0x4, R4.reuse ;  /* 0x000000041d1c7825 */ /* 0x100fe200078e0004 */
[----:B------:R-:W5:Y:S03]  /*1c50*/  LDG.E R10, desc[UR6][R18.64] ;  /* 0x00000006120a7981 */ /* 0x000f66000c1e1900 */
[----:B0-----:R-:W-:Y:S01]  /*1c60*/  IMAD.WIDE.U32 R14, R27, 0x4, R4 ;  /* 0x000000041b0e7825 */ /* 0x001fe200078e0004 */
[----:B------:R-:W-:-:S03]  /*1c70*/  IADD3 R27, PT, PT, R7, -0x200, RZ ;  /* 0xfffffe00071b7810 */ /* 0x000fc60007ffe0ff */
[--C-:B-1----:R-:W-:Y:S02]  /*1c80*/  IMAD.WIDE.U32 R20, R12, 0x4, R4.reuse ;  /* 0x000000040c147825 */ /* 0x102fe400078e0004 */
[----:B------:R0:W5:Y:S04]  /*1c90*/  LDG.E R12, desc[UR6][R14.64] ;  /* 0x000000060e0c7981 */ /* 0x000168000c1e1900 */
[----:B------:R1:W5:Y:S01]  /*1ca0*/  LDG.E R18, desc[UR6][R28.64] ;  /* 0x000000061c127981 */ /* 0x000362000c1e1900 */
[----:B------:R-:W-:-:S04]  /*1cb0*/  IMAD.WIDE.U32 R24, R7, 0x4, R4 ;  /* 0x0000000407187825 */ /* 0x000fc800078e0004 */
[----:B0-----:R-:W-:Y:S01]  /*1cc0*/  IMAD.WIDE.U32 R14, R27, 0x4, R4 ;  /* 0x000000041b0e7825 */ /* 0x001fe200078e0004 */
[----:B------:R-:W5:Y:S04]  /*1cd0*/  LDG.E R19, desc[UR6][R24.64] ;  /* 0x0000000618137981 */ /* 0x000f68000c1e1900 */
[----:B------:R0:W5:Y:S01]  /*1ce0*/  LDG.E R27, desc[UR6][R20.64] ;  /* 0x00000006141b7981 */ /* 0x000162000c1e1900 */
[----:B-1----:R-:W-:-:S03]  /*1cf0*/  IADD3 R29, PT, PT, R7, 0x200, RZ ;  /* 0x00000200071d7810 */ /* 0x002fc60007ffe0ff */
[----:B------:R1:W5:Y:S01]  /*1d00*/  LDG.E R26, desc[UR6][R14.64] ;  /* 0x000000060e1a7981 */ /* 0x000362000c1e1900 */
[----:B0-----:R-:W-:Y:S01]  /*1d10*/  IADD3 R21, PT, PT, R7, 0x400, RZ ;  /* 0x0000040007157810 */ /* 0x001fe20007ffe0ff */
[----:B------:R-:W-:Y:S01]  /*1d20*/  IMAD.WIDE.U32 R28, R29, 0x4, R4 ;  /* 0x000000041d1c7825 */ /* 0x000fe200078e0004 */
[----:B-1----:R-:W-:-:S05]  /*1d30*/  IADD3 R15, PT, PT, R7, 0x800, RZ ;  /* 0x00000800070f7810 */ /* 0x002fca0007ffe0ff */
[----:B------:R-:W5:Y:S01]  /*1d40*/  LDG.E R28, desc[UR6][R28.64] ;  /* 0x000000061c1c7981 */ /* 0x000f62000c1e1900 */
[----:B------:R-:W-:-:S06]  /*1d50*/  IMAD.WIDE.U32 R14, R15, 0x4, R4 ;  /* 0x000000040f0e7825 */ /* 0x000fcc00078e0004 */
[----:B------:R-:W5:Y:S01]  /*1d60*/  LDG.E R14, desc[UR6][R14.64] ;  /* 0x000000060e0e7981 */ /* 0x000f62000c1e1900 */
[----:B--2---:R-:W-:Y:S01]  /*1d70*/  FADD R25, R22, R23 ;  /* 0x0000001716197221 */ /* 0x004fe20000000000 */
[----:B------:R-:W-:Y:S01]  /*1d80*/  IMAD.WIDE.U32 R22, R21, 0x4, R4 ;  /* 0x0000000415167825 */ /* 0x000fe200078e0004 */
[----:B------:R-:W-:-:S03]  /*1d90*/  IADD3 R21, PT, PT, R7, 0x600, RZ ;  /* 0x0000060007157810 */ /* 0x000fc60007ffe0ff */
[----:B---3--:R-:W-:Y:S02]  /*1da0*/  FADD R16, R25, R16 ;  /* 0x0000001019107221 */ /* 0x008fe40000000000 */
[----:B------:R-:W-:Y:S01]  /*1db0*/  IMAD.WIDE.U32 R20, R21, 0x4, R4 ;  /* 0x0000000415147825 */ /* 0x000fe200078e0004 */
[----:B------:R-:W-:Y:S01]  /*1dc0*/  IADD3 R25, PT, PT, R7, 0xa00, RZ ;  /* 0x00000a0007197810 */ /* 0x000fe20007ffe0ff */
[----:B------:R-:W2:Y:S04]  /*1dd0*/  LDG.E R29, desc[UR6][R22.64] ;  /* 0x00000006161d7981 */ /* 0x000ea8000c1e1900 */
[----:B------:R4:W3:Y:S02]  /*1de0*/  LDG.E R20, desc[UR6][R20.64] ;  /* 0x0000000614147981 */ /* 0x0008e4000c1e1900 */
[----:B----4-:R-:W-:Y:S01]  /*1df0*/  FADD R21, R16, R17 ;  /* 0x0000001110157221 */ /* 0x010fe20000000000 */
[----:B------:R-:W-:Y:S01]  /*1e00*/  IMAD.WIDE.U32 R16, R25, 0x4, R4 ;  /* 0x0000000419107825 */ /* 0x000fe200078e0004 */
[----:B------:R-:W-:-:S05]  /*1e10*/  IADD3 R25, PT, PT, R7, 0xc00, RZ ;  /* 0x00000c0007197810 */ /* 0x000fca0007ffe0ff */
[--C-:B------:R-:W-:Y:S01]  /*1e20*/  IMAD.WIDE.U32 R22, R25, 0x4, R4.reuse ;  /* 0x0000000419167825 */ /* 0x100fe200078e0004 */
[----:B------:R-:W-:Y:S01]  /*1e30*/  IADD3 R25, PT, PT, R7, 0xe00, RZ ;  /* 0x00000e0007197810 */ /* 0x000fe20007ffe0ff */
[----:B------:R-:W4:Y:S04]  /*1e40*/  LDG.E R16, desc[UR6][R16.64] ;  /* 0x0000000610107981 */ /* 0x000f28000c1e1900 */
[----:B------:R-:W-:Y:S01]  /*1e50*/  IMAD.WIDE.U32 R24, R25, 0x4, R4 ;  /* 0x0000000419187825 */ /* 0x000fe200078e0004 */
[----:B------:R-:W4:Y:S05]  /*1e60*/  LDG.E R22, desc[UR6][R22.64] ;  /* 0x0000000616167981 */ /* 0x000f2a000c1e1900 */
[----:B------:R-:W4:Y:S01]  /*1e70*/  LDG.E R24, desc[UR6][R24.64] ;  /* 0x0000000618187981 */ /* 0x000f22000c1e1900 */
[----:B-----5:R-:W-:-:S04]  /*1e80*/  FADD R21, R21, R10 ;  /* 0x0000000a15157221 */ /* 0x020fc80000000000 */
[----:B------:R-:W-:-:S04]  /*1e90*/  FADD R21, R21, R18 ;  /* 0x0000001215157221 */ /* 0x000fc80000000000 */
[----:B------:R-:W-:-:S04]  /*1ea0*/  FADD R12, R21, R12 ;  /* 0x0000000c150c7221 */ /* 0x000fc80000000000 */
[----:B------:R-:W-:-:S04]  /*1eb0*/  FADD R27, R12, R27 ;  /* 0x0000001b0c1b7221 */ /* 0x000fc80000000000 */
[----:B------:R-:W-:-:S04]  /*1ec0*/  FADD R26, R27, R26 ;  /* 0x0000001a1b1a7221 */ /* 0x000fc80000000000 */
[----:B------:R-:W-:-:S04]  /*1ed0*/  FADD R19, R26, R19 ;  /* 0x000000131a137221 */ /* 0x000fc80000000000 */
[----:B------:R-:W-:Y:S01]  /*1ee0*/  FADD R28, R19, R28 ;  /* 0x0000001c131c7221 */ /* 0x000fe20000000000 */
[----:B------:R-:W-:-:S04]  /*1ef0*/  IADD3 R13, PT, PT, R13, 0x10, RZ ;  /* 0x000000100d0d7810 */ /* 0x000fc80007ffe0ff */
[----:B------:R-:W-:Y:S02]  /*1f00*/  ISETP.NE.AND P0, PT, R13, RZ, PT ;  /* 0x000000ff0d00720c */ /* 0x000fe40003f05270 */
[----:B------:R-:W-:Y:S02]  /*1f10*/  IADD3 R11, PT, PT, R11, 0x2000, RZ ;  /* 0x000020000b0b7810 */ /* 0x000fe40007ffe0ff */
[----:B------:R-:W-:Y:S01]  /*1f20*/  IADD3 R7, PT, PT, R7, 0x2000, RZ ;  /* 0x0000200007077810 */ /* 0x000fe20007ffe0ff */
[----:B--2---:R-:W-:-:S04]  /*1f30*/  FADD R29, R28, R29 ;  /* 0x0000001d1c1d7221 */ /* 0x004fc80000000000 */
[----:B---3--:R-:W-:-:S04]  /*1f40*/  FADD R29, R29, R20 ;  /* 0x000000141d1d7221 */ /* 0x008fc80000000000 */
[----:B------:R-:W-:-:S04]  /*1f50*/  FADD R29, R29, R14 ;  /* 0x0000000e1d1d7221 */ /* 0x000fc80000000000 */
[----:B----4-:R-:W-:-:S04]  /*1f60*/  FADD R29, R29, R16 ;  /* 0x000000101d1d7221 */ /* 0x010fc80000000000 */
[----:B------:R-:W-:-:S04]  /*1f70*/  FADD R29, R29, R22 ;  /* 0x000000161d1d7221 */ /* 0x000fc80000000000 */
[----:B------:R-:W-:Y:S01]  /*1f80*/  FADD R23, R29, R24 ;  /* 0x000000181d177221 */ /* 0x000fe20000000000 */
[----:B------:R-:W-:Y:S06]  /*1f90*/  @P0 BRA `(.L_x_197) ;  /* 0xfffffff800f00947 */ /* 0x000fec000383ffff */
[----:B------:R-:W-:Y:S05]  /*1fa0*/  BSYNC.RECONVERGENT B3 ;  /* 0x0000000000037941 */ /* 0x000fea0003800200 */
.L_x_196:
[----:B------:R-:W-:-:S07]  /*1fb0*/  IADD3 R16, PT, PT, R11, -0x1000, RZ ;  /* 0xfffff0000b107810 */ /* 0x000fce0007ffe0ff */
.L_x_195:
[----:B------:R-:W-:Y:S05]  /*1fc0*/  BSYNC.RECONVERGENT B2 ;  /* 0x0000000000027941 */ /* 0x000fea0003800200 */
.L_x_194:
[----:B------:R-:W-:-:S13]  /*1fd0*/  ISETP.NE.AND P0, PT, R8, RZ, PT ;  /* 0x000000ff0800720c */ /* 0x000fda0003f05270 */
[----:B------:R-:W-:Y:S05]  /*1fe0*/  @!P0 BRA `(.L_x_193) ;  /* 0x00000004002c8947 */ /* 0x000fea0003800000 */
[----:B------:R-:W-:Y:S01]  /*1ff0*/  ISETP.GE.U32.AND P0, PT, R8, 0x8, PT ;  /* 0x000000080800780c */ /* 0x000fe20003f06070 */
[----:B------:R-:W-:Y:S01]  /*2000*/  BSSY.RECONVERGENT B2, `(.L_x_198) ;  /* 0x0000025000027945 */ /* 0x000fe20003800200 */
[----:B------:R-:W-:-:S04]  /*2010*/  LOP3.LUT R22, R6, 0x7, RZ, 0xc0, !PT ;  /* 0x0000000706167812 */ /* 0x000fc800078ec0ff */
[----:B------:R-:W-:-:S07]  /*2020*/  ISETP.NE.AND P1, PT, R22, RZ, PT ;  /* 0x000000ff1600720c */ /* 0x000fce0003f25270 */
[----:B------:R-:W-:Y:S06]  /*2030*/  @!P0 BRA `(.L_x_199) ;  /* 0x0000000000848947 */ /* 0x000fec0003800000 */
[----:B------:R-:W-:-:S04]  /*2040*/  IADD3 R7, PT, PT, R16, R9, RZ ;  /* 0x0000000910077210 */ /* 0x000fc80007ffe0ff */
[C---:B------:R-:W-:Y:S01]  /*2050*/  IADD3 R21, PT, PT, R7.reuse, 0x200, RZ ;  /* 0x0000020007157810 */ /* 0x040fe20007ffe0ff */
[C---:B------:R-:W-:Y:S01]  /*2060*/  IMAD.WIDE.U32 R14, R7.reuse, 0x4, R4 ;  /* 0x00000004070e7825 */ /* 0x040fe200078e0004 */
[----:B------:R-:W-:-:S03]  /*2070*/  IADD3 R19, PT, PT, R7, 0x400, RZ ;  /* 0x0000040007137810 */ /* 0x000fc60007ffe0ff */
[--C-:B------:R-:W-:Y:S01]  /*2080*/  IMAD.WIDE.U32 R20, R21, 0x4, R4.reuse ;  /* 0x0000000415147825 */ /* 0x100fe200078e0004 */
[----:B------:R0:W2:Y:S01]  /*2090*/  LDG.E R8, desc[UR6][R14.64] ;  /* 0x000000060e087981 */ /* 0x0000a2000c1e1900 */
[----:B------:R-:W-:Y:S02]  /*20a0*/  IADD3 R11, PT, PT, R7, 0x600, RZ ;  /* 0x00000600070b7810 */ /* 0x000fe40007ffe0ff */
[--C-:B------:R-:W-:Y:S01]  /*20b0*/  IMAD.WIDE.U32 R18, R19, 0x4, R4.reuse ;  /* 0x0000000413127825 */ /* 0x100fe200078e0004 */
[----:B------:R1:W3:Y:S01]  /*20c0*/  LDG.E R17, desc[UR6][R20.64] ;  /* 0x0000000614117981 */ /* 0x0002e2000c1e1900 */
[----:B------:R-:W-:Y:S02]  /*20d0*/  IADD3 R13, PT, PT, R7, 0x800, RZ ;  /* 0x00000800070d7810 */ /* 0x000fe40007ffe0ff */
[--C-:B------:R-:W-:Y:S01]  /*20e0*/  IMAD.WIDE.U32 R10, R11, 0x4, R4.reuse ;  /* 0x000000040b0a7825 */ /* 0x100fe200078e0004 */
[----:B------:R-:W-:Y:S01]  /*20f0*/  IADD3 R25, PT, PT, R7, 0xa00, RZ ;  /* 0x00000a0007197810 */ /* 0x000fe20007ffe0ff */
[----:B------:R-:W4:Y:S02]  /*2100*/  LDG.E R18, desc[UR6][R18.64] ;  /* 0x0000000612127981 */ /* 0x000f24000c1e1900 */
[--C-:B------:R-:W-:Y:S01]  /*2110*/  IMAD.WIDE.U32 R12, R13, 0x4, R4.reuse ;  /* 0x000000040d0c7825 */ /* 0x100fe200078e0004 */
[----:B------:R-:W-:Y:S01]  /*2120*/  IADD3 R27, PT, PT, R7, 0xc00, RZ ;  /* 0x00000c00071b7810 */ /* 0x000fe20007ffe0ff */
[----:B------:R-:W5:Y:S02]  /*2130*/  LDG.E R10, desc[UR6][R10.64] ;  /* 0x000000060a0a7981 */ /* 0x000f64000c1e1900 */
[--C-:B0-----:R-:W-:Y:S01]  /*2140*/  IMAD.WIDE.U32 R14, R25, 0x4, R4.reuse ;  /* 0x00000004190e7825 */ /* 0x101fe200078e0004 */
[----:B------:R-:W-:Y:S01]  /*2150*/  IADD3 R25, PT, PT, R7, 0xe00, RZ ;  /* 0x00000e0007197810 */ /* 0x000fe20007ffe0ff */
[----:B------:R-:W5:Y:S02]  /*2160*/  LDG.E R12, desc[UR6][R12.64] ;  /* 0x000000060c0c7981 */ /* 0x000f64000c1e1900 */
[----:B-1----:R-:W-:-:S02]  /*2170*/  IMAD.WIDE.U32 R20, R27, 0x4, R4 ;  /* 0x000000041b147825 */ /* 0x002fc400078e0004 */
[----:B------:R-:W5:Y:S02]  /*2180*/  LDG.E R15, desc[UR6][R14.64] ;  /* 0x000000060e0f7981 */ /* 0x000f64000c1e1900 */
[----:B------:R-:W-:Y:S02]  /*2190*/  IMAD.WIDE.U32 R24, R25, 0x4, R4 ;  /* 0x0000000419187825 */ /* 0x000fe400078e0004 */
        /* <DEDUP_REMOVED lines=11> */
.L_x_199:
[----:B------:R-:W-:Y:S05]  /*2250*/  BSYNC.RECONVERGENT B2 ;  /* 0x0000000000027941 */ /* 0x000fea0003800200 */
.L_x_198:
[----:B------:R-:W-:Y:S05]  /*2260*/  @!P1 BRA `(.L_x_193) ;  /* 0x00000000008c9947 */ /* 0x000fea0003800000 */
[----:B------:R-:W-:Y:S01]  /*2270*/  ISETP.GE.U32.AND P0, PT, R22, 0x4, PT ;  /* 0x000000041600780c */ /* 0x000fe20003f06070 */
[----:B------:R-:W-:Y:S01]  /*2280*/  BSSY.RECONVERGENT B2, `(.L_x_200) ;  /* 0x0000014000027945 */ /* 0x000fe20003800200 */
[----:B------:R-:W-:-:S11]  /*2290*/  LOP3.LUT P1, RZ, R6, 0x3, RZ, 0xc0, !PT ;  /* 0x0000000306ff7812 */ /* 0x000fd6000782c0ff */
[----:B------:R-:W-:Y:S05]  /*22a0*/  @!P0 BRA `(.L_x_201) ;  /* 0x0000000000448947 */ /* 0x000fea0003800000 */
[----:B------:R-:W-:-:S04]  /*22b0*/  IADD3 R11, PT, PT, R16, R9, RZ ;  /* 0x00000009100b7210 */ /* 0x000fc80007ffe0ff */
[C---:B------:R-:W-:Y:S01]  /*22c0*/  IADD3 R9, PT, PT, R11.reuse, 0x200, RZ ;  /* 0x000002000b097810 */ /* 0x040fe20007ffe0ff */
[C---:B------:R-:W-:Y:S01]  /*22d0*/  IMAD.WIDE.U32 R6, R11.reuse, 0x4, R4 ;  /* 0x000000040b067825 */ /* 0x040fe200078e0004 */
[----:B------:R-:W-:-:S03]  /*22e0*/  IADD3 R13, PT, PT, R11, 0x400, RZ ;  /* 0x000004000b0d7810 */ /* 0x000fc60007ffe0ff */
[--C-:B------:R-:W-:Y:S01]  /*22f0*/  IMAD.WIDE.U32 R8, R9, 0x4, R4.reuse ;  /* 0x0000000409087825 */ /* 0x100fe200078e0004 */
[----:B------:R-:W-:Y:S01]  /*2300*/  IADD3 R15, PT, PT, R11, 0x600, RZ ;  /* 0x000006000b0f7810 */ /* 0x000fe20007ffe0ff */
[----:B------:R-:W2:Y:S02]  /*2310*/  LDG.E R6, desc[UR6][R6.64] ;  /* 0x0000000606067981 */ /* 0x000ea4000c1e1900 */
[--C-:B------:R-:W-:Y:S02]  /*2320*/  IMAD.WIDE.U32 R10, R13, 0x4, R4.reuse ;  /* 0x000000040d0a7825 */ /* 0x100fe400078e0004 */
[----:B------:R-:W3:Y:S02]  /*2330*/  LDG.E R8, desc[UR6][R8.64] ;  /* 0x0000000608087981 */ /* 0x000ee4000c1e1900 */
[----:B------:R-:W-:Y:S02]  /*2340*/  IMAD.WIDE.U32 R12, R15, 0x4, R4 ;  /* 0x000000040f0c7825 */ /* 0x000fe400078e0004 */
[----:B------:R-:W4:Y:S04]  /*2350*/  LDG.E R10, desc[UR6][R10.64] ;  /* 0x000000060a0a7981 */ /* 0x000f28000c1e1900 */
[----:B------:R-:W5:Y:S01]  /*2360*/  LDG.E R12, desc[UR6][R12.64] ;  /* 0x000000060c0c7981 */ /* 0x000f62000c1e1900 */
[----:B------:R-:W-:Y:S01]  /*2370*/  IADD3 R16, PT, PT, R16, 0x800, RZ ;  /* 0x0000080010107810 */ /* 0x000fe20007ffe0ff */
[----:B--2---:R-:W-:-:S04]  /*2380*/  FADD R23, R23, R6 ;  /* 0x0000000617177221 */ /* 0x004fc80000000000 */
[----:B---3--:R-:W-:-:S04]  /*2390*/  FADD R23, R23, R8 ;  /* 0x0000000817177221 */ /* 0x008fc80000000000 */
[----:B----4-:R-:W-:-:S04]  /*23a0*/  FADD R23, R23, R10 ;  /* 0x0000000a17177221 */ /* 0x010fc80000000000 */
[----:B-----5:R-:W-:-:S07]  /*23b0*/  FADD R23, R23, R12 ;  /* 0x0000000c17177221 */ /* 0x020fce0000000000 */
.L_x_201:
[----:B------:R-:W-:Y:S05]  /*23c0*/  BSYNC.RECONVERGENT B2 ;  /* 0x0000000000027941 */ /* 0x000fea0003800200 */
.L_x_200:
[----:B------:R-:W-:Y:S05]  /*23d0*/  @!P1 BRA `(.L_x_193) ;  /* 0x0000000000309947 */ /* 0x000fea0003800000 */
[----:B------:R-:W-:Y:S02]  /*23e0*/  LOP3.LUT R2, R2, 0xffff, RZ, 0xc0, !PT ;  /* 0x0000ffff02027812 */ /* 0x000fe400078ec0ff */
[----:B------:R-:W-:Y:S02]  /*23f0*/  IADD3 R9, PT, PT, R16, R0, RZ ;  /* 0x0000000010097210 */ /* 0x000fe40007ffe0ff */
[----:B------:R-:W-:-:S04]  /*2400*/  LEA.HI R2, R2, 0x1, RZ, 0x17 ;  /* 0x0000000102027811 */ /* 0x000fc800078fb8ff */
[----:B------:R-:W-:-:S04]  /*2410*/  LOP3.LUT R2, R2, 0x3, RZ, 0xc0, !PT ;  /* 0x0000000302027812 */ /* 0x000fc800078ec0ff */
[----:B------:R-:W-:-:S07]  /*2420*/  IADD3 R2, PT, PT, -R2, RZ, RZ ;  /* 0x000000ff02027210 */ /* 0x000fce0007ffe1ff */
.L_x_202:
[----:B------:R-:W-:-:S06]  /*2430*/  IMAD.WIDE.U32 R6, R9, 0x4, R4 ;  /* 0x0000000409067825 */ /* 0x000fcc00078e0004 */
[----:B------:R-:W2:Y:S01]  /*2440*/  LDG.E R6, desc[UR6][R6.64] ;  /* 0x0000000606067981 */ /* 0x000ea2000c1e1900 */
[----:B------:R-:W-:Y:S02]  /*2450*/  IADD3 R2, PT, PT, R2, 0x1, RZ ;  /* 0x0000000102027810 */ /* 0x000fe40007ffe0ff */
[----:B------:R-:W-:Y:S02]  /*2460*/  IADD3 R9, PT, PT, R9, 0x200, RZ ;  /* 0x0000020009097810 */ /* 0x000fe40007ffe0ff */
[----:B------:R-:W-:Y:S01]  /*2470*/  ISETP.NE.AND P0, PT, R2, RZ, PT ;  /* 0x000000ff0200720c */ /* 0x000fe20003f05270 */
[----:B--2---:R-:W-:-:S12]  /*2480*/  FADD R23, R6, R23 ;  /* 0x0000001706177221 */ /* 0x004fd80000000000 */
[----:B------:R-:W-:Y:S05]  /*2490*/  @P0 BRA `(.L_x_202) ;  /* 0xfffffffc00e40947 */ /* 0x000fea000383ffff */
.L_x_193:
[----:B------:R-:W-:Y:S05]  /*24a0*/  BSYNC.RECONVERGENT B1 ;  /* 0x0000000000017941 */ /* 0x000fea0003800200 */
.L_x_190:
        /* <DEDUP_REMOVED lines=33> */
[----:B------:R-:W1:Y:S04]  /*26c0*/  LDS.128 R8, [UR4+0x20] ;  /* 0x00002004ff087984 */ /* 0x000e680008000c00 */
[----:B--2---:R-:W2:Y:S04]  /*26d0*/  LDS.128 R4, [UR4+0x30] ;  /* 0x00003004ff047984 */ /* 0x004ea80008000c00 */
        /* <DEDUP_REMOVED lines=16> */
.L_x_189:
[----:B------:R-:W-:Y:S05]  /*27e0*/  BSYNC.RECONVERGENT B0 ;  /* 0x0000000000007941 */ /* 0x000fea0003800200 */
.L_x_173:
[----:B------:R-:W-:Y:S05]  /*27f0*/  @P0 EXIT ;  /* 0x000000000000094d */ /* 0x000fea0003800000 */
[----:B012---:R-:W0:Y:S02]  /*2800*/  LDC.64 R4, c[0x0][0x388] ;  /* 0x0000e200ff047b82 */ /* 0x007e240000000a00 */
[----:B0-----:R-:W-:-:S05]  /*2810*/  IMAD.WIDE.U32 R2, R3, 0x4, R4 ;  /* 0x0000000403027825 */ /* 0x001fca00078e0004 */
[----:B------:R-:W-:Y:S01]  /*2820*/  STG.E desc[UR6][R2.64], R20 ;  /* 0x0000001402007986 */ /* 0x000fe2000c101906 */
[----:B------:R-:W-:Y:S05]  /*2830*/  EXIT ;  /* 0x000000000000794d */ /* 0x000fea0003800000 */
.L_x_203:
        /* <DEDUP_REMOVED lines=12> */
.L_x_247:


//--------------------- .text._ZN3cub18CUB_300001_SM_10006detail6reduce28DeviceReduceSingleTileKernelINS2_10policy_hubIfjN4cuda3std3__44plusIfEEE10Policy1000EN6thrust24THRUST_300001_SM_1000_NS6detail15normal_iteratorINSD_10device_ptrIfEEEEPfjS9_ffNS7_10__identityEEEvT0_T1_T2_T3_T4_T6_ --------------------------
	.section	.text._ZN3cub18CUB_300001_SM_10006detail6reduce28DeviceReduceSingleTileKernelINS2_10policy_hubIfjN4cuda3std3__44plusIfEEE10Policy1000EN6thrust24THRUST_300001_SM_1000_NS6detail15normal_iteratorINSD_10device_ptrIfEEEEPfjS9_ffNS7_10__identityEEEvT0_T1_T2_T3_T4_T6_,"ax",@progbits
	.align	128
        .global         _ZN3cub18CUB_300001_SM_10006detail6reduce28DeviceReduceSingleTileKernelINS2_10policy_hubIfjN4cuda3std3__44plusIfEEE10Policy1000EN6thrust24THRUST_300001_SM_1000_NS6detail15normal_iteratorINSD_10device_ptrIfEEEEPfjS9_ffNS7_10__identityEEEvT0_T1_T2_T3_T4_T6_
        .type           _ZN3cub18CUB_300001_SM_10006detail6reduce28DeviceReduceSingleTileKernelINS2_10policy_hubIfjN4cuda3std3__44plusIfEEE10Policy1000EN6thrust24THRUST_300001_SM_1000_NS6detail15normal_iteratorINSD_10device_ptrIfEEEEPfjS9_ffNS7_10__identityEEEvT0_T1_T2_T3_T4_T6_,@function
        .size           _ZN3cub18CUB_300001_SM_10006detail6reduce28DeviceReduceSingleTileKernelINS2_10policy_hubIfjN4cuda3std3__44plusIfEEE10Policy1000EN6thrust24THRUST_300001_SM_1000_NS6detail15normal_iteratorINSD_10device_ptrIfEEEEPfjS9_ffNS7_10__identityEEEvT0_T1_T2_T3_T4_T6_,(.L_x_248 - _ZN3cub18CUB_300001_SM_10006detail6reduce28DeviceReduceSingleTileKernelINS2_10policy_hubIfjN4cuda3std3__44plusIfEEE10Policy1000EN6thrust24THRUST_300001_SM_1000_NS6detail15normal_iteratorINSD_10device_ptrIfEEEEPfjS9_ffNS7_10__identityEEEvT0_T1_T2_T3_T4_T6_)
        .other          _ZN3cub18CUB_300001_SM_10006detail6reduce28DeviceReduceSingleTileKernelINS2_10policy_hubIfjN4cuda3std3__44plusIfEEE10Policy1000EN6thrust24THRUST_300001_SM_1000_NS6detail15normal_iteratorINSD_10device_ptrIfEEEEPfjS9_ffNS7_10__identityEEEvT0_T1_T2_T3_T4_T6_,@"STO_CUDA_ENTRY STV_DEFAULT"
_ZN3cub18CUB_300001_SM_10006detail6reduce28DeviceReduceSingleTileKernelINS2_10policy_hubIfjN4cuda3std3__44plusIfEEE10Policy1000EN6thrust24THRUST_300001_SM_1000_NS6detail15normal_iteratorINSD_10device_ptrIfEEEEPfjS9_ffNS7_10__identityEEEvT0_T1_T2_T3_T4_T6_:
.text._ZN3cub18CUB_300001_SM_10006detail6reduce28DeviceReduceSingleTileKernelINS2_10policy_hubIfjN4cuda3std3__44plusIfEEE10Policy1000EN6thrust24THRUST_300001_SM_1000_NS6detail15normal_iteratorINSD_10device_ptrIfEEEEPfjS9_ffNS7_10__identityEEEvT0_T1_T2_T3_T4_T6_:
        /* <DEDUP_REMOVED lines=13> */
.L_x_204:
[----:B------:R-:W-:Y:S01]  /*00d0*/  ISETP.GT.U32.AND P0, PT, R4, 0x1fff, PT ;  /* 0x00001fff0400780c */ /* 0x000fe20003f04070 */
[----:B------:R-:W-:-:S12]  /*00e0*/  BSSY.RECONVERGENT B0, `(.L_x_205) ;  /* 0x000022c000007945 */ /* 0x000fd80003800200 */
[----:B------:R-:W-:Y:S05]  /*00f0*/  @P0 BRA `(.L_x_206) ;  /* 0x0000001000000947 */ /* 0x000fea0003800000 */
[----:B------:R-:W0:Y:S01]  /*0100*/  S2R R5, SR_TID.X ;  /* 0x0000000000057919 */ /* 0x000e220000002100 */
[----:B------:R-:W-:Y:S01]  /*0110*/  BSSY.RECONVERGENT B1, `(.L_x_207) ;  /* 0x0000009000017945 */ /* 0x000fe20003800200 */
[----:B------:R-:W-:Y:S01]  /*0120*/  HFMA2 R0, -RZ, RZ, 0, 0 ;  /* 0x00000000ff007431 */ /* 0x000fe200000001ff */
[----:B0-----:R-:W-:Y:S02]  /*0130*/  ISETP.GE.U32.AND P0, PT, R5, R4, PT ;  /* 0x000000040500720c */ /* 0x001fe40003f06070 */
[----:B------:R-:W-:-:S11]  /*0140*/  MOV R7, R5 ;  /* 0x0000000500077202 */ /* 0x000fd60000000f00 */
[----:B------:R-:W-:Y:S05]  /*0150*/  @P0 BRA `(.L_x_208) ;  /* 0x0000000000100947 */ /* 0x000fea0003800000 */
[----:B------:R-:W0:Y:S02]  /*0160*/  LDC.64 R2, c[0x0][0x380] ;  /* 0x0000e000ff027b82 */ /* 0x000e240000000a00 */
[----:B0-----:R-:W-:-:S05]  /*0170*/  IMAD.WIDE.U32 R2, R5, 0x4, R2 ;  /* 0x0000000405027825 */ /* 0x001fca00078e0002 */
[----:B------:R0:W5:Y:S01]  /*0180*/  LDG.E R0, desc[UR6][R2.64] ;  /* 0x0000000602007981 */ /* 0x000162000c1e1900 */
[----:B------:R-:W-:-:S07]  /*0190*/  IADD3 R7, PT, PT, R5, 0x200, RZ ;  /* 0x0000020005077810 */ /* 0x000fce0007ffe0ff */
.L_x_208:
[----:B------:R-:W-:Y:S05]  /*01a0*/  BSYNC.RECONVERGENT B1 ;  /* 0x0000000000017941 */ /* 0x000fea0003800200 */
.L_x_207:
[----:B------:R-:W-:Y:S01]  /*01b0*/  ISETP.GE.U32.AND P0, PT, R7, R4, PT ;  /* 0x000000040700720c */ /* 0x000fe20003f06070 */
[----:B------:R-:W-:-:S12]  /*01c0*/  BSSY.RECONVERGENT B1, `(.L_x_209) ;  /* 0x0000070000017945 */ /* 0x000fd80003800200 */
[----:B------:R-:W-:Y:S05]  /*01d0*/  @P0 BRA `(.L_x_210) ;  /* 0x0000000400b80947 */ /* 0x000fea0003800000 */
[----:B0-----:R-:W-:Y:S01]  /*01e0*/  LOP3.LUT R3, RZ, R7, RZ, 0x33, !PT ;  /* 0x00000007ff037212 */ /* 0x001fe200078e33ff */
[----:B------:R-:W-:Y:S03]  /*01f0*/  BSSY.RECONVERGENT B2, `(.L_x_211) ;  /* 0x0000033000027945 */ /* 0x000fe60003800200 */
[----:B------:R-:W-:-:S04]  /*0200*/  IADD3 R3, PT, PT, R3, R4, RZ ;  /* 0x0000000403037210 */ /* 0x000fc80007ffe0ff */
        /* <DEDUP_REMOVED lines=9> */
[----:B------:R-:W-:-:S04]  /*02a0*/  IADD3 R2, P0, PT, R2, 0x4000, RZ ;  /* 0x0000400002027810 */ /* 0x000fc80007f1e0ff */
[----:B------:R-:W-:-:S09]  /*02b0*/  IADD3.X R3, PT, PT, RZ, R3, RZ, P0, !PT ;  /* 0x00000003ff037210 */ /* 0x000fd200007fe4ff */
.L_x_213:
        /* <DEDUP_REMOVED lines=19> */
[----:B0-----:R-:W-:-:S04]  /*03f0*/  IADD3 R2, P2, PT, R2, 0x8000, RZ ;  /* 0x0000800002027810 */ /* 0x001fc80007f5e0ff */
[----:B------:R-:W-:Y:S01]  /*0400*/  IADD3.X R3, PT, PT, RZ, R3, RZ, P2, !PT ;  /* 0x00000003ff037210 */ /* 0x000fe200017fe4ff */
        /* <DEDUP_REMOVED lines=17> */
.L_x_212:
[----:B------:R-:W-:Y:S05]  /*0520*/  BSYNC.RECONVERGENT B2 ;  /* 0x0000000000027941 */ /* 0x000fea0003800200 */
.L_x_211:
[----:B------:R-:W-:Y:S05]  /*0530*/  @!P1 BRA `(.L_x_210) ;  /* 0x0000000000e09947 */ /* 0x000fea0003800000 */
[----:B------:R-:W-:Y:S01]  /*0540*/  ISETP.GE.U32.AND P0, PT, R22, 0x8, PT ;  /* 0x000000081600780c */ /* 0x000fe20003f06070 */
[----:B------:R-:W-:Y:S01]  /*0550*/  BSSY.RECONVERGENT B2, `(.L_x_214) ;  /* 0x0000017000027945 */ /* 0x000fe20003800200 */
[----:B------:R-:W-:-:S04]  /*0560*/  LOP3.LUT R10, R6, 0x7, RZ, 0xc0, !PT ;  /* 0x00000007060a7812 */ /* 0x000fc800078ec0ff */
[----:B------:R-:W-:-:S07]  /*0570*/  ISETP.NE.AND P1, PT, R10, RZ, PT ;  /* 0x000000ff0a00720c */ /* 0x000fce0003f25270 */
[----:B------:R-:W-:Y:S06]  /*0580*/  @!P0 BRA `(.L_x_215) ;  /* 0x00000000004c8947 */ /* 0x000fec0003800000 */
[----:B------:R-:W0:Y:S02]  /*0590*/  LDC.64 R2, c[0x0][0x380] ;  /* 0x0000e000ff027b82 */ /* 0x000e240000000a00 */
[----:B0-----:R-:W-:-:S05]  /*05a0*/  IMAD.WIDE.U32 R2, R7, 0x4, R2 ;  /* 0x0000000407027825 */ /* 0x001fca00078e0002 */
        /* <DEDUP_REMOVED lines=17> */
.L_x_215:
[----:B------:R-:W-:Y:S05]  /*06c0*/  BSYNC.RECONVERGENT B2 ;  /* 0x0000000000027941 */ /* 0x000fea0003800200 */
.L_x_214:
        /* <DEDUP_REMOVED lines=17> */
.L_x_217:
[----:B------:R-:W-:Y:S05]  /*07e0*/  BSYNC.RECONVERGENT B2 ;  /* 0x0000000000027941 */ /* 0x000fea0003800200 */
.L_x_216:
[----:B------:R-:W-:Y:S05]  /*07f0*/  @!P1 BRA `(.L_x_210) ;  /* 0x0000000000309947 */ /* 0x000fea0003800000 */
[----:B------:R-:W0:Y:S01]  /*0800*/  LDC.64 R2, c[0x0][0x380] ;  /* 0x0000e000ff027b82 */ /* 0x000e220000000a00 */
[----:B------:R-:W-:Y:S01]  /*0810*/  IADD3 R6, PT, PT, -R6, RZ, RZ ;  /* 0x000000ff06067210 */ /* 0x000fe20007ffe1ff */
[----:B0-----:R-:W-:-:S05]  /*0820*/  IMAD.WIDE.U32 R2, R7, 0x4, R2 ;  /* 0x0000000407027825 */ /* 0x001fca00078e0002 */
[----:B------:R-:W-:-:S07]  /*0830*/  MOV R7, R3 ;  /* 0x0000000300077202 */ /* 0x000fce0000000f00 */
.L_x_218:
[----:B------:R-:W-:-:S06]  /*0840*/  MOV R3, R7 ;  /* 0x0000000700037202 */ /* 0x000fcc0000000f00 */
[----:B------:R0:W2:Y:S01]  /*0850*/  LDG.E R3, desc[UR6][R2.64] ;  /* 0x0000000602037981 */ /* 0x0000a2000c1e1900 */
[----:B------:R-:W-:-:S04]  /*0860*/  IADD3 R6, PT, PT, R6, 0x1, RZ ;  /* 0x0000000106067810 */ /* 0x000fc80007ffe0ff */
[----:B------:R-:W-:Y:S02]  /*0870*/  ISETP.NE.AND P0, PT, R6, RZ, PT ;  /* 0x000000ff0600720c */ /* 0x000fe40003f05270 */
[----:B0-----:R-:W-:-:S04]  /*0880*/  IADD3 R2, P1, PT, R2, 0x800, RZ ;  /* 0x0000080002027810 */ /* 0x001fc80007f3e0ff */
[----:B------:R-:W-:Y:S01]  /*0890*/  IADD3.X R7, PT, PT, RZ, R7, RZ, P1, !PT ;  /* 0x00000007ff077210 */ /* 0x000fe20000ffe4ff */
[----:B--2--5:R-:W-:-:S06]  /*08a0*/  FADD R0, R3, R0 ;  /* 0x0000000003007221 */ /* 0x024fcc0000000000 */
[----:B------:R-:W-:Y:S05]  /*08b0*/  @P0 BRA `(.L_x_218) ;  /* 0xfffffffc00e00947 */ /* 0x000fea000383ffff */
.L_x_210:
[----:B------:R-:W-:Y:S05]  /*08c0*/  BSYNC.RECONVERGENT B1 ;  /* 0x0000000000017941 */ /* 0x000fea0003800200 */
.L_x_209:
[----:B------:R-:W-:Y:S02]  /*08d0*/  ISETP.GE.U32.AND P0, PT, R4, 0x200, PT ;  /* 0x000002000400780c */ /* 0x000fe40003f06070 */
        /* <DEDUP_REMOVED lines=36> */
[----:B------:R-:W3:Y:S04]  /*0b20*/  LDS.128 R8, [UR4+0x30] ;  /* 0x00003004ff087984 */ /* 0x000ee80008000c00 */
[----:B------:R-:W4:Y:S01]  /*0b30*/  LDS.128 R16, [UR4+0x40] ;  /* 0x00004004ff107984 */ /* 0x000f220008000c00 */
[----:B0-----:R-:W-:-:S04]  /*0b40*/  FADD R5, R0, R5 ;  /* 0x0000000500057221 */ /* 0x001fc80000000000 */
        /* <DEDUP_REMOVED lines=9> */
[----:B------:R-:W-:-:S04]  /*0be0*/  FADD R11, R10, R11 ;  /* 0x0000000b0a0b7221 */ /* 0x000fc80000000000 */
[----:B----4-:R-:W-:-:S04]  /*0bf0*/  FADD R16, R11, R16 ;  /* 0x000000100b107221 */ /* 0x010fc80000000000 */
[----:B------:R-:W-:-:S04]  /*0c00*/  FADD R17, R16, R17 ;  /* 0x0000001110117221 */ /* 0x000fc80000000000 */
[----:B------:R-:W-:-:S04]  /*0c10*/  FADD R18, R17, R18 ;  /* 0x0000001211127221 */ /* 0x000fc80000000000 */
[----:B------:R-:W-:Y:S01]  /*0c20*/  FADD R0, R18, R19 ;  /* 0x0000001312007221 */ /* 0x000fe20000000000 */
[----:B------:R-:W-:Y:S06]  /*0c30*/  BRA `(.L_x_220) ;  /* 0x0000001400d87947 */ /* 0x000fec0003800000 */
.L_x_219:
[----:B------:R-:W1:Y:S01]  /*0c40*/  S2R R6, SR_LANEID ;  /* 0x0000000000067919 */ /* 0x000e620000000000 */
[----:B------:R-:W-:-:S04]  /*0c50*/  LOP3.LUT R0, R5, 0x3e0, RZ, 0xc0, !PT ;  /* 0x000003e005007812 */ /* 0x000fc800078ec0ff */
[----:B0-----:R-:W-:Y:S02]  /*0c60*/  IADD3 R3, PT, PT, R0, 0x20, RZ ;  /* 0x0000002000037810 */ /* 0x001fe40007ffe0ff */
[----:B------:R-:W-:Y:S02]  /*0c70*/  LOP3.LUT R7, RZ, R0, RZ, 0x33, !PT ;  /* 0x00000000ff077212 */ /* 0x000fe400078e33ff */
[-C--:B------:R-:W-:Y:S02]  /*0c80*/  ISETP.GT.U32.AND P0, PT, R3, R4.reuse, PT ;  /* 0x000000040300720c */ /* 0x080fe40003f04070 */
        /* <DEDUP_REMOVED lines=40> */
[----:B------:R-:W0:Y:S04]  /*0f10*/  LDS.128 R20, [UR4+0x10] ;  /* 0x00001004ff147984 */ /* 0x000e280008000c00 */
        /* <DEDUP_REMOVED lines=30> */
.L_x_206:
[----:B------:R-:W0:Y:S01]  /*1100*/  S2R R0, SR_TID.X ;  /* 0x0000000000007919 */ /* 0x000e220000002100 */
[----:B------:R-:W1:Y:S02]  /*1110*/  LDCU.64 UR4, c[0x0][0x380] ;  /* 0x00007000ff0477ac */ /* 0x000e640008000a00 */
[----:B-1----:R-:W-:Y:S02]  /*1120*/  MOV R12, UR4 ;  /* 0x00000004000c7c02 */ /* 0x002fe40008000f00 */
[----:B------:R-:W-:-:S03]  /*1130*/  MOV R13, UR5 ;  /* 0x00000005000d7c02 */ /* 0x000fc60008000f00 */
        /* <DEDUP_REMOVED lines=17> */
[----:B------:R-:W-:Y:S01]  /*1250*/  UMOV UR4, 0x2000 ;  /* 0x0000200000047882 */ /* 0x000fe20000000000 */
[----:B--2---:R-:W-:Y:S01]  /*1260*/  FADD R20, R20, R21 ;  /* 0x0000001514147221 */ /* 0x004fe20000000000 */
[----:B------:R-:W-:-:S04]  /*1270*/  IADD3 R21, PT, PT, R4, -0x2000, RZ ;  /* 0xffffe00004157810 */ /* 0x000fc80007ffe0ff */
[----:B------:R-:W-:Y:S01]  /*1280*/  ISETP.GE.U32.AND P0, PT, R21, 0x2000, PT ;  /* 0x000020001500780c */ /* 0x000fe20003f06070 */
[----:B---3--:R-:W-:Y:S01]  /*1290*/  FADD R6, R6, R7 ;  /* 0x0000000706067221 */ /* 0x008fe20000000000 */
[----:B----4-:R-:W-:-:S04]  /*12a0*/  FADD R9, R8, R9 ;  /* 0x0000000908097221 */ /* 0x010fc80000000000 */
[----:B------:R-:W-:Y:S01]  /*12b0*/  FADD R6, R6, R9 ;  /* 0x0000000906067221 */ /* 0x000fe20000000000 */
[----:B-----5:R-:W-:Y:S01]  /*12c0*/  FADD R10, R10, R11 ;  /* 0x0000000b0a0a7221 */ /* 0x020fe20000000000 */
[----:B------:R-:W-:-:S04]  /*12d0*/  FADD R15, R14, R15 ;  /* 0x0000000f0e0f7221 */ /* 0x000fc80000000000 */
[----:B------:R-:W-:Y:S01]  /*12e0*/  FADD R15, R10, R15 ;  /* 0x0000000f0a0f7221 */ /* 0x000fe20000000000 */
[----:B------:R-:W-:Y:S01]  /*12f0*/  FADD R16, R16, R17 ;  /* 0x0000001110107221 */ /* 0x000fe20000000000 */
[----:B------:R-:W-:-:S04]  /*1300*/  FADD R19, R18, R19 ;  /* 0x0000001312137221 */ /* 0x000fc80000000000 */
[----:B------:R-:W-:Y:S01]  /*1310*/  FADD R16, R16, R19 ;  /* 0x0000001310107221 */ /* 0x000fe20000000000 */
[----:B------:R-:W-:-:S04]  /*1320*/  FADD R5, R5, R22 ;  /* 0x0000001605057221 */ /* 0x000fc80000000000 */
[----:B------:R-:W-:Y:S01]  /*1330*/  FADD R5, R20, R5 ;  /* 0x0000000514057221 */ /* 0x000fe20000000000 */
[----:B------:R-:W-:-:S03]  /*1340*/  FADD R6, R6, R15 ;  /* 0x0000000f06067221 */ /* 0x000fc60000000000 */
[----:B------:R-:W-:-:S04]  /*1350*/  FADD R5, R16, R5 ;  /* 0x0000000510057221 */ /* 0x000fc80000000000 */
[----:B------:R-:W-:Y:S01]  /*1360*/  FADD R5, R6, R5 ;  /* 0x0000000506057221 */ /* 0x000fe20000000000 */
[----:B------:R-:W-:Y:S06]  /*1370*/  @!P0 BRA `(.L_x_221) ;  /* 0x0000000000ac8947 */ /* 0x000fec0003800000 */
[----:B------:R-:W0:Y:S01]  /*1380*/  LDC R4, c[0x0][0x390] ;  /* 0x0000e400ff047b82 */ /* 0x000e220000000800 */
[----:B------:R-:W-:-:S07]  /*1390*/  UMOV UR4, 0x2000 ;  /* 0x0000200000047882 */ /* 0x000fce0000000000 */
[----:B------:R-:W1:Y:S02]  /*13a0*/  LDC.64 R12, c[0x0][0x380] ;  /* 0x0000e000ff0c7b82 */ /* 0x000e640000000a00 */
.L_x_223:
[----:B------:R-:W-:-:S05]  /*13b0*/  IADD3 R3, PT, PT, R0, UR4, RZ ;  /* 0x0000000400037c10 */ /* 0x000fca000fffe0ff */
        /* <DEDUP_REMOVED lines=17> */
[----:B0-----:R-:W-:-:S04]  /*14d0*/  IADD3 R2, PT, PT, R4, -UR4, RZ ;  /* 0x8000000404027c10 */ /* 0x001fc8000fffe0ff */
        /* <DEDUP_REMOVED lines=18> */
[----:B------:R-:W-:-:S06]  /*1600*/  UIADD3 UR4, UPT, UPT, UR4, 0x2000, URZ ;  /* 0x0000200004047890 */ /* 0x000fcc000fffe0ff */
[----:B------:R-:W-:-:S13]  /*1610*/  ISETP.LT.U32.AND P0, PT, R21, UR4, PT ;  /* 0x0000000415007c0c */ /* 0x000fda000bf01070 */
[----:B------:R-:W-:Y:S05]  /*1620*/  @!P0 BRA `(.L_x_223) ;  /* 0xfffffffc00608947 */ /* 0x000fea000383ffff */
.L_x_221:
[----:B------:R-:W-:Y:S01]  /*1630*/  IADD3 R3, PT, PT, R4, -UR4, RZ ;  /* 0x8000000404037c10 */ /* 0x000fe2000fffe0ff */
[----:B------:R-:W-:Y:S03]  /*1640*/  BSSY.RECONVERGENT B1, `(.L_x_222) ;  /* 0x00000a3000017945 */ /* 0x000fe60003800200 */
[----:B------:R-:W-:-:S04]  /*1650*/  ISETP.GE.AND P0, PT, R0, R3, PT ;  /* 0x000000030000720c */ /* 0x000fc80003f06270 */
[----:B------:R-:W-:-:S13]  /*1660*/  ISETP.LE.U32.OR P0, PT, R4, UR4, P0 ;  /* 0x0000000404007c0c */ /* 0x000fda0008703470 */
[----:B------:R-:W-:Y:S05]  /*1670*/  @P0 BRA `(.L_x_224) ;  /* 0x00000008007c0947 */ /* 0x000fea0003800000 */
[-C--:B------:R-:W-:Y:S01]  /*1680*/  LOP3.LUT R3, RZ, R0.reuse, RZ, 0x33, !PT ;  /* 0x00000000ff037212 */ /* 0x080fe200078e33ff */
[----:B------:R-:W-:Y:S01]  /*1690*/  BSSY.RECONVERGENT B2, `(.L_x_225) ;  /* 0x0000052000027945 */ /* 0x000fe20003800200 */
[----:B------:R-:W-:Y:S02]  /*16a0*/  MOV R6, R0 ;  /* 0x0000000000067202 */ /* 0x000fe40000000f00 */
[----:B------:R-:W-:-:S04]  /*16b0*/  IADD3 R3, PT, PT, R4, -UR4, R3 ;  /* 0x8000000404037c10 */ /* 0x000fc8000fffe003 */
[C---:B------:R-:W-:Y:S02]  /*16c0*/  ISETP.GE.U32.AND P0, PT, R3.reuse, 0x1e00, PT ;  /* 0x00001e000300780c */ /* 0x040fe40003f06070 */
[----:B------:R-:W-:-:S04]  /*16d0*/  LEA.HI R3, R3, 0x1, RZ, 0x17 ;  /* 0x0000000103037811 */ /* 0x000fc800078fb8ff */
[----:B------:R-:W-:-:S07]  /*16e0*/  LOP3.LUT R4, R3, 0xf, RZ, 0xc0, !PT ;  /* 0x0000000f03047812 */ /* 0x000fce00078ec0ff */
[----:B------:R-:W-:Y:S05]  /*16f0*/  @!P0 BRA `(.L_x_226) ;  /* 0x00000004002c8947 */ /* 0x000fea0003800000 */
[----:B------:R-:W-:Y:S01]  /*1700*/  LOP3.LUT R7, R3, 0xfffff0, RZ, 0xc0, !PT ;  /* 0x00fffff003077812 */ /* 0x000fe200078ec0ff */
[----:B------:R-:W-:Y:S01]  /*1710*/  BSSY.RECONVERGENT B3, `(.L_x_227) ;  /* 0x0000048000037945 */ /* 0x000fe20003800200 */
[C---:B------:R-:W-:Y:S02]  /*1720*/  LOP3.LUT R6, R0.reuse, 0x1000, RZ, 0xfc, !PT ;  /* 0x0000100000067812 */ /* 0x040fe400078efcff */
[----:B------:R-:W-:Y:S02]  /*1730*/  IADD3 R2, PT, PT, R0, UR4, RZ ;  /* 0x0000000400027c10 */ /* 0x000fe4000fffe0ff */
[----:B------:R-:W-:-:S07]  /*1740*/  IADD3 R7, PT, PT, -R7, RZ, RZ ;  /* 0x000000ff07077210 */ /* 0x000fce0007ffe1ff */
.L_x_228:
[C---:B------:R-:W-:Y:S01]  /*1750*/  IADD3 R19, PT, PT, R2.reuse, 0x200, RZ ;  /* 0x0000020002137810 */ /* 0x040fe20007ffe0ff */
[C---:B------:R-:W-:Y:S01]  /*1760*/  IMAD.WIDE.U32 R14, R2.reuse, 0x4, R12 ;  /* 0x00000004020e7825 */ /* 0x040fe200078e000c */
[----:B------:R-:W-:-:S03]  /*1770*/  IADD3 R11, PT, PT, R2, 0x400, RZ ;  /* 0x00000400020b7810 */ /* 0x000fc60007ffe0ff */
[--C-:B------:R-:W-:Y:S01]  /*1780*/  IMAD.WIDE.U32 R18, R19, 0x4, R12.reuse ;  /* 0x0000000413127825 */ /* 0x100fe200078e000c */
[----:B------:R0:W2:Y:S01]  /*1790*/  LDG.E R8, desc[UR6][R14.64] ;  /* 0x000000060e087981 */ /* 0x0000a2000c1e1900 */
[C---:B------:R-:W-:Y:S02]  /*17a0*/  IADD3 R21, PT, PT, R2.reuse, 0x600, RZ ;  /* 0x0000060002157810 */ /* 0x040fe40007ffe0ff */
[--C-:B------:R-:W-:Y:S01]  /*17b0*/  IMAD.WIDE.U32 R10, R11, 0x4, R12.reuse ;  /* 0x000000040b0a7825 */ /* 0x100fe200078e000c */
[----:B------:R1:W3:Y:S01]  /*17c0*/  LDG.E R9, desc[UR6][R18.64] ;  /* 0x0000000612097981 */ /* 0x0002e2000c1e1900 */
[C---:B------:R-:W-:Y:S02]  /*17d0*/  IADD3 R17, PT, PT, R2.reuse, 0x800, RZ ;  /* 0x0000080002117810 */ /* 0x040fe40007ffe0ff */
[--C-:B------:R-:W-:Y:S02]  /*17e0*/  IMAD.WIDE.U32 R20, R21, 0x4, R12.reuse ;  /* 0x0000000415147825 */ /* 0x100fe400078e000c */
[----:B------:R4:W5:Y:S01]  /*17f0*/  LDG.E R10, desc[UR6][R10.64] ;  /* 0x000000060a0a7981 */ /* 0x000962000c1e1900 */
[----:B------:R-:W-:Y:S01]  /*1800*/  IADD3 R29, PT, PT, R2, 0xa00, RZ ;  /* 0x00000a00021d7810 */ /* 0x000fe20007ffe0ff */
[----:B------:R-:W-:-:S02]  /*1810*/  IMAD.WIDE.U32 R16, R17, 0x4, R12 ;  /* 0x0000000411107825 */ /* 0x000fc400078e000c */
[----:B------:R4:W5:Y:S01]  /*1820*/  LDG.E R27, desc[UR6][R20.64] ;  /* 0x00000006141b7981 */ /* 0x000962000c1e1900 */
[C---:B------:R-:W-:Y:S01]  /*1830*/  IADD3 R23, PT, PT, R2.reuse, 0xc00, RZ ;  /* 0x00000c0002177810 */ /* 0x040fe20007ffe0ff */
[--C-:B------:R-:W-:Y:S02]  /*1840*/  IMAD.WIDE.U32 R28, R29, 0x4, R12.reuse ;  /* 0x000000041d1c7825 */ /* 0x100fe400078e000c */
[----:B------:R-:W5:Y:S01]  /*1850*/  LDG.E R26, desc[UR6][R16.64] ;  /* 0x00000006101a7981 */ /* 0x000f62000c1e1900 */
[C---:B------:R-:W-:Y:S01]  /*1860*/  IADD3 R22, PT, PT, R2.reuse, 0xe00, RZ ;  /* 0x00000e0002167810 */ /* 0x040fe20007ffe0ff */
[--C-:B0-----:R-:W-:Y:S02]  /*1870*/  IMAD.WIDE.U32 R14, R23, 0x4, R12.reuse ;  /* 0x00000004170e7825 */ /* 0x101fe400078e000c */
[----:B------:R0:W5:Y:S01]  /*1880*/  LDG.E R25, desc[UR6][R28.64] ;  /* 0x000000061c197981 */ /* 0x000162000c1e1900 */
[----:B------:R-:W-:Y:S01]  /*1890*/  IADD3 R23, PT, PT, R2, 0x1000, RZ ;  /* 0x0000100002177810 */ /* 0x000fe20007ffe0ff */
[----:B-1----:R-:W-:-:S02]  /*18a0*/  IMAD.WIDE.U32 R18, R22, 0x4, R12 ;  /* 0x0000000416127825 */ /* 0x002fc400078e000c */
[----:B------:R1:W5:Y:S01]  /*18b0*/  LDG.E R24, desc[UR6][R14.64] ;  /* 0x000000060e187981 */ /* 0x000362000c1e1900 */
[C---:B----4-:R-:W-:Y:S01]  /*18c0*/  IADD3 R11, PT, PT, R2.reuse, 0x1200, RZ ;  /* 0x00001200020b7810 */ /* 0x050fe20007ffe0ff */
[--C-:B------:R-:W-:Y:S02]  /*18d0*/  IMAD.WIDE.U32 R20, R23, 0x4, R12.reuse ;  /* 0x0000000417147825 */ /* 0x100fe400078e000c */
[----:B------:R4:W5:Y:S01]  /*18e0*/  LDG.E R23, desc[UR6][R18.64] ;  /* 0x0000000612177981 */ /* 0x000962000c1e1900 */
[C---:B0-----:R-:W-:Y:S01]  /*18f0*/  IADD3 R29, PT, PT, R2.reuse, 0x1400, RZ ;  /* 0x00001400021d7810 */ /* 0x041fe20007ffe0ff */
[--C-:B------:R-:W-:Y:S02]  /*1900*/  IMAD.WIDE.U32 R16, R11, 0x4, R12.reuse ;  /* 0x000000040b107825 */ /* 0x100fe400078e000c */
[----:B------:R-:W5:Y:S01]  /*1910*/  LDG.E R22, desc[UR6][R20.64] ;  /* 0x0000000614167981 */ /* 0x000f62000c1e1900 */
[----:B-1----:R-:W-:Y:S01]  /*1920*/  IADD3 R15, PT, PT, R2, 0x1600, RZ ;  /* 0x00001600020f7810 */ /* 0x002fe20007ffe0ff */
[----:B------:R-:W-:-:S02]  /*1930*/  IMAD.WIDE.U32 R28, R29, 0x4, R12 ;  /* 0x000000041d1c7825 */ /* 0x000fc400078e000c */
[----:B------:R0:W5:Y:S01]  /*1940*/  LDG.E R11, desc[UR6][R16.64] ;  /* 0x00000006100b7981 */ /* 0x000162000c1e1900 */
[C---:B----4-:R-:W-:Y:S01]  /*1950*/  IADD3 R19, PT, PT, R2.reuse, 0x1800, RZ ;  /* 0x0000180002137810 */ /* 0x050fe20007ffe0ff */
[--C-:B------:R-:W-:Y:S02]  /*1960*/  IMAD.WIDE.U32 R14, R15, 0x4, R12.reuse ;  /* 0x000000040f0e7825 */ /* 0x100fe400078e000c */
[----:B------:R-:W4:Y:S02]  /*1970*/  LDG.E R28, desc[UR6][R28.64] ;  /* 0x000000061c1c7981 */ /* 0x000f24000c1e1900 */
[----:B------:R-:W-:Y:S01]  /*1980*/  IMAD.WIDE.U32 R18, R19, 0x4, R12 ;  /* 0x0000000413127825 */ /* 0x000fe200078e000c */
[C---:B0-----:R-:W-:Y:S02]  /*1990*/  IADD3 R17, PT, PT, R2.reuse, 0x1a00, RZ ;  /* 0x00001a0002117810 */ /* 0x041fe40007ffe0ff */
[----:B------:R-:W-:-:S03]  /*19a0*/  IADD3 R21, PT, PT, R2, 0x1c00, RZ ;  /* 0x00001c0002157810 */ /* 0x000fc60007ffe0ff */
[----:B------:R-:W4:Y:S04]  /*19b0*/  LDG.E R18, desc[UR6][R18.64] ;  /* 0x0000000612127981 */ /* 0x000f28000c1e1900 */
[----:B------:R0:W4:Y:S01]  /*19c0*/  LDG.E R29, desc[UR6][R14.64] ;  /* 0x000000060e1d7981 */ /* 0x000122000c1e1900 */
[----:B------:R-:W-:Y:S01]  /*19d0*/  IADD3 R20, PT, PT, R2, 0x1e00, RZ ;  /* 0x00001e0002147810 */ /* 0x000fe20007ffe0ff */
[----:B0-----:R-:W-:-:S04]  /*19e0*/  IMAD.WIDE.U32 R14, R17, 0x4, R12 ;  /* 0x00000004110e7825 */ /* 0x001fc800078e000c */
[--C-:B------:R-:W-:Y:S02]  /*19f0*/  IMAD.WIDE.U32 R16, R21, 0x4, R12.reuse ;  /* 0x0000000415107825 */ /* 0x100fe400078e000c */
[----:B------:R-:W4:Y:S02]  /*1a00*/  LDG.E R14, desc[UR6][R14.64] ;  /* 0x000000060e0e7981 */ /* 0x000f24000c1e1900 */
[----:B------:R-:W-:Y:S02]  /*1a10*/  IMAD.WIDE.U32 R20, R20, 0x4, R12 ;  /* 0x0000000414147825 */ /* 0x000fe400078e000c */
[----:B------:R-:W4:Y:S04]  /*1a20*/  LDG.E R16, desc[UR6][R16.64] ;  /* 0x0000000610107981 */ /* 0x000f28000c1e1900 */
[----:B------:R-:W4:Y:S01]  /*1a30*/  LDG.E R20, desc[UR6][R20.64] ;  /* 0x0000000614147981 */ /* 0x000f22000c1e1900 */
[----:B------:R-:W-:-:S04]  /*1a40*/  IADD3 R7, PT, PT, R7, 0x10, RZ ;  /* 0x0000001007077810 */ /* 0x000fc80007ffe0ff */
[----:B------:R-:W-:Y:S02]  /*1a50*/  ISETP.NE.AND P0, PT, R7, RZ, PT ;  /* 0x000000ff0700720c */ /* 0x000fe40003f05270 */
[----:B------:R-:W-:Y:S02]  /*1a60*/  IADD3 R6, PT, PT, R6, 0x2000, RZ ;  /* 0x0000200006067810 */ /* 0x000fe40007ffe0ff */
[----:B------:R-:W-:Y:S01]  /*1a70*/  IADD3 R2, PT, PT, R2, 0x2000, RZ ;  /* 0x0000200002027810 */ /* 0x000fe20007ffe0ff */
[----:B--2---:R-:W-:-:S04]  /*1a80*/  FADD R8, R8, R5 ;  /* 0x0000000508087221 */ /* 0x004fc80000000000 */
[----:B---3--:R-:W-:-:S04]  /*1a90*/  FADD R9, R8, R9 ;  /* 0x0000000908097221 */ /* 0x008fc80000000000 */
        /* <DEDUP_REMOVED lines=8> */
[----:B----4-:R-:W-:-:S04]  /*1b20*/  FADD R28, R11, R28 ;  /* 0x0000001c0b1c7221 */ /* 0x010fc80000000000 */
[----:B------:R-:W-:-:S04]  /*1b30*/  FADD R29, R28, R29 ;  /* 0x0000001d1c1d7221 */ /* 0x000fc80000000000 */
[----:B------:R-:W-:-:S04]  /*1b40*/  FADD R29, R29, R18 ;  /* 0x000000121d1d7221 */ /* 0x000fc80000000000 */
[----:B------:R-:W-:-:S04]  /*1b50*/  FADD R29, R29, R14 ;  /* 0x0000000e1d1d7221 */ /* 0x000fc80000000000 */
[----:B------:R-:W-:-:S04]  /*1b60*/  FADD R29, R29, R16 ;  /* 0x000000101d1d7221 */ /* 0x000fc80000000000 */
[----:B------:R-:W-:Y:S01]  /*1b70*/  FADD R5, R29, R20 ;  /* 0x000000141d057221 */ /* 0x000fe20000000000 */
[----:B------:R-:W-:Y:S06]  /*1b80*/  @P0 BRA `(.L_x_228) ;  /* 0xfffffff800f00947 */ /* 0x000fec000383ffff */
[----:B------:R-:W-:Y:S05]  /*1b90*/  BSYNC.RECONVERGENT B3 ;  /* 0x0000000000037941 */ /* 0x000fea0003800200 */
.L_x_227:
[----:B------:R-:W-:-:S07]  /*1ba0*/  IADD3 R6, PT, PT, R6, -0x1000, RZ ;  /* 0xfffff00006067810 */ /* 0x000fce0007ffe0ff */
.L_x_226:
[----:B------:R-:W-:Y:S05]  /*1bb0*/  BSYNC.RECONVERGENT B2 ;  /* 0x0000000000027941 */ /* 0x000fea0003800200 */
.L_x_225:
[----:B------:R-:W-:-:S13]  /*1bc0*/  ISETP.NE.AND P0, PT, R4, RZ, PT ;  /* 0x000000ff0400720c */ /* 0x000fda0003f05270 */
[----:B------:R-:W-:Y:S05]  /*1bd0*/  @!P0 BRA `(.L_x_224) ;  /* 0x0000000400248947 */ /* 0x000fea0003800000 */
[----:B------:R-:W-:Y:S01]  /*1be0*/  ISETP.GE.U32.AND P0, PT, R4, 0x8, PT ;  /* 0x000000080400780c */ /* 0x000fe20003f06070 */
[----:B------:R-:W-:Y:S01]  /*1bf0*/  BSSY.RECONVERGENT B2, `(.L_x_229) ;  /* 0x0000025000027945 */ /* 0x000fe20003800200 */
[----:B------:R-:W-:-:S04]  /*1c00*/  LOP3.LUT R22, R3, 0x7, RZ, 0xc0, !PT ;  /* 0x0000000703167812 */ /* 0x000fc800078ec0ff */
[----:B------:R-:W-:-:S07]  /*1c10*/  ISETP.NE.AND P1, PT, R22, RZ, PT ;  /* 0x000000ff1600720c */ /* 0x000fce0003f25270 */
[----:B------:R-:W-:Y:S06]  /*1c20*/  @!P0 BRA `(.L_x_230) ;  /* 0x0000000000848947 */ /* 0x000fec0003800000 */
[----:B------:R-:W-:-:S04]  /*1c30*/  IADD3 R7, PT, PT, R6, UR4, RZ ;  /* 0x0000000406077c10 */ /* 0x000fc8000fffe0ff */
        /* <DEDUP_REMOVED lines=32> */
.L_x_230:
[----:B------:R-:W-:Y:S05]  /*1e40*/  BSYNC.RECONVERGENT B2 ;  /* 0x0000000000027941 */ /* 0x000fea0003800200 */
.L_x_229:
        /* <DEDUP_REMOVED lines=23> */
.L_x_232:
[----:B------:R-:W-:Y:S05]  /*1fc0*/  BSYNC.RECONVERGENT B2 ;  /* 0x0000000000027941 */ /* 0x000fea0003800200 */
.L_x_231:
[----:B------:R-:W-:Y:S05]  /*1fd0*/  @!P1 BRA `(.L_x_224) ;  /* 0x0000000000249947 */ /* 0x000fea0003800000 */
[----:B------:R-:W-:Y:S02]  /*1fe0*/  IADD3 R7, PT, PT, R6, UR4, RZ ;  /* 0x0000000406077c10 */ /* 0x000fe4000fffe0ff */
[----:B------:R-:W-:-:S07]  /*1ff0*/  IADD3 R4, PT, PT, -R4, RZ, RZ ;  /* 0x000000ff04047210 */ /* 0x000fce0007ffe1ff */
.L_x_233:
[----:B------:R-:W-:-:S06]  /*2000*/  IMAD.WIDE.U32 R2, R7, 0x4, R12 ;  /* 0x0000000407027825 */ /* 0x000fcc00078e000c */
[----:B------:R-:W2:Y:S01]  /*2010*/  LDG.E R2, desc[UR6][R2.64] ;  /* 0x0000000602027981 */ /* 0x000ea2000c1e1900 */
[----:B------:R-:W-:Y:S02]  /*2020*/  IADD3 R4, PT, PT, R4, 0x1, RZ ;  /* 0x0000000104047810 */ /* 0x000fe40007ffe0ff */
[----:B------:R-:W-:Y:S02]  /*2030*/  IADD3 R7, PT, PT, R7, 0x200, RZ ;  /* 0x0000020007077810 */ /* 0x000fe40007ffe0ff */
[----:B------:R-:W-:Y:S01]  /*2040*/  ISETP.NE.AND P0, PT, R4, RZ, PT ;  /* 0x000000ff0400720c */ /* 0x000fe20003f05270 */
[----:B--2---:R-:W-:-:S12]  /*2050*/  FADD R5, R2, R5 ;  /* 0x0000000502057221 */ /* 0x004fd80000000000 */
[----:B------:R-:W-:Y:S05]  /*2060*/  @P0 BRA `(.L_x_233) ;  /* 0xfffffffc00e40947 */ /* 0x000fea000383ffff */
.L_x_224:
[----:B------:R-:W-:Y:S05]  /*2070*/  BSYNC.RECONVERGENT B1 ;  /* 0x0000000000017941 */ /* 0x000fea0003800200 */
.L_x_222:
        /* <DEDUP_REMOVED lines=33> */
[----:B------:R-:W3:Y:S04]  /*2290*/  LDS.128 R8, [UR4+0x30] ;  /* 0x00003004ff087984 */ /* 0x000ee80008000c00 */
[----:B------:R-:W4:Y:S01]  /*22a0*/  LDS.128 R16, [UR4+0x40] ;  /* 0x00004004ff107984 */ /* 0x000f220008000c00 */
[----:B0-----:R-:W-:-:S04]  /*22b0*/  FADD R5, R0, R5 ;  /* 0x0000000500057221 */ /* 0x001fc80000000000 */
        /* <DEDUP_REMOVED lines=13> */
[----:B------:R-:W-:-:S07]  /*2390*/  FADD R0, R18, R19 ;  /* 0x0000001312007221 */ /* 0x000fce0000000000 */
.L_x_220:
[----:B------:R-:W-:Y:S05]  /*23a0*/  BSYNC.RECONVERGENT B0 ;  /* 0x0000000000007941 */ /* 0x000fea0003800200 */
.L_x_205:
[----:B------:R-:W-:Y:S05]  /*23b0*/  @P0 EXIT ;  /* 0x000000000000094d */ /* 0x000fea0003800000 */
[----:B012---:R-:W0:Y:S01]  /*23c0*/  LDC.64 R2, c[0x0][0x388] ;  /* 0x0000e200ff027b82 */ /* 0x007e220000000a00 */
[----:B------:R-:W1:Y:S02]  /*23d0*/  LDCU UR4, c[0x0][0x398] ;  /* 0x00007300ff0477ac */ /* 0x000e640008000800 */
[----:B-1----:R-:W-:-:S05]  /*23e0*/  FADD R5, R0, UR4 ;  /* 0x0000000400057e21 */ /* 0x002fca0008000000 */
[----:B0-----:R-:W-:Y:S01]  /*23f0*/  STG.E desc[UR6][R2.64], R5 ;  /* 0x0000000502007986 */ /* 0x001fe2000c101906 */
[----:B------:R-:W-:Y:S05]  /*2400*/  EXIT ;  /* 0x000000000000794d */ /* 0x000fea0003800000 */
.L_x_234:
        /* <DEDUP_REMOVED lines=15> */
.L_x_248:


//--------------------- .text._ZN3cub18CUB_300001_SM_10006detail8for_each13static_kernelINS2_12policy_hub_t12policy_500_tElN6thrust24THRUST_300001_SM_1000_NS8cuda_cub6__fill7functorINS7_6detail15normal_iteratorINS7_10device_ptrIfEEEEfEEEEvT0_T1_ --------------------------
	.section	.text._ZN3cub18CUB_300001_SM_10006detail8for_each13static_kernelINS2_12policy_hub_t12policy_500_tElN6thrust24THRUST_300001_SM_1000_NS8cuda_cub6__fill7functorINS7_6detail15normal_iteratorINS7_10device_ptrIfEEEEfEEEEvT0_T1_,"ax",@progbits
	.align	128
        .global         _ZN3cub18CUB_300001_SM_10006detail8for_each13static_kernelINS2_12policy_hub_t12policy_500_tElN6thrust24THRUST_300001_SM_1000_NS8cuda_cub6__fill7functorINS7_6detail15normal_iteratorINS7_10device_ptrIfEEEEfEEEEvT0_T1_
        .type           _ZN3cub18CUB_300001_SM_10006detail8for_each13static_kernelINS2_12policy_hub_t12policy_500_tElN6thrust24THRUST_300001_SM_1000_NS8cuda_cub6__fill7functorINS7_6detail15normal_iteratorINS7_10device_ptrIfEEEEfEEEEvT0_T1_,@function
        .size           _ZN3cub18CUB_300001_SM_10006detail8for_each13static_kernelINS2_12policy_hub_t12policy_500_tElN6thrust24THRUST_300001_SM_1000_NS8cuda_cub6__fill7functorINS7_6detail15normal_iteratorINS7_10device_ptrIfEEEEfEEEEvT0_T1_,(.L_x_249 - _ZN3cub18CUB_300001_SM_10006detail8for_each13static_kernelINS2_12policy_hub_t12policy_500_tElN6thrust24THRUST_300001_SM_1000_NS8cuda_cub6__fill7functorINS7_6detail15normal_iteratorINS7_10device_ptrIfEEEEfEEEEvT0_T1_)
        .other          _ZN3cub18CUB_300001_SM_10006detail8for_each13static_kernelINS2_12policy_hub_t12policy_500_tElN6thrust24THRUST_300001_SM_1000_NS8cuda_cub6__fill7functorINS7_6detail15normal_iteratorINS7_10device_ptrIfEEEEfEEEEvT0_T1_,@"STO_CUDA_ENTRY STV_DEFAULT"
_ZN3cub18CUB_300001_SM_10006detail8for_each13static_kernelINS2_12policy_hub_t12policy_500_tElN6thrust24THRUST_300001_SM_1000_NS8cuda_cub6__fill7functorINS7_6detail15normal_iteratorINS7_10device_ptrIfEEEEfEEEEvT0_T1_:
.text._ZN3cub18CUB_300001_SM_10006detail8for_each13static_kernelINS2_12policy_hub_t12policy_500_tElN6thrust24THRUST_300001_SM_1000_NS8cuda_cub6__fill7functorINS7_6detail15normal_iteratorINS7_10device_ptrIfEEEEfEEEEvT0_T1_:
[----:B------:R-:W-:Y:S08]  /*0000*/  LDC R1, c[0x0][0x37c] ;  /* 0x0000df00ff017b82 */ /* 0x000ff00000000800 */
[----:B------:R-:W0:Y:S01]  /*0010*/  S2UR UR4, SR_CTAID.X ;  /* 0x00000000000479c3 */ /* 0x000e220000002500 */
[----:B------:R-:W1:Y:S01]  /*0020*/  LDCU.64 UR6, c[0x0][0x380] ;  /* 0x00007000ff0677ac */ /* 0x000e620008000a00 */
[----:B------:R-:W2:Y:S01]  /*0030*/  LDCU.64 UR8, c[0x0][0x358] ;  /* 0x00006b00ff0877ac */ /* 0x000ea20008000a00 */
[----:B0-----:R-:W-:-:S04]  /*0040*/  UIMAD.WIDE.U32 UR4, UR4, 0x200, URZ ;  /* 0x00000200040478a5 */ /* 0x001fc8000f8e00ff */
[----:B-1----:R-:W-:-:S04]  /*0050*/  UIADD3 UR6, UP0, UPT, -UR4, UR6, URZ ;  /* 0x0000000604067290 */ /* 0x002fc8000ff1e1ff */
[----:B------:R-:W-:Y:S02]  /*0060*/  UIADD3.X UR7, UPT, UPT, ~UR5, UR7, URZ, UP0, !UPT ;  /* 0x0000000705077290 */ /* 0x000fe400087fe5ff */
[----:B------:R-:W-:-:S04]  /*0070*/  UISETP.GE.U32.AND UP0, UPT, UR6, 0x200, UPT ;  /* 0x000002000600788c */ /* 0x000fc8000bf06070 */
[----:B------:R-:W-:-:S09]  /*0080*/  UISETP.GE.AND.EX UP0, UPT, UR7, URZ, UPT, UP0 ;  /* 0x000000ff0700728c */ /* 0x000fd2000bf06300 */
[----:B--2---:R-:W-:Y:S05]  /*0090*/  BRA.U !UP0, `(.L_x_235) ;  /* 0x0000000108287547 */ /* 0x004fea000b800000 */
[----:B------:R-:W0:Y:S01]  /*00a0*/  S2R R0, SR_TID.X ;  /* 0x0000000000007919 */ /* 0x000e220000002100 */
[----:B------:R-:W1:Y:S01]  /*00b0*/  LDCU.64 UR6, c[0x0][0x388] ;  /* 0x00007100ff0677ac */ /* 0x000e620008000a00 */
[----:B------:R-:W2:Y:S01]  /*00c0*/  LDC R5, c[0x0][0x390] ;  /* 0x0000e400ff057b82 */ /* 0x000ea20000000800 */
[----:B0-----:R-:W-:-:S05]  /*00d0*/  IADD3 R0, P0, PT, R0, UR4, RZ ;  /* 0x0000000400007c10 */ /* 0x001fca000ff1e0ff */
[----:B------:R-:W-:Y:S01]  /*00e0*/  IMAD.X R3, RZ, RZ, UR5, P0 ;  /* 0x00000005ff037e24 */ /* 0x000fe200080e06ff */
[----:B-1----:R-:W-:-:S04]  /*00f0*/  LEA R2, P0, R0, UR6, 0x2 ;  /* 0x0000000600027c11 */ /* 0x002fc8000f8010ff */
[----:B------:R-:W-:-:S05]  /*0100*/  LEA.HI.X R3, R0, UR7, R3, 0x2, P0 ;  /* 0x0000000700037c11 */ /* 0x000fca00080f1403 */
[----:B--2---:R-:W-:Y:S04]  /*0110*/  STG.E desc[UR8][R2.64], R5 ;  /* 0x0000000502007986 */ /* 0x004fe8000c101908 */
[----:B------:R-:W-:Y:S01]  /*0120*/  STG.E desc[UR8][R2.64+0x400], R5 ;  /* 0x0004000502007986 */ /* 0x000fe2000c101908 */
[----:B------:R-:W-:Y:S05]  /*0130*/  EXIT ;  /* 0x000000000000794d */ /* 0x000fea0003800000 */
.L_x_235:
[----:B------:R-:W0:Y:S01]  /*0140*/  S2R R0, SR_TID.X ;  /* 0x0000000000007919 */ /* 0x000e220000002100 */
[----:B------:R-:W-:Y:S01]  /*0150*/  USHF.R.S32.HI UR7, URZ, 0x1f, UR6 ;  /* 0x0000001fff077899 */ /* 0x000fe20008011406 */
[----:B------:R-:W1:Y:S05]  /*0160*/  LDCU.64 UR10, c[0x0][0x388] ;  /* 0x00007100ff0a77ac */ /* 0x000e6a0008000a00 */
[----:B------:R-:W-:Y:S02]  /*0170*/  IMAD.U32 R2, RZ, RZ, UR7 ;  /* 0x00000007ff027e24 */ /* 0x000fe4000f8e00ff */
[----:B------:R-:W-:Y:S01]  /*0180*/  IMAD.U32 R4, RZ, RZ, UR7 ;  /* 0x00000007ff047e24 */ /* 0x000fe2000f8e00ff */
[----:B0-----:R-:W-:-:S04]  /*0190*/  ISETP.LT.U32.AND P0, PT, R0, UR6, PT ;  /* 0x0000000600007c0c */ /* 0x001fc8000bf01070 */
[----:B------:R-:W-:Y:S01]  /*01a0*/  ISETP.GT.AND.EX P0, PT, R2, RZ, PT, P0 ;  /* 0x000000ff0200720c */ /* 0x000fe20003f04300 */
[C---:B------:R-:W-:Y:S01]  /*01b0*/  VIADD R2, R0.reuse, 0x100 ;  /* 0x0000010000027836 */ /* 0x040fe20000000000 */
[----:B------:R-:W-:-:S04]  /*01c0*/  IADD3 R0, P2, PT, R0, UR4, RZ ;  /* 0x0000000400007c10 */ /* 0x000fc8000ff5e0ff */
[----:B------:R-:W-:Y:S01]  /*01d0*/  ISETP.LT.U32.AND P1, PT, R2, UR6, PT ;  /* 0x0000000602007c0c */ /* 0x000fe2000bf21070 */
[----:B------:R-:W-:Y:S01]  /*01e0*/  IMAD.X R3, RZ, RZ, UR5, P2 ;  /* 0x00000005ff037e24 */ /* 0x000fe200090e06ff */
[----:B-1----:R-:W-:Y:S02]  /*01f0*/  LEA R2, P2, R0, UR10, 0x2 ;  /* 0x0000000a00027c11 */ /* 0x002fe4000f8410ff */
[----:B------:R-:W-:Y:S02]  /*0200*/  ISETP.GT.AND.EX P1, PT, R4, RZ, PT, P1 ;  /* 0x000000ff0400720c */ /* 0x000fe40003f24310 */
[----:B------:R-:W-:Y:S01]  /*0210*/  LEA.HI.X R3, R0, UR11, R3, 0x2, P2 ;  /* 0x0000000b00037c11 */ /* 0x000fe200090f1403 */
[----:B------:R-:W0:Y:S04]  /*0220*/  @P0 LDC R5, c[0x0][0x390] ;  /* 0x0000e400ff050b82 */ /* 0x000e280000000800 */
[----:B0-----:R0:W-:Y:S06]  /*0230*/  @P0 STG.E desc[UR8][R2.64], R5 ;  /* 0x0000000502000986 */ /* 0x0011ec000c101908 */
[----:B------:R-:W-:Y:S05]  /*0240*/  @!P1 EXIT ;  /* 0x000000000000994d */ /* 0x000fea0003800000 */
[----:B0-----:R-:W0:Y:S02]  /*0250*/  LDC R5, c[0x0][0x390] ;  /* 0x0000e400ff057b82 */ /* 0x001e240000000800 */
[----:B0-----:R-:W-:Y:S01]  /*0260*/  STG.E desc[UR8][R2.64+0x400], R5 ;  /* 0x0004000502007986 */ /* 0x001fe2000c101908 */
[----:B------:R-:W-:Y:S05]  /*0270*/  EXIT ;  /* 0x000000000000794d */ /* 0x000fea0003800000 */
.L_x_236:
        /* <DEDUP_REMOVED lines=16> */
.L_x_249:


//--------------------- .text._ZN3cub18CUB_300001_SM_10006detail8for_each13static_kernelINS2_12policy_hub_t12policy_500_tEmN6thrust24THRUST_300001_SM_1000_NS8cuda_cub20__uninitialized_fill7functorINS7_10device_ptrIfEEfEEEEvT0_T1_ --------------------------
	.section	.text._ZN3cub18CUB_300001_SM_10006detail8for_each13static_kernelINS2_12policy_hub_t12policy_500_tEmN6thrust24THRUST_300001_SM_1000_NS8cuda_cub20__uninitialized_fill7functorINS7_10device_ptrIfEEfEEEEvT0_T1_,"ax",@progbits
	.align	128
        .global         _ZN3cub18CUB_300001_SM_10006detail8for_each13static_kernelINS2_12policy_hub_t12policy_500_tEmN6thrust24THRUST_300001_SM_1000_NS8cuda_cub20__uninitialized_fill7functorINS7_10device_ptrIfEEfEEEEvT0_T1_
        .type           _ZN3cub18CUB_300001_SM_10006detail8for_each13static_kernelINS2_12policy_hub_t12policy_500_tEmN6thrust24THRUST_300001_SM_1000_NS8cuda_cub20__uninitialized_fill7functorINS7_10device_ptrIfEEfEEEEvT0_T1_,@function
        .size           _ZN3cub18CUB_300001_SM_10006detail8for_each13static_kernelINS2_12policy_hub_t12policy_500_tEmN6thrust24THRUST_300001_SM_1000_NS8cuda_cub20__uninitialized_fill7functorINS7_10device_ptrIfEEfEEEEvT0_T1_,(.L_x_250 - _ZN3cub18CUB_300001_SM_10006detail8for_each13static_kernelINS2_12policy_hub_t12policy_500_tEmN6thrust24THRUST_300001_SM_1000_NS8cuda_cub20__uninitialized_fill7functorINS7_10device_ptrIfEEfEEEEvT0_T1_)
        .other          _ZN3cub18CUB_300001_SM_10006detail8for_each13static_kernelINS2_12policy_hub_t12policy_500_tEmN6thrust24THRUST_300001_SM_1000_NS8cuda_cub20__uninitialized_fill7functorINS7_10device_ptrIfEEfEEEEvT0_T1_,@"STO_CUDA_ENTRY STV_DEFAULT"
_ZN3cub18CUB_300001_SM_10006detail8for_each13static_kernelINS2_12policy_hub_t12policy_500_tEmN6thrust24THRUST_300001_SM_1000_NS8cuda_cub20__uninitialized_fill7functorINS7_10device_ptrIfEEfEEEEvT0_T1_:
.text._ZN3cub18CUB_300001_SM_10006detail8for_each13static_kernelINS2_12policy_hub_t12policy_500_tEmN6thrust24THRUST_300001_SM_1000_NS8cuda_cub20__uninitialized_fill7functorINS7_10device_ptrIfEEfEEEEvT0_T1_:
        /* <DEDUP_REMOVED lines=8> */
[----:B------:R-:W-:-:S09]  /*0080*/  UISETP.GE.U32.AND.EX UP0, UPT, UR7, URZ, UPT, UP0 ;  /* 0x000000ff0700728c */ /* 0x000fd2000bf06100 */
        /* <DEDUP_REMOVED lines=11> */
.L_x_237:
[----:B------:R-:W0:Y:S01]  /*0140*/  S2R R0, SR_TID.X ;  /* 0x0000000000007919 */ /* 0x000e220000002100 */
[----:B------:R-:W-:Y:S01]  /*0150*/  IMAD.U32 R2, RZ, RZ, UR7 ;  /* 0x00000007ff027e24 */ /* 0x000fe2000f8e00ff */
[----:B------:R-:W1:Y:S01]  /*0160*/  LDCU.64 UR10, c[0x0][0x388] ;  /* 0x00007100ff0a77ac */ /* 0x000e620008000a00 */
[----:B------:R-:W-:Y:S01]  /*0170*/  IMAD.U32 R4, RZ, RZ, UR7 ;  /* 0x00000007ff047e24 */ /* 0x000fe2000f8e00ff */
[----:B0-----:R-:W-:-:S04]  /*0180*/  ISETP.LT.U32.AND P0, PT, R0, UR6, PT ;  /* 0x0000000600007c0c */ /* 0x001fc8000bf01070 */
[----:B------:R-:W-:Y:S01]  /*0190*/  ISETP.GT.U32.AND.EX P0, PT, R2, RZ, PT, P0 ;  /* 0x000000ff0200720c */ /* 0x000fe20003f04100 */
[C---:B------:R-:W-:Y:S01]  /*01a0*/  VIADD R2, R0.reuse, 0x100 ;  /* 0x0000010000027836 */ /* 0x040fe20000000000 */
[----:B------:R-:W-:-:S04]  /*01b0*/  IADD3 R0, P2, PT, R0, UR4, RZ ;  /* 0x0000000400007c10 */ /* 0x000fc8000ff5e0ff */
[----:B------:R-:W-:Y:S01]  /*01c0*/  ISETP.LT.U32.AND P1, PT, R2, UR6, PT ;  /* 0x0000000602007c0c */ /* 0x000fe2000bf21070 */
[----:B------:R-:W-:Y:S01]  /*01d0*/  IMAD.X R3, RZ, RZ, UR5, P2 ;  /* 0x00000005ff037e24 */ /* 0x000fe200090e06ff */
[----:B-1----:R-:W-:Y:S02]  /*01e0*/  LEA R2, P2, R0, UR10, 0x2 ;  /* 0x0000000a00027c11 */ /* 0x002fe4000f8410ff */
[----:B------:R-:W-:Y:S02]  /*01f0*/  ISETP.GT.U32.AND.EX P1, PT, R4, RZ, PT, P1 ;  /* 0x000000ff0400720c */ /* 0x000fe40003f24110 */
[----:B------:R-:W-:Y:S01]  /*0200*/  LEA.HI.X R3, R0, UR11, R3, 0x2, P2 ;  /* 0x0000000b00037c11 */ /* 0x000fe200090f1403 */
[----:B------:R-:W0:Y:S04]  /*0210*/  @P0 LDC R5, c[0x0][0x390] ;  /* 0x0000e400ff050b82 */ /* 0x000e280000000800 */
[----:B0-----:R0:W-:Y:S06]  /*0220*/  @P0 STG.E desc[UR8][R2.64], R5 ;  /* 0x0000000502000986 */ /* 0x0011ec000c101908 */
[----:B------:R-:W-:Y:S05]  /*0230*/  @!P1 EXIT ;  /* 0x000000000000994d */ /* 0x000fea0003800000 */
[----:B0-----:R-:W0:Y:S02]  /*0240*/  LDC R5, c[0x0][0x390] ;  /* 0x0000e400ff057b82 */ /* 0x001e240000000800 */
[----:B0-----:R-:W-:Y:S01]  /*0250*/  STG.E desc[UR8][R2.64+0x400], R5 ;  /* 0x0004000502007986 */ /* 0x001fe2000c101908 */
[----:B------:R-:W-:Y:S05]  /*0260*/  EXIT ;  /* 0x000000000000794d */ /* 0x000fea0003800000 */
.L_x_238:
        /* <DEDUP_REMOVED lines=9> */
.L_x_250:


//--------------------- .text._ZN3cub18CUB_300001_SM_10006detail11EmptyKernelIvEEvv --------------------------
	.section	.text._ZN3cub18CUB_300001_SM_10006detail11EmptyKernelIvEEvv,"ax",@progbits
	.align	128
        .global         _ZN3cub18CUB_300001_SM_10006detail11EmptyKernelIvEEvv
        .type           _ZN3cub18CUB_300001_SM_10006detail11EmptyKernelIvEEvv,@function
        .size           _ZN3cub18CUB_300001_SM_10006detail11EmptyKernelIvEEvv,(.L_x_251 - _ZN3cub18CUB_300001_SM_10006detail11EmptyKernelIvEEvv)
        .other          _ZN3cub18CUB_300001_SM_10006detail11EmptyKernelIvEEvv,@"STO_CUDA_ENTRY STV_DEFAULT"
_ZN3cub18CUB_300001_SM_10006detail11EmptyKernelIvEEvv:
.text._ZN3cub18CUB_300001_SM_10006detail11EmptyKernelIvEEvv:
[----:B------:R-:W-:Y:S01]  /*0000*/  LDC R1, c[0x0][0x37c] ;  /* 0x0000df00ff017b82 */ /* 0x000fe20000000800 */
[----:B------:R-:W-:Y:S05]  /*0010*/  EXIT ;  /* 0x000000000000794d */ /* 0x000fea0003800000 */
.L_x_239:
        /* <DEDUP_REMOVED lines=14> */
.L_x_251:


//--------------------- .text._Z12VectorAddSetPfif --------------------------
	.section	.text._Z12VectorAddSetPfif,"ax",@progbits
	.align	128
        .global         _Z12VectorAddSetPfif
        .type           _Z12VectorAddSetPfif,@function
        .size           _Z12VectorAddSetPfif,(.L_x_252 - _Z12VectorAddSetPfif)
        .other          _Z12VectorAddSetPfif,@"STO_CUDA_ENTRY STV_DEFAULT"
_Z12VectorAddSetPfif:
.text._Z12VectorAddSetPfif:
[----:B------:R-:W-:Y:S01]  /*0000*/  LDC R1, c[0x0][0x37c] ;  /* 0x0000df00ff017b82 */ /* 0x000fe20000000800 */
[----:B------:R-:W0:Y:S07]  /*0010*/  S2R R0, SR_TID.X ;  /* 0x0000000000007919 */ /* 0x000e2e0000002100 */
[----:B------:R-:W0:Y:S01]  /*0020*/  S2UR UR6, SR_CTAID.X ;  /* 0x00000000000679c3 */ /* 0x000e220000002500 */
[----:B------:R-:W1:Y:S07]  /*0030*/  LDCU.64 UR4, c[0x0][0x358] ;  /* 0x00006b00ff0477ac */ /* 0x000e6e0008000a00 */
[----:B------:R-:W0:Y:S08]  /*0040*/  LDC R5, c[0x0][0x360] ;  /* 0x0000d800ff057b82 */ /* 0x000e300000000800 */
[----:B------:R-:W2:Y:S01]  /*0050*/  LDC.64 R2, c[0x0][0x380] ;  /* 0x0000e000ff027b82 */ /* 0x000ea20000000a00 */
[----:B0-----:R-:W-:Y:S01]  /*0060*/  IMAD R5, R5, UR6, R0 ;  /* 0x0000000605057c24 */ /* 0x001fe2000f8e0200 */
[----:B------:R-:W0:Y:S03]  /*0070*/  LDCU UR6, c[0x0][0x38c] ;  /* 0x00007180ff0677ac */ /* 0x000e260008000800 */
[----:B--2---:R-:W-:-:S05]  /*0080*/  IMAD.WIDE R2, R5, 0x4, R2 ;  /* 0x0000000405027825 */ /* 0x004fca00078e0202 */
[----:B-1----:R-:W0:Y:S02]  /*0090*/  LDG.E R0, desc[UR4][R2.64] ;  /* 0x0000000402007981 */ /* 0x002e24000c1e1900 */
[----:B0-----:R-:W-:-:S05]  /*00a0*/  FADD R5, R0, UR6 ;  /* 0x0000000600057e21 */ /* 0x001fca0008000000 */
[----:B------:R-:W-:Y:S01]  /*00b0*/  STG.E desc[UR4][R2.64], R5 ;  /* 0x0000000502007986 */ /* 0x000fe2000c101904 */
[----:B------:R-:W-:Y:S05]  /*00c0*/  EXIT ;  /* 0x000000000000794d */ /* 0x000fea0003800000 */
.L_x_240:
        /* <DEDUP_REMOVED lines=11> */
.L_x_252:


//--------------------- .text._Z15RandomMemorySetPfi --------------------------
	.section	.text._Z15RandomMemorySetPfi,"ax",@progbits
	.align	128
        .global         _Z15RandomMemorySetPfi
        .type           _Z15RandomMemorySetPfi,@function
        .size           _Z15RandomMemorySetPfi,(.L_x_253 - _Z15RandomMemorySetPfi)
        .other          _Z15RandomMemorySetPfi,@"STO_CUDA_ENTRY STV_DEFAULT"
_Z15RandomMemorySetPfi:
.text._Z15RandomMemorySetPfi:
[----:B------:R-:W-:Y:S01]  /*0000*/  LDC R1, c[0x0][0x37c] ;  /* 0x0000df00ff017b82 */ /* 0x000fe20000000800 */
[----:B------:R-:W0:Y:S07]  /*0010*/  S2R R3, SR_TID.X ;  /* 0x0000000000037919 */ /* 0x000e2e0000002100 */
[----:B------:R-:W0:Y:S01]  /*0020*/  S2UR UR4, SR_CTAID.X ;  /* 0x00000000000479c3 */ /* 0x000e220000002500 */
[----:B------:R-:W1:Y:S07]  /*0030*/  LDCU.64 UR6, c[0x0][0x358] ;  /* 0x00006b00ff0677ac */ /* 0x000e6e0008000a00 */
[----:B------:R-:W0:Y:S02]  /*0040*/  LDC R0, c[0x0][0x360] ;  /* 0x0000d800ff007b82 */ /* 0x000e240000000800 */
[----:B0-----:R-:W-:Y:S01]  /*0050*/  IMAD R0, R0, UR4, R3 ;  /* 0x0000000400007c24 */ /* 0x001fe2000f8e0203 */
[----:B------:R-:W0:Y:S04]  /*0060*/  LDCU UR4, c[0x0][0x388] ;  /* 0x00007100ff0477ac */ /* 0x000e280008000800 */
[----:B------:R-:W-:-:S04]  /*0070*/  SHF.R.U32.HI R3, RZ, 0x10, R0 ;  /* 0x00000010ff037819 */ /* 0x000fc80000011600 */
[----:B------:R-:W-:-:S05]  /*0080*/  LOP3.LUT R3, R0, 0x3d, R3, 0x96, !PT ;  /* 0x0000003d00037812 */ /* 0x000fca00078e9603 */
[----:B------:R-:W-:Y:S02]  /*0090*/  IMAD R0, R3, 0x9, RZ ;  /* 0x0000000903007824 */ /* 0x000fe400078e02ff */
[----:B------:R-:W2:Y:S03]  /*00a0*/  LDC.64 R2, c[0x0][0x380] ;  /* 0x0000e000ff027b82 */ /* 0x000ea60000000a00 */
[----:B------:R-:W-:Y:S01]  /*00b0*/  SHF.R.U32.HI R5, RZ, 0x4, R0 ;  /* 0x00000004ff057819 */ /* 0x000fe20000011600 */
[----:B0-----:R-:W-:-:S03]  /*00c0*/  UIADD3 UR4, UPT, UPT, UR4, -0x1, URZ ;  /* 0xffffffff04047890 */ /* 0x001fc6000fffe0ff */
[----:B------:R-:W-:-:S05]  /*00d0*/  LOP3.LUT R5, R5, R0, RZ, 0x3c, !PT ;  /* 0x0000000005057212 */ /* 0x000fca00078e3cff */
[----:B------:R-:W-:-:S05]  /*00e0*/  IMAD R5, R5, 0x27d4eb2d, RZ ;  /* 0x27d4eb2d05057824 */ /* 0x000fca00078e02ff */
[----:B------:R-:W-:-:S04]  /*00f0*/  SHF.R.U32.HI R0, RZ, 0xf, R5 ;  /* 0x0000000fff007819 */ /* 0x000fc80000011605 */
[----:B------:R-:W-:-:S04]  /*0100*/  LOP3.LUT R0, R0, R5, RZ, 0x3c, !PT ;  /* 0x0000000500007212 */ /* 0x000fc800078e3cff */
[----:B------:R-:W-:Y:S02]  /*0110*/  LOP3.LUT R7, R0, UR4, RZ, 0xc0, !PT ;  /* 0x0000000400077c12 */ /* 0x000fe4000f8ec0ff */
[----:B------:R-:W-:-:S03]  /*0120*/  I2FP.F32.S32 R5, R0 ;  /* 0x0000000000057245 */ /* 0x000fc60000201400 */
[----:B--2---:R-:W-:-:S05]  /*0130*/  IMAD.WIDE R2, R7, 0x4, R2 ;  /* 0x0000000407027825 */ /* 0x004fca00078e0202 */
[----:B-1----:R-:W-:Y:S01]  /*0140*/  STG.E desc[UR6][R2.64], R5 ;  /* 0x0000000502007986 */ /* 0x002fe2000c101906 */
[----:B------:R-:W-:Y:S05]  /*0150*/  EXIT ;  /* 0x000000000000794d */ /* 0x000fea0003800000 */
.L_x_241:
        /* <DEDUP_REMOVED lines=10> */
.L_x_253:


//--------------------- .text._Z19SequentialMemorySetPfi --------------------------
	.section	.text._Z19SequentialMemorySetPfi,"ax",@progbits
	.align	128
        .global         _Z19SequentialMemorySetPfi
        .type           _Z19SequentialMemorySetPfi,@function
        .size           _Z19SequentialMemorySetPfi,(.L_x_254 - _Z19SequentialMemorySetPfi)
        .other          _Z19SequentialMemorySetPfi,@"STO_CUDA_ENTRY STV_DEFAULT"
_Z19SequentialMemorySetPfi:
.text._Z19SequentialMemorySetPfi:
[----:B------:R-:W-:Y:S01]  /*0000*/  LDC R1, c[0x0][0x37c] ;  /* 0x0000df00ff017b82 */ /* 0x000fe20000000800 */
[----:B------:R-:W0:Y:S07]  /*0010*/  S2R R0, SR_TID.X ;  /* 0x0000000000007919 */ /* 0x000e2e0000002100 */
[----:B------:R-:W0:Y:S01]  /*0020*/  S2UR UR6, SR_CTAID.X ;  /* 0x00000000000679c3 */ /* 0x000e220000002500 */
[----:B------:R-:W1:Y:S07]  /*0030*/  LDCU.64 UR4, c[0x0][0x358] ;  /* 0x00006b00ff0477ac */ /* 0x000e6e0008000a00 */
[----:B------:R-:W0:Y:S08]  /*0040*/  LDC R5, c[0x0][0x360] ;  /* 0x0000d800ff057b82 */ /* 0x000e300000000800 */
[----:B------:R-:W2:Y:S01]  /*0050*/  LDC.64 R2, c[0x0][0x380] ;  /* 0x0000e000ff027b82 */ /* 0x000ea20000000a00 */
[----:B0-----:R-:W-:-:S04]  /*0060*/  IMAD R5, R5, UR6, R0 ;  /* 0x0000000605057c24 */ /* 0x001fc8000f8e0200 */
[----:B--2---:R-:W-:Y:S01]  /*0070*/  IMAD.WIDE R2, R5, 0x4, R2 ;  /* 0x0000000405027825 */ /* 0x004fe200078e0202 */
[----:B------:R-:W-:-:S05]  /*0080*/  I2FP.F32.S32 R5, R5 ;  /* 0x0000000500057245 */ /* 0x000fca0000201400 */
[----:B-1----:R-:W-:Y:S01]  /*0090*/  STG.E desc[UR4][R2.64], R5 ;  /* 0x0000000502007986 */ /* 0x002fe2000c101904 */
[----:B------:R-:W-:Y:S05]  /*00a0*/  EXIT ;  /* 0x000000000000794d */ /* 0x000fea0003800000 */
.L_x_242:
        /* <DEDUP_REMOVED lines=13> */
.L_x_254:


//--------------------- .nv.global.init           --------------------------
	.section	.nv.global.init,"aw",@progbits
	.align	4
.nv.global.init:
	.type		mrg32k3aM1SubSeq,@object
	.size		mrg32k3aM1SubSeq,(mrg32k3aM2SubSeq - mrg32k3aM1SubSeq)
mrg32k3aM1SubSeq:
        /*0000*/ 	.byte	0x0b, 0xcc, 0xee, 0x04, 0x73, 0x29, 0x8b, 0x6f, 0xf6, 0x53, 0x03, 0xf6, 0x23, 0xf6, 0xea, 0xda
        /* <DEDUP_REMOVED lines=125> */
	.type		mrg32k3aM2SubSeq,@object
	.size		mrg32k3aM2SubSeq,(mrg32k3aM1 - mrg32k3aM2SubSeq)
mrg32k3aM2SubSeq:
        /* <DEDUP_REMOVED lines=126> */
	.type		mrg32k3aM1,@object
	.size		mrg32k3aM1,(mrg32k3aM1Seq - mrg32k3aM1)
mrg32k3aM1:
        /* <DEDUP_REMOVED lines=144> */
	.type		mrg32k3aM1Seq,@object
	.size		mrg32k3aM1Seq,(mrg32k3aM2 - mrg32k3aM1Seq)
mrg32k3aM1Seq:
        /* <DEDUP_REMOVED lines=144> */
	.type		mrg32k3aM2,@object
	.size		mrg32k3aM2,(mrg32k3aM2Seq - mrg32k3aM2)
mrg32k3aM2:
        /* <DEDUP_REMOVED lines=144> */
	.type		mrg32k3aM2Seq,@object
	.size		mrg32k3aM2Seq,(precalc_xorwow_matrix - mrg32k3aM2Seq)
mrg32k3aM2Seq:
        /* <DEDUP_REMOVED lines=144> */
	.type		precalc_xorwow_matrix,@object
	.size		precalc_xorwow_matrix,(precalc_xorwow_offset_matrix - precalc_xorwow_matrix)
precalc_xorwow_matrix:
        /* <DEDUP_REMOVED lines=6400> */
	.type		precalc_xorwow_offset_matrix,@object
	.size		precalc_xorwow_offset_matrix,(.L_1 - precalc_xorwow_offset_matrix)
precalc_xorwow_offset_matrix:
        /* <DEDUP_REMOVED lines=6400> */
.L_1:


//--------------------- .nv.shared._ZN3cub18CUB_300001_SM_10006detail6reduce28DeviceReduceSingleTileKernelINS2_10policy_hubIfyN4cuda3std3__44plusIfEEE10Policy1000EPfSC_iS9_ffNS7_10__identityEEEvT0_T1_T2_T3_T4_T6_ --------------------------
	.section	.nv.shared._ZN3cub18CUB_300001_SM_10006detail6reduce28DeviceReduceSingleTileKernelINS2_10policy_hubIfyN4cuda3std3__44plusIfEEE10Policy1000EPfSC_iS9_ffNS7_10__identityEEEvT0_T1_T2_T3_T4_T6_,"aw",@nobits
	.sectionflags	@""
	.align	4
.nv.shared._ZN3cub18CUB_300001_SM_10006detail6reduce28DeviceReduceSingleTileKernelINS2_10policy_hubIfyN4cuda3std3__44plusIfEEE10Policy1000EPfSC_iS9_ffNS7_10__identityEEEvT0_T1_T2_T3_T4_T6_:
	.zero		1068


//--------------------- .nv.shared.reserved.0     --------------------------
	.section	.nv.shared.reserved.0,"aw",@nobits
	.weak		__nv_reservedSMEM_offset_0_alias
	.size		__nv_reservedSMEM_offset_0_alias, 0, 64
	.other		__nv_reservedSMEM_offset_0_alias,@"STO_CUDA_RESERVED_SHARED STV_DEFAULT"
__nv_reservedSMEM_offset_0_alias:
	.zero		0
	.zero		64


//--------------------- .nv.global                --------------------------
	.section	.nv.global,"aw",@nobits
.nv.global:
	.type		_ZN34_INTERNAL_9ea98537_4_k_cu_ade8fcb06thrust24THRUST_300001_SM_1000_NS3seqE,@object
	.size		_ZN34_INTERNAL_9ea98537_4_k_cu_ade8fcb06thrust24THRUST_300001_SM_1000_NS3seqE,(_ZN34_INTERNAL_9ea98537_4_k_cu_ade8fcb04cuda3std3__48in_placeE - _ZN34_INTERNAL_9ea98537_4_k_cu_ade8fcb06thrust24THRUST_300001_SM_1000_NS3seqE)
_ZN34_INTERNAL_9ea98537_4_k_cu_ade8fcb06thrust24THRUST_300001_SM_1000_NS3seqE:
	.zero		1
	.type		_ZN34_INTERNAL_9ea98537_4_k_cu_ade8fcb04cuda3std3__48in_placeE,@object
	.size		_ZN34_INTERNAL_9ea98537_4_k_cu_ade8fcb04cuda3std3__48in_placeE,(_ZN34_INTERNAL_9ea98537_4_k_cu_ade8fcb04cuda3std6ranges3__45__cpo4sizeE - _ZN34_INTERNAL_9ea98537_4_k_cu_ade8fcb04cuda3std3__48in_placeE)
_ZN34_INTERNAL_9ea98537_4_k_cu_ade8fcb04cuda3std3__48in_placeE:
	.zero		1
	.type		_ZN34_INTERNAL_9ea98537_4_k_cu_ade8fcb04cuda3std6ranges3__45__cpo4sizeE,@object
	.size		_ZN34_INTERNAL_9ea98537_4_k_cu_ade8fcb04cuda3std6ranges3__45__cpo4sizeE,(_ZN34_INTERNAL_9ea98537_4_k_cu_ade8fcb06thrust24THRUST_300001_SM_1000_NS12placeholders2_3E - _ZN34_INTERNAL_9ea98537_4_k_cu_ade8fcb04cuda3std6ranges3__45__cpo4sizeE)
_ZN34_INTERNAL_9ea98537_4_k_cu_ade8fcb04cuda3std6ranges3__45__cpo4sizeE:
	.zero		1
	.type		_ZN34_INTERNAL_9ea98537_4_k_cu_ade8fcb06thrust24THRUST_300001_SM_1000_NS12placeholders2_3E,@object
	.size		_ZN34_INTERNAL_9ea98537_4_k_cu_ade8fcb06thrust24THRUST_300001_SM_1000_NS12placeholders2_3E,(_ZN34_INTERNAL_9ea98537_4_k_cu_ade8fcb04cuda3std3__45__cpo6cbeginE - _ZN34_INTERNAL_9ea98537_4_k_cu_ade8fcb06thrust24THRUST_300001_SM_1000_NS12placeholders2_3E)
_ZN34_INTERNAL_9ea98537_4_k_cu_ade8fcb06thrust24THRUST_300001_SM_1000_NS12placeholders2_3E:
	.zero		1
	.type		_ZN34_INTERNAL_9ea98537_4_k_cu_ade8fcb04cuda3std3__45__cpo6cbeginE,@object
	.size		_ZN34_INTERNAL_9ea98537_4_k_cu_ade8fcb04cuda3std3__45__cpo6cbeginE,(_ZN34_INTERNAL_9ea98537_4_k_cu_ade8fcb04cuda3std6ranges3__45__cpo6cbeginE - _ZN34_INTERNAL_9ea98537_4_k_cu_ade8fcb04cuda3std3__45__cpo6cbeginE)
_ZN34_INTERNAL_9ea98537_4_k_cu_ade8fcb04cuda3std3__45__cpo6cbeginE:
	.zero		1
	.type		_ZN34_INTERNAL_9ea98537_4_k_cu_ade8fcb04cuda3std6ranges3__45__cpo6cbeginE,@object
	.size		_ZN34_INTERNAL_9ea98537_4_k_cu_ade8fcb04cuda3std6ranges3__45__cpo6cbeginE,(_ZN34_INTERNAL_9ea98537_4_k_cu_ade8fcb06thrust24THRUST_300001_SM_1000_NS12placeholders2_7E - _ZN34_INTERNAL_9ea98537_4_k_cu_ade8fcb04cuda3std6ranges3__45__cpo6cbeginE)
_ZN34_INTERNAL_9ea98537_4_k_cu_ade8fcb04cuda3std6ranges3__45__cpo6cbeginE:
	.zero		1
	.type		_ZN34_INTERNAL_9ea98537_4_k_cu_ade8fcb06thrust24THRUST_300001_SM_1000_NS12placeholders2_7E,@object
	.size		_ZN34_INTERNAL_9ea98537_4_k_cu_ade8fcb06thrust24THRUST_300001_SM_1000_NS12placeholders2_7E,(_ZN34_INTERNAL_9ea98537_4_k_cu_ade8fcb04cuda3std3__45__cpo7crbeginE - _ZN34_INTERNAL_9ea98537_4_k_cu_ade8fcb06thrust24THRUST_300001_SM_1000_NS12placeholders2_7E)
_ZN34_INTERNAL_9ea98537_4_k_cu_ade8fcb06thrust24THRUST_300001_SM_1000_NS12placeholders2_7E:
	.zero		1
	.type		_ZN34_INTERNAL_9ea98537_4_k_cu_ade8fcb04cuda3std3__45__cpo7crbeginE,@object
	.size		_ZN34_INTERNAL_9ea98537_4_k_cu_ade8fcb04cuda3std3__45__cpo7crbeginE,(_ZN34_INTERNAL_9ea98537_4_k_cu_ade8fcb04cuda3std6ranges3__45__cpo4nextE - _ZN34_INTERNAL_9ea98537_4_k_cu_ade8fcb04cuda3std3__45__cpo7crbeginE)
_ZN34_INTERNAL_9ea98537_4_k_cu_ade8fcb04cuda3std3__45__cpo7crbeginE:
	.zero		1
	.type		_ZN34_INTERNAL_9ea98537_4_k_cu_ade8fcb04cuda3std6ranges3__45__cpo4nextE,@object
	.size		_ZN34_INTERNAL_9ea98537_4_k_cu_ade8fcb04cuda3std6ranges3__45__cpo4nextE,(_ZN34_INTERNAL_9ea98537_4_k_cu_ade8fcb04cuda3std6ranges3__45__cpo4swapE - _ZN34_INTERNAL_9ea98537_4_k_cu_ade8fcb04cuda3std6ranges3__45__cpo4nextE)
_ZN34_INTERNAL_9ea98537_4_k_cu_ade8fcb04cuda3std6ranges3__45__cpo4nextE:
	.zero		1
	.type		_ZN34_INTERNAL_9ea98537_4_k_cu_ade8fcb04cuda3std6ranges3__45__cpo4swapE,@object
	.size		_ZN34_INTERNAL_9ea98537_4_k_cu_ade8fcb04cuda3std6ranges3__45__cpo4swapE,(_ZN34_INTERNAL_9ea98537_4_k_cu_ade8fcb06thrust24THRUST_300001_SM_1000_NS8cuda_cub10par_nosyncE - _ZN34_INTERNAL_9ea98537_4_k_cu_ade8fcb04cuda3std6ranges3__45__cpo4swapE)
_ZN34_INTERNAL_9ea98537_4_k_cu_ade8fcb04cuda3std6ranges3__45__cpo4swapE:
	.zero		1
	.type		_ZN34_INTERNAL_9ea98537_4_k_cu_ade8fcb06thrust24THRUST_300001_SM_1000_NS8cuda_cub10par_nosyncE,@object
	.size		_ZN34_INTERNAL_9ea98537_4_k_cu_ade8fcb06thrust24THRUST_300001_SM_1000_NS8cuda_cub10par_nosyncE,(_ZN34_INTERNAL_9ea98537_4_k_cu_ade8fcb06thrust24THRUST_300001_SM_1000_NS12placeholders2_9E - _ZN34_INTERNAL_9ea98537_4_k_cu_ade8fcb06thrust24THRUST_300001_SM_1000_NS8cuda_cub10par_nosyncE)
_ZN34_INTERNAL_9ea98537_4_k_cu_ade8fcb06thrust24THRUST_300001_SM_1000_NS8cuda_cub10par_nosyncE:
	.zero		1
	.type		_ZN34_INTERNAL_9ea98537_4_k_cu_ade8fcb06thrust24THRUST_300001_SM_1000_NS12placeholders2_9E,@object
	.size		_ZN34_INTERNAL_9ea98537_4_k_cu_ade8fcb06thrust24THRUST_300001_SM_1000_NS12placeholders2_9E,(_ZN34_INTERNAL_9ea98537_4_k_cu_ade8fcb04cuda3std3__436_GLOBAL__N__9ea98537_4_k_cu_ade8fcb06ignoreE - _ZN34_INTERNAL_9ea98537_4_k_cu_ade8fcb06thrust24THRUST_300001_SM_1000_NS12placeholders2_9E)
_ZN34_INTERNAL_9ea98537_4_k_cu_ade8fcb06thrust24THRUST_300001_SM_1000_NS12placeholders2_9E:
	.zero		1
	.type		_ZN34_INTERNAL_9ea98537_4_k_cu_ade8fcb04cuda3std3__436_GLOBAL__N__9ea98537_4_k_cu_ade8fcb06ignoreE,@object
	.size		_ZN34_INTERNAL_9ea98537_4_k_cu_ade8fcb04cuda3std3__436_GLOBAL__N__9ea98537_4_k_cu_ade8fcb06ignoreE,(_ZN34_INTERNAL_9ea98537_4_k_cu_ade8fcb04cuda3std6ranges3__45__cpo4dataE - _ZN34_INTERNAL_9ea98537_4_k_cu_ade8fcb04cuda3std3__436_GLOBAL__N__9ea98537_4_k_cu_ade8fcb06ignoreE)
_ZN34_INTERNAL_9ea98537_4_k_cu_ade8fcb04cuda3std3__436_GLOBAL__N__9ea98537_4_k_cu_ade8fcb06ignoreE:
	.zero		1
	.type		_ZN34_INTERNAL_9ea98537_4_k_cu_ade8fcb04cuda3std6ranges3__45__cpo4dataE,@object
	.size		_ZN34_INTERNAL_9ea98537_4_k_cu_ade8fcb04cuda3std6ranges3__45__cpo4dataE,(_ZN34_INTERNAL_9ea98537_4_k_cu_ade8fcb06thrust24THRUST_300001_SM_1000_NS12placeholders2_1E - _ZN34_INTERNAL_9ea98537_4_k_cu_ade8fcb04cuda3std6ranges3__45__cpo4dataE)
_ZN34_INTERNAL_9ea98537_4_k_cu_ade8fcb04cuda3std6ranges3__45__cpo4dataE:
	.zero		1
	.type		_ZN34_INTERNAL_9ea98537_4_k_cu_ade8fcb06thrust24THRUST_300001_SM_1000_NS12placeholders2_1E,@object
	.size		_ZN34_INTERNAL_9ea98537_4_k_cu_ade8fcb06thrust24THRUST_300001_SM_1000_NS12placeholders2_1E,(_ZN34_INTERNAL_9ea98537_4_k_cu_ade8fcb04cuda3std3__45__cpo5beginE - _ZN34_INTERNAL_9ea98537_4_k_cu_ade8fcb06thrust24THRUST_300001_SM_1000_NS12placeholders2_1E)
_ZN34_INTERNAL_9ea98537_4_k_cu_ade8fcb06thrust24THRUST_300001_SM_1000_NS12placeholders2_1E:
	.zero		1
	.type		_ZN34_INTERNAL_9ea98537_4_k_cu_ade8fcb04cuda3std3__45__cpo5beginE,@object
	.size		_ZN34_INTERNAL_9ea98537_4_k_cu_ade8fcb04cuda3std3__45__cpo5beginE,(_ZN34_INTERNAL_9ea98537_4_k_cu_ade8fcb04cuda3std6ranges3__45__cpo5beginE - _ZN34_INTERNAL_9ea98537_4_k_cu_ade8fcb04cuda3std3__45__cpo5beginE)
_ZN34_INTERNAL_9ea98537_4_k_cu_ade8fcb04cuda3std3__45__cpo5beginE:
	.zero		1
	.type		_ZN34_INTERNAL_9ea98537_4_k_cu_ade8fcb04cuda3std6ranges3__45__cpo5beginE,@object
	.size		_ZN34_INTERNAL_9ea98537_4_k_cu_ade8fcb04cuda3std6ranges3__45__cpo5beginE,(_ZN34_INTERNAL_9ea98537_4_k_cu_ade8fcb06thrust24THRUST_300001_SM_1000_NS12placeholders2_5E - _ZN34_INTERNAL_9ea98537_4_k_cu_ade8fcb04cuda3std6ranges3__45__cpo5beginE)
_ZN34_INTERNAL_9ea98537_4_k_cu_ade8fcb04cuda3std6ranges3__45__cpo5beginE:
	.zero		1
	.type		_ZN34_INTERNAL_9ea98537_4_k_cu_ade8fcb06thrust24THRUST_300001_SM_1000_NS12placeholders2_5E,@object
	.size		_ZN34_INTERNAL_9ea98537_4_k_cu_ade8fcb06thrust24THRUST_300001_SM_1000_NS12placeholders2_5E,(_ZN34_INTERNAL_9ea98537_4_k_cu_ade8fcb04cuda3std3__45__cpo6rbeginE - _ZN34_INTERNAL_9ea98537_4_k_cu_ade8fcb06thrust24THRUST_300001_SM_1000_NS12placeholders2_5E)
_ZN34_INTERNAL_9ea98537_4_k_cu_ade8fcb06thrust24THRUST_300001_SM_1000_NS12placeholders2_5E:
	.zero		1
	.type		_ZN34_INTERNAL_9ea98537_4_k_cu_ade8fcb04cuda3std3__45__cpo6rbeginE,@object
	.size		_ZN34_INTERNAL_9ea98537_4_k_cu_ade8fcb04cuda3std3__45__cpo6rbeginE,(_ZN34_INTERNAL_9ea98537_4_k_cu_ade8fcb04cuda3std6ranges3__45__cpo7advanceE - _ZN34_INTERNAL_9ea98537_4_k_cu_ade8fcb04cuda3std3__45__cpo6rbeginE)
_ZN34_INTERNAL_9ea98537_4_k_cu_ade8fcb04cuda3std3__45__cpo6rbeginE:
	.zero		1
	.type		_ZN34_INTERNAL_9ea98537_4_k_cu_ade8fcb04cuda3std6ranges3__45__cpo7advanceE,@object
	.size		_ZN34_INTERNAL_9ea98537_4_k_cu_ade8fcb04cuda3std6ranges3__45__cpo7advanceE,(_ZN34_INTERNAL_9ea98537_4_k_cu_ade8fcb04cuda3std3__47nulloptE - _ZN34_INTERNAL_9ea98537_4_k_cu_ade8fcb04cuda3std6ranges3__45__cpo7advanceE)
_ZN34_INTERNAL_9ea98537_4_k_cu_ade8fcb04cuda3std6ranges3__45__cpo7advanceE:
	.zero		1
	.type		_ZN34_INTERNAL_9ea98537_4_k_cu_ade8fcb04cuda3std3__47nulloptE,@object
	.size		_ZN34_INTERNAL_9ea98537_4_k_cu_ade8fcb04cuda3std3__47nulloptE,(_ZN34_INTERNAL_9ea98537_4_k_cu_ade8fcb04cuda3std6ranges3__45__cpo8distanceE - _ZN34_INTERNAL_9ea98537_4_k_cu_ade8fcb04cuda3std3__47nulloptE)
_ZN34_INTERNAL_9ea98537_4_k_cu_ade8fcb04cuda3std3__47nulloptE:
	.zero		1
	.type		_ZN34_INTERNAL_9ea98537_4_k_cu_ade8fcb04cuda3std6ranges3__45__cpo8distanceE,@object
	.size		_ZN34_INTERNAL_9ea98537_4_k_cu_ade8fcb04cuda3std6ranges3__45__cpo8distanceE,(_ZN34_INTERNAL_9ea98537_4_k_cu_ade8fcb06thrust24THRUST_300001_SM_1000_NS12placeholders3_10E - _ZN34_INTERNAL_9ea98537_4_k_cu_ade8fcb04cuda3std6ranges3__45__cpo8distanceE)
_ZN34_INTERNAL_9ea98537_4_k_cu_ade8fcb04cuda3std6ranges3__45__cpo8distanceE:
	.zero		1
	.type		_ZN34_INTERNAL_9ea98537_4_k_cu_ade8fcb06thrust24THRUST_300001_SM_1000_NS12placeholders3_10E,@object
	.size		_ZN34_INTERNAL_9ea98537_4_k_cu_ade8fcb06thrust24THRUST_300001_SM_1000_NS12placeholders3_10E,(_ZN34_INTERNAL_9ea98537_4_k_cu_ade8fcb04cuda3std3__419piecewise_constructE - _ZN34_INTERNAL_9ea98537_4_k_cu_ade8fcb06thrust24THRUST_300001_SM_1000_NS12placeholders3_10E)
_ZN34_INTERNAL_9ea98537_4_k_cu_ade8fcb06thrust24THRUST_300001_SM_1000_NS12placeholders3_10E:
	.zero		1
	.type		_ZN34_INTERNAL_9ea98537_4_k_cu_ade8fcb04cuda3std3__419piecewise_constructE,@object
	.size		_ZN34_INTERNAL_9ea98537_4_k_cu_ade8fcb04cuda3std3__419piecewise_constructE,(_ZN34_INTERNAL_9ea98537_4_k_cu_ade8fcb04cuda3std6ranges3__45__cpo5cdataE - _ZN34_INTERNAL_9ea98537_4_k_cu_ade8fcb04cuda3std3__419piecewise_constructE)
_ZN34_INTERNAL_9ea98537_4_k_cu_ade8fcb04cuda3std3__419piecewise_constructE:
	.zero		1
	.type		_ZN34_INTERNAL_9ea98537_4_k_cu_ade8fcb04cuda3std6ranges3__45__cpo5cdataE,@object
	.size		_ZN34_INTERNAL_9ea98537_4_k_cu_ade8fcb04cuda3std6ranges3__45__cpo5cdataE,(_ZN34_INTERNAL_9ea98537_4_k_cu_ade8fcb06thrust24THRUST_300001_SM_1000_NS12placeholders2_2E - _ZN34_INTERNAL_9ea98537_4_k_cu_ade8fcb04cuda3std6ranges3__45__cpo5cdataE)
_ZN34_INTERNAL_9ea98537_4_k_cu_ade8fcb04cuda3std6ranges3__45__cpo5cdataE:
	.zero		1
	.type		_ZN34_INTERNAL_9ea98537_4_k_cu_ade8fcb06thrust24THRUST_300001_SM_1000_NS12placeholders2_2E,@object
	.size		_ZN34_INTERNAL_9ea98537_4_k_cu_ade8fcb06thrust24THRUST_300001_SM_1000_NS12placeholders2_2E,(_ZN34_INTERNAL_9ea98537_4_k_cu_ade8fcb04cuda3std3__45__cpo3endE - _ZN34_INTERNAL_9ea98537_4_k_cu_ade8fcb06thrust24THRUST_300001_SM_1000_NS12placeholders2_2E)
_ZN34_INTERNAL_9ea98537_4_k_cu_ade8fcb06thrust24THRUST_300001_SM_1000_NS12placeholders2_2E:
	.zero		1
	.type		_ZN34_INTERNAL_9ea98537_4_k_cu_ade8fcb04cuda3std3__45__cpo3endE,@object
	.size		_ZN34_INTERNAL_9ea98537_4_k_cu_ade8fcb04cuda3std3__45__cpo3endE,(_ZN34_INTERNAL_9ea98537_4_k_cu_ade8fcb04cuda3std6ranges3__45__cpo3endE - _ZN34_INTERNAL_9ea98537_4_k_cu_ade8fcb04cuda3std3__45__cpo3endE)
_ZN34_INTERNAL_9ea98537_4_k_cu_ade8fcb04cuda3std3__45__cpo3endE:
	.zero		1
	.type		_ZN34_INTERNAL_9ea98537_4_k_cu_ade8fcb04cuda3std6ranges3__45__cpo3endE,@object
	.size		_ZN34_INTERNAL_9ea98537_4_k_cu_ade8fcb04cuda3std6ranges3__45__cpo3endE,(_ZN34_INTERNAL_9ea98537_4_k_cu_ade8fcb06thrust24THRUST_300001_SM_1000_NS12placeholders2_6E - _ZN34_INTERNAL_9ea98537_4_k_cu_ade8fcb04cuda3std6ranges3__45__cpo3endE)
_ZN34_INTERNAL_9ea98537_4_k_cu_ade8fcb04cuda3std6ranges3__45__cpo3endE:
	.zero		1
	.type		_ZN34_INTERNAL_9ea98537_4_k_cu_ade8fcb06thrust24THRUST_300001_SM_1000_NS12placeholders2_6E,@object
	.size		_ZN34_INTERNAL_9ea98537_4_k_cu_ade8fcb06thrust24THRUST_300001_SM_1000_NS12placeholders2_6E,(_ZN34_INTERNAL_9ea98537_4_k_cu_ade8fcb04cuda3std3__45__cpo4rendE - _ZN34_INTERNAL_9ea98537_4_k_cu_ade8fcb06thrust24THRUST_300001_SM_1000_NS12placeholders2_6E)
_ZN34_INTERNAL_9ea98537_4_k_cu_ade8fcb06thrust24THRUST_300001_SM_1000_NS12placeholders2_6E:
	.zero		1
	.type		_ZN34_INTERNAL_9ea98537_4_k_cu_ade8fcb04cuda3std3__45__cpo4rendE,@object
	.size		_ZN34_INTERNAL_9ea98537_4_k_cu_ade8fcb04cuda3std3__45__cpo4rendE,(_ZN34_INTERNAL_9ea98537_4_k_cu_ade8fcb04cuda3std6ranges3__45__cpo9iter_swapE - _ZN34_INTERNAL_9ea98537_4_k_cu_ade8fcb04cuda3std3__45__cpo4rendE)
_ZN34_INTERNAL_9ea98537_4_k_cu_ade8fcb04cuda3std3__45__cpo4rendE:
	.zero		1
	.type		_ZN34_INTERNAL_9ea98537_4_k_cu_ade8fcb04cuda3std6ranges3__45__cpo9iter_swapE,@object
	.size		_ZN34_INTERNAL_9ea98537_4_k_cu_ade8fcb04cuda3std6ranges3__45__cpo9iter_swapE,(_ZN34_INTERNAL_9ea98537_4_k_cu_ade8fcb04cuda3std3__48unexpectE - _ZN34_INTERNAL_9ea98537_4_k_cu_ade8fcb04cuda3std6ranges3__45__cpo9iter_swapE)
_ZN34_INTERNAL_9ea98537_4_k_cu_ade8fcb04cuda3std6ranges3__45__cpo9iter_swapE:
	.zero		1
	.type		_ZN34_INTERNAL_9ea98537_4_k_cu_ade8fcb04cuda3std3__48unexpectE,@object
	.size		_ZN34_INTERNAL_9ea98537_4_k_cu_ade8fcb04cuda3std3__48unexpectE,(_ZN34_INTERNAL_9ea98537_4_k_cu_ade8fcb06thrust24THRUST_300001_SM_1000_NS8cuda_cub3parE - _ZN34_INTERNAL_9ea98537_4_k_cu_ade8fcb04cuda3std3__48unexpectE)
_ZN34_INTERNAL_9ea98537_4_k_cu_ade8fcb04cuda3std3__48unexpectE:
	.zero		1
	.type		_ZN34_INTERNAL_9ea98537_4_k_cu_ade8fcb06thrust24THRUST_300001_SM_1000_NS8cuda_cub3parE,@object
	.size		_ZN34_INTERNAL_9ea98537_4_k_cu_ade8fcb06thrust24THRUST_300001_SM_1000_NS8cuda_cub3parE,(_ZN34_INTERNAL_9ea98537_4_k_cu_ade8fcb06thrust24THRUST_300001_SM_1000_NS12placeholders2_4E - _ZN34_INTERNAL_9ea98537_4_k_cu_ade8fcb06thrust24THRUST_300001_SM_1000_NS8cuda_cub3parE)
_ZN34_INTERNAL_9ea98537_4_k_cu_ade8fcb06thrust24THRUST_300001_SM_1000_NS8cuda_cub3parE:
	.zero		1
	.type		_ZN34_INTERNAL_9ea98537_4_k_cu_ade8fcb06thrust24THRUST_300001_SM_1000_NS12placeholders2_4E,@object
	.size		_ZN34_INTERNAL_9ea98537_4_k_cu_ade8fcb06thrust24THRUST_300001_SM_1000_NS12placeholders2_4E,(_ZN34_INTERNAL_9ea98537_4_k_cu_ade8fcb04cuda3std3__45__cpo4cendE - _ZN34_INTERNAL_9ea98537_4_k_cu_ade8fcb06thrust24THRUST_300001_SM_1000_NS12placeholders2_4E)
_ZN34_INTERNAL_9ea98537_4_k_cu_ade8fcb06thrust24THRUST_300001_SM_1000_NS12placeholders2_4E:
	.zero		1
	.type		_ZN34_INTERNAL_9ea98537_4_k_cu_ade8fcb04cuda3std3__45__cpo4cendE,@object
	.size		_ZN34_INTERNAL_9ea98537_4_k_cu_ade8fcb04cuda3std3__45__cpo4cendE,(_ZN34_INTERNAL_9ea98537_4_k_cu_ade8fcb04cuda3std6ranges3__45__cpo4cendE - _ZN34_INTERNAL_9ea98537_4_k_cu_ade8fcb04cuda3std3__45__cpo4cendE)
_ZN34_INTERNAL_9ea98537_4_k_cu_ade8fcb04cuda3std3__45__cpo4cendE:
	.zero		1
	.type		_ZN34_INTERNAL_9ea98537_4_k_cu_ade8fcb04cuda3std6ranges3__45__cpo4cendE,@object
	.size		_ZN34_INTERNAL_9ea98537_4_k_cu_ade8fcb04cuda3std6ranges3__45__cpo4cendE,(_ZN34_INTERNAL_9ea98537_4_k_cu_ade8fcb04cuda3std3__420unreachable_sentinelE - _ZN34_INTERNAL_9ea98537_4_k_cu_ade8fcb04cuda3std6ranges3__45__cpo4cendE)
_ZN34_INTERNAL_9ea98537_4_k_cu_ade8fcb04cuda3std6ranges3__45__cpo4cendE:
	.zero		1
	.type		_ZN34_INTERNAL_9ea98537_4_k_cu_ade8fcb04cuda3std3__420unreachable_sentinelE,@object
	.size		_ZN34_INTERNAL_9ea98537_4_k_cu_ade8fcb04cuda3std3__420unreachable_sentinelE,(_ZN34_INTERNAL_9ea98537_4_k_cu_ade8fcb04cuda3std6ranges3__45__cpo5ssizeE - _ZN34_INTERNAL_9ea98537_4_k_cu_ade8fcb04cuda3std3__420unreachable_sentinelE)
_ZN34_INTERNAL_9ea98537_4_k_cu_ade8fcb04cuda3std3__420unreachable_sentinelE:
	.zero		1
	.type		_ZN34_INTERNAL_9ea98537_4_k_cu_ade8fcb04cuda3std6ranges3__45__cpo5ssizeE,@object
	.size		_ZN34_INTERNAL_9ea98537_4_k_cu_ade8fcb04cuda3std6ranges3__45__cpo5ssizeE,(_ZN34_INTERNAL_9ea98537_4_k_cu_ade8fcb06thrust24THRUST_300001_SM_1000_NS12placeholders2_8E - _ZN34_INTERNAL_9ea98537_4_k_cu_ade8fcb04cuda3std6ranges3__45__cpo5ssizeE)
_ZN34_INTERNAL_9ea98537_4_k_cu_ade8fcb04cuda3std6ranges3__45__cpo5ssizeE:
	.zero		1
	.type		_ZN34_INTERNAL_9ea98537_4_k_cu_ade8fcb06thrust24THRUST_300001_SM_1000_NS12placeholders2_8E,@object
	.size		_ZN34_INTERNAL_9ea98537_4_k_cu_ade8fcb06thrust24THRUST_300001_SM_1000_NS12placeholders2_8E,(_ZN34_INTERNAL_9ea98537_4_k_cu_ade8fcb04cuda3std3__45__cpo5crendE - _ZN34_INTERNAL_9ea98537_4_k_cu_ade8fcb06thrust24THRUST_300001_SM_1000_NS12placeholders2_8E)
_ZN34_INTERNAL_9ea98537_4_k_cu_ade8fcb06thrust24THRUST_300001_SM_1000_NS12placeholders2_8E:
	.zero		1
	.type		_ZN34_INTERNAL_9ea98537_4_k_cu_ade8fcb04cuda3std3__45__cpo5crendE,@object
	.size		_ZN34_INTERNAL_9ea98537_4_k_cu_ade8fcb04cuda3std3__45__cpo5crendE,(_ZN34_INTERNAL_9ea98537_4_k_cu_ade8fcb04cuda3std6ranges3__45__cpo4prevE - _ZN34_INTERNAL_9ea98537_4_k_cu_ade8fcb04cuda3std3__45__cpo5crendE)
_ZN34_INTERNAL_9ea98537_4_k_cu_ade8fcb04cuda3std3__45__cpo5crendE:
	.zero		1
	.type		_ZN34_INTERNAL_9ea98537_4_k_cu_ade8fcb04cuda3std6ranges3__45__cpo4prevE,@object
	.size		_ZN34_INTERNAL_9ea98537_4_k_cu_ade8fcb04cuda3std6ranges3__45__cpo4prevE,(_ZN34_INTERNAL_9ea98537_4_k_cu_ade8fcb04cuda3std6ranges3__45__cpo9iter_moveE - _ZN34_INTERNAL_9ea98537_4_k_cu_ade8fcb04cuda3std6ranges3__45__cpo4prevE)
_ZN34_INTERNAL_9ea98537_4_k_cu_ade8fcb04cuda3std6ranges3__45__cpo4prevE:
	.zero		1
	.type		_ZN34_INTERNAL_9ea98537_4_k_cu_ade8fcb04cuda3std6ranges3__45__cpo9iter_moveE,@object
	.size		_ZN34_INTERNAL_9ea98537_4_k_cu_ade8fcb04cuda3std6ranges3__45__cpo9iter_moveE,(_ZN34_INTERNAL_9ea98537_4_k_cu_ade8fcb06thrust24THRUST_300001_SM_1000_NS6system6detail10sequential3seqE - _ZN34_INTERNAL_9ea98537_4_k_cu_ade8fcb04cuda3std6ranges3__45__cpo9iter_moveE)
_ZN34_INTERNAL_9ea98537_4_k_cu_ade8fcb04cuda3std6ranges3__45__cpo9iter_moveE:
	.zero		1
	.type		_ZN34_INTERNAL_9ea98537_4_k_cu_ade8fcb06thrust24THRUST_300001_SM_1000_NS6system6detail10sequential3seqE,@object
	.size		_ZN34_INTERNAL_9ea98537_4_k_cu_ade8fcb06thrust24THRUST_300001_SM_1000_NS6system6detail10sequential3seqE,(.L_40 - _ZN34_INTERNAL_9ea98537_4_k_cu_ade8fcb06thrust24THRUST_300001_SM_1000_NS6system6detail10sequential3seqE)
_ZN34_INTERNAL_9ea98537_4_k_cu_ade8fcb06thrust24THRUST_300001_SM_1000_NS6system6detail10sequential3seqE:
	.zero		1
.L_40:


//--------------------- .nv.shared._ZN3cub18CUB_300001_SM_10006detail6reduce18DeviceReduceKernelINS2_10policy_hubIfyN4cuda3std3__44plusIfEEE10Policy1000EN6thrust24THRUST_300001_SM_1000_NS6detail15normal_iteratorINSD_10device_ptrIfEEEEyS9_fNS7_10__identityEEEvT0_PT3_T1_NS0_13GridEvenShareISN_EET2_T4_ --------------------------
	.section	.nv.shared._ZN3cub18CUB_300001_SM_10006detail6reduce18DeviceReduceKernelINS2_10policy_hubIfyN4cuda3std3__44plusIfEEE10Policy1000EN6thrust24THRUST_300001_SM_1000_NS6detail15normal_iteratorINSD_10device_ptrIfEEEEyS9_fNS7_10__identityEEEvT0_PT3_T1_NS0_13GridEvenShareISN_EET2_T4_,"aw",@nobits
	.sectionflags	@""
	.align	4
.nv.shared._ZN3cub18CUB_300001_SM_10006detail6reduce18DeviceReduceKernelINS2_10policy_hubIfyN4cuda3std3__44plusIfEEE10Policy1000EN6thrust24THRUST_300001_SM_1000_NS6detail15normal_iteratorINSD_10device_ptrIfEEEEyS9_fNS7_10__identityEEEvT0_PT3_T1_NS0_13GridEvenShareISN_EET2_T4_:
	.zero		1068


//--------------------- .nv.shared._ZN3cub18CUB_300001_SM_10006detail6reduce28DeviceReduceSingleTileKernelINS2_10policy_hubIfyN4cuda3std3__44plusIfEEE10Policy1000EN6thrust24THRUST_300001_SM_1000_NS6detail15normal_iteratorINSD_10device_ptrIfEEEEPfyS9_ffNS7_10__identityEEEvT0_T1_T2_T3_T4_T6_ --------------------------
	.section	.nv.shared._ZN3cub18CUB_300001_SM_10006detail6reduce28DeviceReduceSingleTileKernelINS2_10policy_hubIfyN4cuda3std3__44plusIfEEE10Policy1000EN6thrust24THRUST_300001_SM_1000_NS6detail15normal_iteratorINSD_10device_ptrIfEEEEPfyS9_ffNS7_10__identityEEEvT0_T1_T2_T3_T4_T6_,"aw",@nobits
	.sectionflags	@""
	.align	4
.nv.shared._ZN3cub18CUB_300001_SM_10006detail6reduce28DeviceReduceSingleTileKernelINS2_10policy_hubIfyN4cuda3std3__44plusIfEEE10Policy1000EN6thrust24THRUST_300001_SM_1000_NS6detail15normal_iteratorINSD_10device_ptrIfEEEEPfyS9_ffNS7_10__identityEEEvT0_T1_T2_T3_T4_T6_:
	.zero		1068


//--------------------- .nv.shared._ZN3cub18CUB_300001_SM_10006detail6reduce28DeviceReduceSingleTileKernelINS2_10policy_hubIfjN4cuda3std3__44plusIfEEE10Policy1000EPfSC_iS9_ffNS7_10__identityEEEvT0_T1_T2_T3_T4_T6_ --------------------------
	.section	.nv.shared._ZN3cub18CUB_300001_SM_10006detail6reduce28DeviceReduceSingleTileKernelINS2_10policy_hubIfjN4cuda3std3__44plusIfEEE10Policy1000EPfSC_iS9_ffNS7_10__identityEEEvT0_T1_T2_T3_T4_T6_,"aw",@nobits
	.sectionflags	@""
	.align	4
.nv.shared._ZN3cub18CUB_300001_SM_10006detail6reduce28DeviceReduceSingleTileKernelINS2_10policy_hubIfjN4cuda3std3__44plusIfEEE10Policy1000EPfSC_iS9_ffNS7_10__identityEEEvT0_T1_T2_T3_T4_T6_:
	.zero		1108


//--------------------- .nv.shared._ZN3cub18CUB_300001_SM_10006detail6reduce18DeviceReduceKernelINS2_10policy_hubIfjN4cuda3std3__44plusIfEEE10Policy1000EN6thrust24THRUST_300001_SM_1000_NS6detail15normal_iteratorINSD_10device_ptrIfEEEEjS9_fNS7_10__identityEEEvT0_PT3_T1_NS0_13GridEvenShareISN_EET2_T4_ --------------------------
	.section	.nv.shared._ZN3cub18CUB_300001_SM_10006detail6reduce18DeviceReduceKernelINS2_10policy_hubIfjN4cuda3std3__44plusIfEEE10Policy1000EN6thrust24THRUST_300001_SM_1000_NS6detail15normal_iteratorINSD_10device_ptrIfEEEEjS9_fNS7_10__identityEEEvT0_PT3_T1_NS0_13GridEvenShareISN_EET2_T4_,"aw",@nobits
	.sectionflags	@""
	.align	4
.nv.shared._ZN3cub18CUB_300001_SM_10006detail6reduce18DeviceReduceKernelINS2_10policy_hubIfjN4cuda3std3__44plusIfEEE10Policy1000EN6thrust24THRUST_300001_SM_1000_NS6detail15normal_iteratorINSD_10device_ptrIfEEEEjS9_fNS7_10__identityEEEvT0_PT3_T1_NS0_13GridEvenShareISN_EET2_T4_:
	.zero		1108


//--------------------- .nv.shared._ZN3cub18CUB_300001_SM_10006detail6reduce28DeviceReduceSingleTileKernelINS2_10policy_hubIfjN4cuda3std3__44plusIfEEE10Policy1000EN6thrust24THRUST_300001_SM_1000_NS6detail15normal_iteratorINSD_10device_ptrIfEEEEPfjS9_ffNS7_10__identityEEEvT0_T1_T2_T3_T4_T6_ --------------------------
	.section	.nv.shared._ZN3cub18CUB_300001_SM_10006detail6reduce28DeviceReduceSingleTileKernelINS2_10policy_hubIfjN4cuda3std3__44plusIfEEE10Policy1000EN6thrust24THRUST_300001_SM_1000_NS6detail15normal_iteratorINSD_10device_ptrIfEEEEPfjS9_ffNS7_10__identityEEEvT0_T1_T2_T3_T4_T6_,"aw",@nobits
	.sectionflags	@""
	.align	4
.nv.shared._ZN3cub18CUB_300001_SM_10006detail6reduce28DeviceReduceSingleTileKernelINS2_10policy_hubIfjN4cuda3std3__44plusIfEEE10Policy1000EN6thrust24THRUST_300001_SM_1000_NS6detail15normal_iteratorINSD_10device_ptrIfEEEEPfjS9_ffNS7_10__identityEEEvT0_T1_T2_T3_T4_T6_:
	.zero		1108


//--------------------- .nv.constant0._ZN3cub18CUB_300001_SM_10006detail6reduce28DeviceReduceSingleTileKernelINS2_10policy_hubIfyN4cuda3std3__44plusIfEEE10Policy1000EPfSC_iS9_ffNS7_10__identityEEEvT0_T1_T2_T3_T4_T6_ --------------------------
	.section	.nv.constant0._ZN3cub18CUB_300001_SM_10006detail6reduce28DeviceReduceSingleTileKernelINS2_10policy_hubIfyN4cuda3std3__44plusIfEEE10Policy1000EPfSC_iS9_ffNS7_10__identityEEEvT0_T1_T2_T3_T4_T6_,"a",@progbits
	.sectionflags	@""
	.align	4
.nv.constant0._ZN3cub18CUB_300001_SM_10006detail6reduce28DeviceReduceSingleTileKernelINS2_10policy_hubIfyN4cuda3std3__44plusIfEEE10Policy1000EPfSC_iS9_ffNS7_10__identityEEEvT0_T1_T2_T3_T4_T6_:
	.zero		925


//--------------------- .nv.constant0._ZN3cub18CUB_300001_SM_10006detail6reduce18DeviceReduceKernelINS2_10policy_hubIfyN4cuda3std3__44plusIfEEE10Policy1000EN6thrust24THRUST_300001_SM_1000_NS6detail15normal_iteratorINSD_10device_ptrIfEEEEyS9_fNS7_10__identityEEEvT0_PT3_T1_NS0_13GridEvenShareISN_EET2_T4_ --------------------------
	.section	.nv.constant0._ZN3cub18CUB_300001_SM_10006detail6reduce18DeviceReduceKernelINS2_10policy_hubIfyN4cuda3std3__44plusIfEEE10Policy1000EN6thrust24THRUST_300001_SM_1000_NS6detail15normal_iteratorINSD_10device_ptrIfEEEEyS9_fNS7_10__identityEEEvT0_PT3_T1_NS0_13GridEvenShareISN_EET2_T4_,"a",@progbits
	.sectionflags	@""
	.align	4
.nv.constant0._ZN3cub18CUB_300001_SM_10006detail6reduce18DeviceReduceKernelINS2_10policy_hubIfyN4cuda3std3__44plusIfEEE10Policy1000EN6thrust24THRUST_300001_SM_1000_NS6detail15normal_iteratorINSD_10device_ptrIfEEEEyS9_fNS7_10__identityEEEvT0_PT3_T1_NS0_13GridEvenShareISN_EET2_T4_:
	.zero		994


//--------------------- .nv.constant0._ZN3cub18CUB_300001_SM_10006detail6reduce28DeviceReduceSingleTileKernelINS2_10policy_hubIfyN4cuda3std3__44plusIfEEE10Policy1000EN6thrust24THRUST_300001_SM_1000_NS6detail15normal_iteratorINSD_10device_ptrIfEEEEPfyS9_ffNS7_10__identityEEEvT0_T1_T2_T3_T4_T6_ --------------------------
	.section	.nv.constant0._ZN3cub18CUB_300001_SM_10006detail6reduce28DeviceReduceSingleTileKernelINS2_10policy_hubIfyN4cuda3std3__44plusIfEEE10Policy1000EN6thrust24THRUST_300001_SM_1000_NS6detail15normal_iteratorINSD_10device_ptrIfEEEEPfyS9_ffNS7_10__identityEEEvT0_T1_T2_T3_T4_T6_,"a",@progbits
	.sectionflags	@""
	.align	4
.nv.constant0._ZN3cub18CUB_300001_SM_10006detail6reduce28DeviceReduceSingleTileKernelINS2_10policy_hubIfyN4cuda3std3__44plusIfEEE10Policy1000EN6thrust24THRUST_300001_SM_1000_NS6detail15normal_iteratorINSD_10device_ptrIfEEEEPfyS9_ffNS7_10__identityEEEvT0_T1_T2_T3_T4_T6_:
	.zero		929


//--------------------- .nv.constant0._ZN3cub18CUB_300001_SM_10006detail6reduce28DeviceReduceSingleTileKernelINS2_10policy_hubIfjN4cuda3std3__44plusIfEEE10Policy1000EPfSC_iS9_ffNS7_10__identityEEEvT0_T1_T2_T3_T4_T6_ --------------------------
	.section	.nv.constant0._ZN3cub18CUB_300001_SM_10006detail6reduce28DeviceReduceSingleTileKernelINS2_10policy_hubIfjN4cuda3std3__44plusIfEEE10Policy1000EPfSC_iS9_ffNS7_10__identityEEEvT0_T1_T2_T3_T4_T6_,"a",@progbits
	.sectionflags	@""
	.align	4
.nv.constant0._ZN3cub18CUB_300001_SM_10006detail6reduce28DeviceReduceSingleTileKernelINS2_10policy_hubIfjN4cuda3std3__44plusIfEEE10Policy1000EPfSC_iS9_ffNS7_10__identityEEEvT0_T1_T2_T3_T4_T6_:
	.zero		925


//--------------------- .nv.constant0._ZN3cub18CUB_300001_SM_10006detail6reduce18DeviceReduceKernelINS2_10policy_hubIfjN4cuda3std3__44plusIfEEE10Policy1000EN6thrust24THRUST_300001_SM_1000_NS6detail15normal_iteratorINSD_10device_ptrIfEEEEjS9_fNS7_10__identityEEEvT0_PT3_T1_NS0_13GridEvenShareISN_EET2_T4_ --------------------------
	.section	.nv.constant0._ZN3cub18CUB_300001_SM_10006detail6reduce18DeviceReduceKernelINS2_10policy_hubIfjN4cuda3std3__44plusIfEEE10Policy1000EN6thrust24THRUST_300001_SM_1000_NS6detail15normal_iteratorINSD_10device_ptrIfEEEEjS9_fNS7_10__identityEEEvT0_PT3_T1_NS0_13GridEvenShareISN_EET2_T4_,"a",@progbits
	.sectionflags	@""
	.align	4
.nv.constant0._ZN3cub18CUB_300001_SM_10006detail6reduce18DeviceReduceKernelINS2_10policy_hubIfjN4cuda3std3__44plusIfEEE10Policy1000EN6thrust24THRUST_300001_SM_1000_NS6detail15normal_iteratorINSD_10device_ptrIfEEEEjS9_fNS7_10__identityEEEvT0_PT3_T1_NS0_13GridEvenShareISN_EET2_T4_:
	.zero		958


//--------------------- .nv.constant0._ZN3cub18CUB_300001_SM_10006detail6reduce28DeviceReduceSingleTileKernelINS2_10policy_hubIfjN4cuda3std3__44plusIfEEE10Policy1000EN6thrust24THRUST_300001_SM_1000_NS6detail15normal_iteratorINSD_10device_ptrIfEEEEPfjS9_ffNS7_10__identityEEEvT0_T1_T2_T3_T4_T6_ --------------------------
	.section	.nv.constant0._ZN3cub18CUB_300001_SM_10006detail6reduce28DeviceReduceSingleTileKernelINS2_10policy_hubIfjN4cuda3std3__44plusIfEEE10Policy1000EN6thrust24THRUST_300001_SM_1000_NS6detail15normal_iteratorINSD_10device_ptrIfEEEEPfjS9_ffNS7_10__identityEEEvT0_T1_T2_T3_T4_T6_,"a",@progbits
	.sectionflags	@""
	.align	4
.nv.constant0._ZN3cub18CUB_300001_SM_10006detail6reduce28DeviceReduceSingleTileKernelINS2_10policy_hubIfjN4cuda3std3__44plusIfEEE10Policy1000EN6thrust24THRUST_300001_SM_1000_NS6detail15normal_iteratorINSD_10device_ptrIfEEEEPfjS9_ffNS7_10__identityEEEvT0_T1_T2_T3_T4_T6_:
	.zero		925


//--------------------- .nv.constant0._ZN3cub18CUB_300001_SM_10006detail8for_each13static_kernelINS2_12policy_hub_t12policy_500_tElN6thrust24THRUST_300001_SM_1000_NS8cuda_cub6__fill7functorINS7_6detail15normal_iteratorINS7_10device_ptrIfEEEEfEEEEvT0_T1_ --------------------------
	.section	.nv.constant0._ZN3cub18CUB_300001_SM_10006detail8for_each13static_kernelINS2_12policy_hub_t12policy_500_tElN6thrust24THRUST_300001_SM_1000_NS8cuda_cub6__fill7functorINS7_6detail15normal_iteratorINS7_10device_ptrIfEEEEfEEEEvT0_T1_,"a",@progbits
	.sectionflags	@""
	.align	4
.nv.constant0._ZN3cub18CUB_300001_SM_10006detail8for_each13static_kernelINS2_12policy_hub_t12policy_500_tElN6thrust24THRUST_300001_SM_1000_NS8cuda_cub6__fill7functorINS7_6detail15normal_iteratorINS7_10device_ptrIfEEEEfEEEEvT0_T1_:
	.zero		920


//--------------------- .nv.constant0._ZN3cub18CUB_300001_SM_10006detail8for_each13static_kernelINS2_12policy_hub_t12policy_500_tEmN6thrust24THRUST_300001_SM_1000_NS8cuda_cub20__uninitialized_fill7functorINS7_10device_ptrIfEEfEEEEvT0_T1_ --------------------------
	.section	.nv.constant0._ZN3cub18CUB_300001_SM_10006detail8for_each13static_kernelINS2_12policy_hub_t12policy_500_tEmN6thrust24THRUST_300001_SM_1000_NS8cuda_cub20__uninitialized_fill7functorINS7_10device_ptrIfEEfEEEEvT0_T1_,"a",@progbits
	.sectionflags	@""
	.align	4
.nv.constant0._ZN3cub18CUB_300001_SM_10006detail8for_each13static_kernelINS2_12policy_hub_t12policy_500_tEmN6thrust24THRUST_300001_SM_1000_NS8cuda_cub20__uninitialized_fill7functorINS7_10device_ptrIfEEfEEEEvT0_T1_:
	.zero		920


//--------------------- .nv.constant0._ZN3cub18CUB_300001_SM_10006detail11EmptyKernelIvEEvv --------------------------
	.section	.nv.constant0._ZN3cub18CUB_300001_SM_10006detail11EmptyKernelIvEEvv,"a",@progbits
	.sectionflags	@""
	.align	4
.nv.constant0._ZN3cub18CUB_300001_SM_10006detail11EmptyKernelIvEEvv:
	.zero		896


//--------------------- .nv.constant0._Z12VectorAddSetPfif --------------------------
	.section	.nv.constant0._Z12VectorAddSetPfif,"a",@progbits
	.sectionflags	@""
	.align	4
.nv.constant0._Z12VectorAddSetPfif:
	.zero		912


//--------------------- .nv.constant0._Z15RandomMemorySetPfi --------------------------
	.section	.nv.constant0._Z15RandomMemorySetPfi,"a",@progbits
	.sectionflags	@""
	.align	4
.nv.constant0._Z15RandomMemorySetPfi:
	.zero		908


//--------------------- .nv.constant0._Z19SequentialMemorySetPfi --------------------------
	.section	.nv.constant0._Z19SequentialMemorySetPfi,"a",@progbits
	.sectionflags	@""
	.align	4
.nv.constant0._Z19SequentialMemorySetPfi:
	.zero		908


//--------------------- SYMBOLS --------------------------

	.type		.nv.reservedSmem.offset0,@object
	.size		.nv.reservedSmem.offset0,0x4
	.type		.nv.reservedSmem.cap,@object
	.size		.nv.reservedSmem.cap,0x4
